def matmul_kernel(
    a_ptr,
    b_ptr,
    c_ptr,
    M,
    N,
    K,
    stride_am,
    stride_ak,
    stride_bk,
    stride_bn,
    stride_cm,
    stride_cn,
    BLOCK_M: tl.constexpr,
    BLOCK_N: tl.constexpr,
    BLOCK_K: tl.constexpr,
    GROUP_M: tl.constexpr,
):
    pid = tl.program_id(axis=0)
    num_pid_m = tl.cdiv(M, BLOCK_M)
    num_pid_n = tl.cdiv(N, BLOCK_N)
    num_pid_in_group = GROUP_M * num_pid_n
    group_id = pid // num_pid_in_group
    first_pid_m = group_id * GROUP_M
    group_size_m = min(num_pid_m - first_pid_m, GROUP_M)
    pid_m = first_pid_m + ((pid % num_pid_in_group) % group_size_m)
    pid_n = (pid % num_pid_in_group) // group_size_m

    offs_am = (pid_m * BLOCK_M + tl.arange(0, BLOCK_M)) % M
    offs_bn = (pid_n * BLOCK_N + tl.arange(0, BLOCK_N)) % N
    offs_k = tl.arange(0, BLOCK_K)
    a_ptrs = a_ptr + offs_am[:, None] * stride_am + offs_k[None, :] * stride_ak
    b_ptrs = b_ptr + offs_k[:, None] * stride_bk + offs_bn[None, :] * stride_bn

    acc = tl.zeros((BLOCK_M, BLOCK_N), dtype=tl.float32)
    for kk in range(0, tl.cdiv(K, BLOCK_K)):
        a = tl.load(a_ptrs, mask=offs_k[None, :] < K - kk * BLOCK_K, other=0.0)
        b = tl.load(b_ptrs, mask=offs_k[:, None] < K - kk * BLOCK_K, other=0.0)
        acc = tl.dot(a, b, acc)
        a_ptrs += BLOCK_K * stride_ak
        b_ptrs += BLOCK_K * stride_bk

    c = acc.to(c_ptr.dtype.element_ty)
    offs_cm = pid_m * BLOCK_M + tl.arange(0, BLOCK_M)
    offs_cn = pid_n * BLOCK_N + tl.arange(0, BLOCK_N)
    c_ptrs = c_ptr + offs_cm[:, None] * stride_cm + offs_cn[None, :] * stride_cn
    mask = (offs_cm[:, None] < M) & (offs_cn[None, :] < N)
    tl.store(c_ptrs, c, mask=mask)

# config = {"BLOCK_K": 128, "BLOCK_M": 64, "BLOCK_N": 128, "GROUP_M": 8, "arch": "sm_100", "dtype": "fp32", "num_ctas": 2, "num_stages": 3, "num_warps": 4}
# arch = sm_100


// ===== COMPILED SASS (sm_100a) =====

	.target	sm_100a

	.elftype	@"ET_EXEC"


//--------------------- .note.nv.tkinfo           --------------------------
	.section	.note.nv.tkinfo,"",@"SHT_NOTE"
	.sectionflags	@"SHF_NOTE_NV_TKINFO"
	.tkinfo
        /*0018*/ 	.word	0x00000081
        /*0030*/ 	.string	""
        /*0030*/ 	.string	"ptxas-blackwell"
        /*0030*/ 	.string	"Cuda compilation tools, release 12.9, V12.9.86"
        /*0030*/ 	.string	"Build cuda_12.9.r12.9/compiler.36037853_0"
        /*0030*/ 	.string	"-v  -suppress-debug-info  -lineinfo  -arch sm_100a "



//--------------------- .note.nv.cuver            --------------------------
	.section	.note.nv.cuver,"",@"SHT_NOTE"
	.sectionflags	@"SHF_NOTE_NV_CUVER"
        /*0018*/ 	.short	0x0001
        /*001a*/ 	.short	0x0064
        /*001c*/ 	.short	0x0001
        /*001e*/ 	.short	0x0000
        /*0020*/ 	.short	0x0001
        /*0022*/ 	.short	0x0000


//--------------------- .nv.info                  --------------------------
	.section	.nv.info,"",@"SHT_CUDA_INFO"
	.align	4


	//----- nvinfo : EIATTR_REGCOUNT
	.align		4
        /*0000*/ 	.byte	0x04, 0x2f
        /*0002*/ 	.short	(.L_4 - .L_3)
	.align		4
.L_3:
        /*0004*/ 	.word	index@(matmul_kernel)
        /*0008*/ 	.word	0x000000ff


	//----- nvinfo : EIATTR_FRAME_SIZE
	.align		4
.L_4:
        /*000c*/ 	.byte	0x04, 0x11
        /*000e*/ 	.short	(.L_6 - .L_5)
	.align		4
.L_5:
        /*0010*/ 	.word	index@($__internal_2_$__cuda_sm10x_tcgen05_guardrail_trap_unallocated_columns_being_dealloced)
        /*0014*/ 	.word	0x00000390


	//----- nvinfo : EIATTR_FRAME_SIZE
	.align		4
.L_6:
        /*0018*/ 	.byte	0x04, 0x11
        /*001a*/ 	.short	(.L_8 - .L_7)
	.align		4
.L_7:
        /*001c*/ 	.word	index@($__internal_1_$__cuda_sm10x_tcgen05_guardrail_trap_phase_invalid_during_alloc)
        /*0020*/ 	.word	0x00000390


	//----- nvinfo : EIATTR_FRAME_SIZE
	.align		4
.L_8:
        /*0024*/ 	.byte	0x04, 0x11
        /*0026*/ 	.short	(.L_10 - .L_9)
	.align		4
.L_9:
        /*0028*/ 	.word	index@($__internal_0_$__cuda_sm10x_tcgen05_guardrail_trap_col_being_dealloced_not_returned_by_alloc)
        /*002c*/ 	.word	0x00000390


	//----- nvinfo : EIATTR_FRAME_SIZE
	.align		4
.L_10:
        /*0030*/ 	.byte	0x04, 0x11
        /*0032*/ 	.short	(.L_12 - .L_11)
	.align		4
.L_11:
        /*0034*/ 	.word	index@(matmul_kernel)
        /*0038*/ 	.word	0x00000390


	//----- nvinfo : EIATTR_MIN_STACK_SIZE
	.align		4
.L_12:
        /*003c*/ 	.byte	0x04, 0x12
        /*003e*/ 	.short	(.L_14 - .L_13)
	.align		4
.L_13:
        /*0040*/ 	.word	index@(matmul_kernel)
        /*0044*/ 	.word	0x00000390
.L_14:


//--------------------- .nv.info.matmul_kernel    --------------------------
	.section	.nv.info.matmul_kernel,"",@"SHT_CUDA_INFO"
	.sectionflags	@""
	.align	4


	//----- nvinfo : EIATTR_CUDA_API_VERSION
	.align		4
        /*0000*/ 	.byte	0x04, 0x37
        /*0002*/ 	.short	(.L_16 - .L_15)
.L_15:
        /*0004*/ 	.word	0x00000081


	//----- nvinfo : EIATTR_KPARAM_INFO
	.align		4
.L_16:
        /*0008*/ 	.byte	0x04, 0x17
        /*000a*/ 	.short	(.L_18 - .L_17)
.L_17:
        /*000c*/ 	.word	0x00000000
        /*0010*/ 	.short	0x000d
        /*0012*/ 	.short	0x0048
        /*0014*/ 	.byte	0x00, 0xf4, 0x21, 0x00


	//----- nvinfo : EIATTR_KPARAM_INFO
	.align		4
.L_18:
        /*0018*/ 	.byte	0x04, 0x17
        /*001a*/ 	.short	(.L_20 - .L_19)
.L_19:
        /*001c*/ 	.word	0x00000000
        /*0020*/ 	.short	0x000c
        /*0022*/ 	.short	0x0040
        /*0024*/ 	.byte	0x00, 0xf4, 0x21, 0x00


	//----- nvinfo : EIATTR_KPARAM_INFO
	.align		4
.L_20:
        /*0028*/ 	.byte	0x04, 0x17
        /*002a*/ 	.short	(.L_22 - .L_21)
.L_21:
        /*002c*/ 	.word	0x00000000
        /*0030*/ 	.short	0x000b
        /*0032*/ 	.short	0x0038
        /*0034*/ 	.byte	0x00, 0xf0, 0x11, 0x00


	//----- nvinfo : EIATTR_KPARAM_INFO
	.align		4
.L_22:
        /*0038*/ 	.byte	0x04, 0x17
        /*003a*/ 	.short	(.L_24 - .L_23)
.L_23:
        /*003c*/ 	.word	0x00000000
        /*0040*/ 	.short	0x000a
        /*0042*/ 	.short	0x0034
        /*0044*/ 	.byte	0x00, 0xf0, 0x11, 0x00


	//----- nvinfo : EIATTR_KPARAM_INFO
	.align		4
.L_24:
        /*0048*/ 	.byte	0x04, 0x17
        /*004a*/ 	.short	(.L_26 - .L_25)
.L_25:
        /*004c*/ 	.word	0x00000000
        /*0050*/ 	.short	0x0009
        /*0052*/ 	.short	0x0030
        /*0054*/ 	.byte	0x00, 0xf0, 0x11, 0x00


	//----- nvinfo : EIATTR_KPARAM_INFO
	.align		4
.L_26:
        /*0058*/ 	.byte	0x04, 0x17
        /*005a*/ 	.short	(.L_28 - .L_27)
.L_27:
        /*005c*/ 	.word	0x00000000
        /*0060*/ 	.short	0x0008
        /*0062*/ 	.short	0x002c
        /*0064*/ 	.byte	0x00, 0xf0, 0x11, 0x00


	//----- nvinfo : EIATTR_KPARAM_INFO
	.align		4
.L_28:
        /*0068*/ 	.byte	0x04, 0x17
        /*006a*/ 	.short	(.L_30 - .L_29)
.L_29:
        /*006c*/ 	.word	0x00000000
        /*0070*/ 	.short	0x0007
        /*0072*/ 	.short	0x0028
        /*0074*/ 	.byte	0x00, 0xf0, 0x11, 0x00


	//----- nvinfo : EIATTR_KPARAM_INFO
	.align		4
.L_30:
        /*0078*/ 	.byte	0x04, 0x17
        /*007a*/ 	.short	(.L_32 - .L_31)
.L_31:
        /*007c*/ 	.word	0x00000000
        /*0080*/ 	.short	0x0006
        /*0082*/ 	.short	0x0024
        /*0084*/ 	.byte	0x00, 0xf0, 0x11, 0x00


	//----- nvinfo : EIATTR_KPARAM_INFO
	.align		4
.L_32:
        /*0088*/ 	.byte	0x04, 0x17
        /*008a*/ 	.short	(.L_34 - .L_33)
.L_33:
        /*008c*/ 	.word	0x00000000
        /*0090*/ 	.short	0x0005
        /*0092*/ 	.short	0x0020
        /*0094*/ 	.byte	0x00, 0xf0, 0x11, 0x00


	//----- nvinfo : EIATTR_KPARAM_INFO
	.align		4
.L_34:
        /*0098*/ 	.byte	0x04, 0x17
        /*009a*/ 	.short	(.L_36 - .L_35)
.L_35:
        /*009c*/ 	.word	0x00000000
        /*00a0*/ 	.short	0x0004
        /*00a2*/ 	.short	0x001c
        /*00a4*/ 	.byte	0x00, 0xf0, 0x11, 0x00


	//----- nvinfo : EIATTR_KPARAM_INFO
	.align		4
.L_36:
        /*00a8*/ 	.byte	0x04, 0x17
        /*00aa*/ 	.short	(.L_38 - .L_37)
.L_37:
        /*00ac*/ 	.word	0x00000000
        /*00b0*/ 	.short	0x0003
        /*00b2*/ 	.short	0x0018
        /*00b4*/ 	.byte	0x00, 0xf0, 0x11, 0x00


	//----- nvinfo : EIATTR_KPARAM_INFO
	.align		4
.L_38:
        /*00b8*/ 	.byte	0x04, 0x17
        /*00ba*/ 	.short	(.L_40 - .L_39)
.L_39:
        /*00bc*/ 	.word	0x00000000
        /*00c0*/ 	.short	0x0002
        /*00c2*/ 	.short	0x0010
        /*00c4*/ 	.byte	0x00, 0xf4, 0x21, 0x00


	//----- nvinfo : EIATTR_KPARAM_INFO
	.align		4
.L_40:
        /*00c8*/ 	.byte	0x04, 0x17
        /*00ca*/ 	.short	(.L_42 - .L_41)
.L_41:
        /*00cc*/ 	.word	0x00000000
        /*00d0*/ 	.short	0x0001
        /*00d2*/ 	.short	0x0008
        /*00d4*/ 	.byte	0x00, 0xf4, 0x21, 0x00


	//----- nvinfo : EIATTR_KPARAM_INFO
	.align		4
.L_42:
        /*00d8*/ 	.byte	0x04, 0x17
        /*00da*/ 	.short	(.L_44 - .L_43)
.L_43:
        /*00dc*/ 	.word	0x00000000
        /*00e0*/ 	.short	0x0000
        /*00e2*/ 	.short	0x0000
        /*00e4*/ 	.byte	0x00, 0xf4, 0x21, 0x00


	//----- nvinfo : EIATTR_EXPLICIT_CLUSTER
	.align		4
.L_44:
        /*00e8*/ 	.byte	0x01, 0x3e
	.zero		2


	//----- nvinfo : EIATTR_CTA_PER_CLUSTER
	.align		4
        /*00ec*/ 	.byte	0x04, 0x3d
        /*00ee*/ 	.short	(.L_46 - .L_45)
.L_45:
        /*00f0*/ 	.word	0x00000002
        /*00f4*/ 	.word	0x00000001
        /*00f8*/ 	.word	0x00000001


	//----- nvinfo : EIATTR_AT_ENTRY_FRAGMENTS
	.align		4
.L_46:
        /*00fc*/ 	.byte	0x04, 0x4f
        /*00fe*/ 	.short	(.L_48 - .L_47)


	//   ....[0]....
.L_47:
        /*0100*/ 	.word	0x00000004


	//----- nvinfo : EIATTR_RESERVED_SMEM_USED
	.align		4
.L_48:
        /*0104*/ 	.byte	0x01, 0x41
	.zero		2


	//----- nvinfo : EIATTR_SPARSE_MMA_MASK
	.align		4
        /*0108*/ 	.byte	0x03, 0x50
        /*010a*/ 	.short	0x0000


	//----- nvinfo : EIATTR_TCGEN05_1CTA_USED
	.align		4
        /*010c*/ 	.byte	0x01, 0x51
	.zero		2


	//----- nvinfo : EIATTR_MAXREG_COUNT
	.align		4
        /*0110*/ 	.byte	0x03, 0x1b
        /*0112*/ 	.short	0x00ff


	//----- nvinfo : EIATTR_NUM_BARRIERS
	.align		4
        /*0114*/ 	.byte	0x02, 0x4c
        /*0116*/ 	.byte	0x01
	.zero		1


	//----- nvinfo : EIATTR_ANNOTATIONS
	.align		4
        /*0118*/ 	.byte	0x04, 0x55
        /*011a*/ 	.short	(.L_50 - .L_49)


	//   ....[0]....
.L_49:
        /*011c*/ 	.word	0x00000001
        /*0120*/ 	.byte	0x30, 0x0c, 0x00, 0x00, 0x01, 0x00, 0x00, 0x00, 0x70, 0x39, 0x00, 0x00, 0x01, 0x00, 0x00, 0x00
        /* <DEDUP_REMOVED lines=174> */
        /*0c10*/ 	.byte	0x30, 0x4f, 0x01, 0x00, 0x01, 0x00, 0x00, 0x00, 0x50, 0x4f, 0x01, 0x00


	//----- nvinfo : EIATTR_INT_WARP_WIDE_INSTR_OFFSETS
	.align		4
.L_50:
        /*0c1c*/ 	.byte	0x04, 0x31
        /*0c1e*/ 	.short	(.L_52 - .L_51)


	//   ....[0]....
.L_51:
        /*0c20*/ 	.word	0x00005f60


	//   ....[1]....
        /*0c24*/ 	.word	0x00006010


	//   ....[2]....
        /*0c28*/ 	.word	0x00006120


	//   ....[3]....
        /*0c2c*/ 	.word	0x00016160


	//   ....[4]....
        /*0c30*/ 	.word	0x000161b0


	//----- nvinfo : EIATTR_COOP_GROUP_MASK_REGIDS
	.align		4
.L_52:
        /*0c34*/ 	.byte	0x04, 0x29
        /*0c36*/ 	.short	(.L_54 - .L_53)


	//   ....[0]....
.L_53:
        /*0c38*/ 	.word	0xffffffff


	//   ....[1]....
        /*0c3c*/ 	.word	0xffffffff


	//   ....[2]....
        /*0c40*/ 	.word	0xffffffff


	//   ....[3]....
        /*0c44*/ 	.word	0xffffffff


	//----- nvinfo : EIATTR_COOP_GROUP_INSTR_OFFSETS
	.align		4
.L_54:
        /*0c48*/ 	.byte	0x04, 0x28
        /*0c4a*/ 	.short	(.L_56 - .L_55)


	//   ....[0]....
.L_55:
        /*0c4c*/ 	.word	0x00000070


	//   ....[1]....
        /*0c50*/ 	.word	0x00000330


	//   ....[2]....
        /*0c54*/ 	.word	0x00015ff0


	//   ....[3]....
        /*0c58*/ 	.word	0x00016260


	//----- nvinfo : EIATTR_VRC_CTA_INIT_COUNT
	.align		4
.L_56:
        /*0c5c*/ 	.byte	0x02, 0x4a
        /*0c5e*/ 	.byte	0x80
	.zero		1


	//----- nvinfo : EIATTR_MBARRIER_INSTR_OFFSETS
	.align		4
        /*0c60*/ 	.byte	0x04, 0x39
        /*0c62*/ 	.short	(.L_58 - .L_57)


	//   ....[0]....
.L_57:
        /*0c64*/ 	.word	0x00006040
        /*0c68*/ 	.word	0x000000ff
        /*0c6c*/ 	.word	0x00000000
        /*0c70*/ 	.short	0x0100
        /*0c72*/ 	.byte	0x09
	.zero		1


	//   ....[1]....
        /*0c74*/ 	.word	0x00006170
        /*0c78*/ 	.word	0x000000ff
        /*0c7c*/ 	.word	0x00030008
        /*0c80*/ 	.short	0x0100
        /*0c82*/ 	.byte	0x07
	.zero		1


	//   ....[2]....
        /*0c84*/ 	.word	0x00011c70
        /*0c88*/ 	.word	0x000000ff
        /*0c8c*/ 	.word	0x00000000
        /*0c90*/ 	.short	0x010a
        /*0c92*/ 	.byte	0x0e
	.zero		1


	//   ....[3]....
        /*0c94*/ 	.word	0x00014f10
        /*0c98*/ 	.word	0x000000ff
        /*0c9c*/ 	.word	0x00000000
        /*0ca0*/ 	.short	0x010a
        /*0ca2*/ 	.byte	0x09
	.zero		1


	//   ....[4]....
        /*0ca4*/ 	.word	0x00014fc0
        /*0ca8*/ 	.word	0x000000ff
        /*0cac*/ 	.word	0x00030000
        /*0cb0*/ 	.short	0x0108
        /*0cb2*/ 	.byte	0x07
	.zero		1


	//   ....[5]....
        /*0cb4*/ 	.word	0x00015000
        /*0cb8*/ 	.word	0x000000ff
        /*0cbc*/ 	.word	0x00030008
        /*0cc0*/ 	.short	0x0108
        /*0cc2*/ 	.byte	0x07
	.zero		1


	//   ....[6]....
        /*0cc4*/ 	.word	0x00016280
        /*0cc8*/ 	.word	0x000000ff
        /*0ccc*/ 	.word	0x00000000
        /*0cd0*/ 	.short	0x010a
        /*0cd2*/ 	.byte	0x0e
	.zero		1


	//   ....[7]....
        /*0cd4*/ 	.word	0x000162b0
        /*0cd8*/ 	.word	0x000000ff
        /*0cdc*/ 	.word	0x00000000
        /*0ce0*/ 	.short	0x010a
        /*0ce2*/ 	.byte	0x09
	.zero		1


	//----- nvinfo : EIATTR_NUM_MBARRIERS
	.align		4
.L_58:
        /*0ce4*/ 	.byte	0x03, 0x38
        /*0ce6*/ 	.short	0x0002


	//----- nvinfo : EIATTR_EXIT_INSTR_OFFSETS
	.align		4
        /*0ce8*/ 	.byte	0x04, 0x1c
        /*0cea*/ 	.short	(.L_60 - .L_59)


	//   ....[0]....
.L_59:
        /*0cec*/ 	.word	0x00016270


	//----- nvinfo : EIATTR_REQNTID
	.align		4
.L_60:
        /*0cf0*/ 	.byte	0x04, 0x10
        /*0cf2*/ 	.short	(.L_62 - .L_61)
.L_61:
        /*0cf4*/ 	.word	0x00000080
        /*0cf8*/ 	.word	0x00000001
        /*0cfc*/ 	.word	0x00000001


	//----- nvinfo : EIATTR_CRS_STACK_SIZE
	.align		4
.L_62:
        /*0d00*/ 	.byte	0x04, 0x1e
        /*0d02*/ 	.short	(.L_64 - .L_63)
.L_63:
        /*0d04*/ 	.word	0x00000000


	//----- nvinfo : EIATTR_CBANK_PARAM_SIZE
	.align		4
.L_64:
        /*0d08*/ 	.byte	0x03, 0x19
        /*0d0a*/ 	.short	0x0050


	//----- nvinfo : EIATTR_PARAM_CBANK
	.align		4
        /*0d0c*/ 	.byte	0x04, 0x0a
        /*0d0e*/ 	.short	(.L_66 - .L_65)
	.align		4
.L_65:
        /*0d10*/ 	.word	index@(.nv.constant0.matmul_kernel)
        /*0d14*/ 	.short	0x0380
        /*0d16*/ 	.short	0x0050


	//----- nvinfo : EIATTR_SW_WAR
	.align		4
.L_66:
        /*0d18*/ 	.byte	0x04, 0x36
        /*0d1a*/ 	.short	(.L_68 - .L_67)
.L_67:
        /*0d1c*/ 	.word	0x00000008
.L_68:


//--------------------- .nv.compat                --------------------------
	.section	.nv.compat,"",@"SHT_CUDA_COMPAT_INFO"
	.align	4
        /*0000*/ 	.byte	0x02, 0x02, 0x02, 0x00, 0x02, 0x05, 0x05, 0x00, 0x02, 0x03, 0x00, 0x00, 0x02, 0x06, 0x01, 0x00


//--------------------- .nv.callgraph             --------------------------
	.section	.nv.callgraph,"",@"SHT_CUDA_CALLGRAPH"
	.align	4
	.sectionentsize	8
	.align		4
        /*0000*/ 	.word	0x00000000
	.align		4
        /*0004*/ 	.word	0xffffffff
	.align		4
        /*0008*/ 	.word	0x00000000
	.align		4
        /*000c*/ 	.word	0xfffffffe
	.align		4
        /*0010*/ 	.word	0x00000000
	.align		4
        /*0014*/ 	.word	0xfffffffd
	.align		4
        /*0018*/ 	.word	0x00000000
	.align		4
        /*001c*/ 	.word	0xfffffffc


//--------------------- .text.matmul_kernel       --------------------------
	.section	.text.matmul_kernel,"ax",@progbits
	.align	128
        .global         matmul_kernel
        .type           matmul_kernel,@function
        .size           matmul_kernel,(.L_x_20 - matmul_kernel)
        .other          matmul_kernel,@"STO_CUDA_ENTRY STV_DEFAULT"
matmul_kernel:
.text.matmul_kernel:
[----:B------:R-:W1:Y:S01]  /*0000*/  LDC R1, c[0x0][0x37c] ;  /* 0x0000df00ff017b82 */ /* 0x000e620000000800 */
[----:B------:R-:W2:Y:S01]  /*0010*/  S2R R0, SR_TID.X ;  /* 0x0000000000007919 */ /* 0x000ea20000002100 */
[----:B-1----:R-:W-:Y:S01]  /*0020*/  VIADD R1, R1, 0xfffffc70 ;  /* 0xfffffc7001017836 */ /* 0x002fe20000000000 */
[----:B--2---:R-:W-:-:S13]  /*0030*/  ISETP.GE.U32.AND P0, PT, R0, 0x20, PT ;  /* 0x000000200000780c */ /* 0x004fda0003f06070 */
[----:B------:R-:W-:Y:S02]  /*0040*/  VOTEU.ANY UP0, P0 ;  /* 0x0000000000ff7886 */ /* 0x000fe40000000100 */
[----:B------:R-:W-:Y:S05]  /*0050*/  BRA.U UP0, `(.L_x_0) ;  /* 0x0000000100b87547 */ /* 0x000fea000b800000 */
[----:B------:R-:W1:Y:S01]  /*0060*/  S2UR UR6, SR_CgaCtaId ;  /* 0x00000000000679c3 */ /* 0x000e620000008800 */
[----:B------:R-:W-:Y:S01]  /*0070*/  NOP ;  /* 0x0000000000007918 */ /* 0x000fe20000000000 */
[----:B------:R-:W-:Y:S02]  /*0080*/  UMOV UR4, 0x40 ;  /* 0x0000004000047882 */ /* 0x000fe40000000000 */
[----:B-1----:R-:W-:-:S09]  /*0090*/  ULEA UR4, UR6, UR4, 0x18 ;  /* 0x0000000406047291 */ /* 0x002fd2000f8ec0ff */
[----:B------:R-:W1:Y:S01]  /*00a0*/  LDS.U8 R0, [UR4] ;  /* 0x00000004ff007984 */ /* 0x000e620008000000 */
[----:B------:R-:W-:Y:S02]  /*00b0*/  UMOV UR4, 0x400 ;  /* 0x0000040000047882 */ /* 0x000fe40000000000 */
[----:B------:R-:W-:Y:S01]  /*00c0*/  ULEA UR4, UR6, UR4, 0x18 ;  /* 0x0000000406047291 */ /* 0x000fe2000f8ec0ff */
[----:B-1----:R-:W-:-:S13]  /*00d0*/  ISETP.NE.AND P0, PT, R0, RZ, PT ;  /* 0x000000ff0000720c */ /* 0x002fda0003f05270 */
[----:B------:R-:W-:Y:S05]  /*00e0*/  @P0 BRA `(.L_x_1) ;  /* 0x00000000007c0947 */ /* 0x000fea0003800000 */
[----:B------:R-:W-:-:S13]  /*00f0*/  ELECT P0, URZ, PT ;  /* 0x0000000000ff782f */ /* 0x000fda0003800000 */
[----:B------:R-:W-:Y:S05]  /*0100*/  @!P0 BRA `(.L_x_2) ;  /* 0x0000000000848947 */ /* 0x000fea0003800000 */
[----:B------:R-:W-:Y:S01]  /*0110*/  UMOV UR5, 0x2 ;  /* 0x0000000200057882 */ /* 0x000fe20000000000 */
[----:B------:R-:W-:Y:S02]  /*0120*/  IMAD.MOV.U32 R4, RZ, RZ, 0x1 ;  /* 0x00000001ff047424 */ /* 0x000fe400078e00ff */
[----:B------:R-:W-:Y:S02]  /*0130*/  IMAD.MOV.U32 R5, RZ, RZ, 0x3 ;  /* 0x00000003ff057424 */ /* 0x000fe400078e00ff */
[----:B------:R-:W-:Y:S04]  /*0140*/  DEPBAR.LE SB1, 0x36 ;  /* 0x00009d800000791a */ /* 0x000fe80000000000 */
[----:B------:R-:W1:Y:S02]  /*0150*/  UTCATOMSWS.FIND_AND_SET.ALIGN UP1, UR5, UR5 ;  /* 0x00000005000575e3 */ /* 0x000e640008020800 */
[----:B-1----:R-:W-:-:S04]  /*0160*/  PLOP3.LUT P0, PT, PT, PT, UP1, 0x80, 0x8 ;  /* 0x000000000008781c */ /* 0x002fc80003f0f018 */
[----:B------:R-:W-:-:S04]  /*0170*/  SEL R0, RZ, 0xffffffff, !P0 ;  /* 0xffffffffff007807 */ /* 0x000fc80004000000 */
[----:B------:R-:W-:Y:S01]  /*0180*/  ISETP.NE.AND P0, PT, R0, RZ, PT ;  /* 0x000000ff0000720c */ /* 0x000fe20003f05270 */
[----:B------:R-:W-:-:S12]  /*0190*/  IMAD.U32 R0, RZ, RZ, UR5 ;  /* 0x00000005ff007e24 */ /* 0x000fd8000f8e00ff */
[----:B------:R-:W-:Y:S05]  /*01a0*/  @P0 BRA `(.L_x_3) ;  /* 0x0000000000240947 */ /* 0x000fea0003800000 */
.L_x_4:
[----:B------:R-:W-:Y:S05]  /*01b0*/  NANOSLEEP 0x64 ;  /* 0x000000640000795d */ /* 0x000fea0003800000 */
[----:B------:R-:W-:-:S05]  /*01c0*/  UMOV UR5, 0x2 ;  /* 0x0000000200057882 */ /* 0x000fca0000000000 */
[----:B------:R-:W-:Y:S04]  /*01d0*/  DEPBAR.LE SB1, 0x36 ;  /* 0x00009d800000791a */ /* 0x000fe80000000000 */
[----:B------:R-:W1:Y:S02]  /*01e0*/  UTCATOMSWS.FIND_AND_SET.ALIGN UP1, UR5, UR5 ;  /* 0x00000005000575e3 */ /* 0x000e640008020800 */
[----:B-1----:R-:W-:-:S04]  /*01f0*/  PLOP3.LUT P0, PT, PT, PT, UP1, 0x80, 0x8 ;  /* 0x000000000008781c */ /* 0x002fc80003f0f018 */
[----:B------:R-:W-:-:S04]  /*0200*/  SEL R0, RZ, 0xffffffff, !P0 ;  /* 0xffffffffff007807 */ /* 0x000fc80004000000 */
[----:B------:R-:W-:Y:S01]  /*0210*/  ISETP.NE.AND P0, PT, R0, RZ, PT ;  /* 0x000000ff0000720c */ /* 0x000fe20003f05270 */
[----:B------:R-:W-:-:S12]  /*0220*/  IMAD.U32 R0, RZ, RZ, UR5 ;  /* 0x00000005ff007e24 */ /* 0x000fd8000f8e00ff */
[----:B------:R-:W-:Y:S05]  /*0230*/  @!P0 BRA `(.L_x_4) ;  /* 0xfffffffc00dc8947 */ /* 0x000fea000383ffff */
.L_x_3:
[C---:B------:R-:W-:Y:S01]  /*0240*/  VIADD R3, R0.reuse, 0x10 ;  /* 0x0000001000037836 */ /* 0x040fe20000000000 */
[----:B------:R-:W-:Y:S01]  /*0250*/  UMOV UR5, 0x50 ;  /* 0x0000005000057882 */ /* 0x000fe20000000000 */
[----:B------:R-:W-:Y:S01]  /*0260*/  SHF.L.U32 R2, R5, R0, RZ ;  /* 0x0000000005027219 */ /* 0x000fe200000006ff */
[----:B------:R-:W-:Y:S01]  /*0270*/  ULEA UR5, UR6, UR5, 0x18 ;  /* 0x0000000506057291 */ /* 0x000fe2000f8ec0ff */
[----:B------:R-:W-:Y:S01]  /*0280*/  IMAD.SHL.U32 R0, R0, 0x20, RZ ;  /* 0x0000002000007824 */ /* 0x000fe200078e00ff */
[----:B------:R-:W-:-:S04]  /*0290*/  SHF.L.U32 R3, R4, R3, RZ ;  /* 0x0000000304037219 */ /* 0x000fc800000006ff */
[----:B------:R-:W-:-:S05]  /*02a0*/  LOP3.LUT R2, R3, R2, RZ, 0xfc, !PT ;  /* 0x0000000203027212 */ /* 0x000fca00078efcff */
[----:B------:R1:W-:Y:S04]  /*02b0*/  ATOMS.OR RZ, [UR5], R2 ;  /* 0x00000002ffff798c */ /* 0x0003e8000b000005 */
[----:B------:R1:W-:Y:S01]  /*02c0*/  STS [UR4], R0 ;  /* 0x00000000ff007988 */ /* 0x0003e20008000804 */
[----:B------:R-:W-:Y:S05]  /*02d0*/  BRA `(.L_x_2) ;  /* 0x0000000000107947 */ /* 0x000fea0003800000 */
.L_x_1:
[----:B------:R-:W-:Y:S01]  /*02e0*/  IMAD.MOV.U32 R0, RZ, RZ, -0x1 ;  /* 0xffffffffff007424 */ /* 0x000fe200078e00ff */
[----:B------:R-:W-:-:S04]  /*02f0*/  MOV R2, 0x320 ;  /* 0x0000032000027802 */ /* 0x000fc80000000f00 */
[----:B------:R1:W-:Y:S03]  /*0300*/  STS [UR4], R0 ;  /* 0x00000000ff007988 */ /* 0x0003e60008000804 */
[----:B-1----:R-:W-:Y:S05]  /*0310*/  CALL.REL.NOINC `($__internal_1_$__cuda_sm10x_tcgen05_guardrail_trap_phase_invalid_during_alloc) ;  /* 0x0000015c00fc7944 */ /* 0x002fea0003c00000 */
.L_x_2:
[----:B------:R-:W-:Y:S05]  /*0320*/  WARPSYNC.ALL ;  /* 0x0000000000007948 */ /* 0x000fea0003800000 */
[----:B------:R-:W-:Y:S01]  /*0330*/  NOP ;  /* 0x0000000000007918 */ /* 0x000fe20000000000 */
.L_x_0:
[----:B------:R-:W2:Y:S08]  /*0340*/  LDC.64 R10, c[0x0][0x398] ;  /* 0x0000e600ff0a7b82 */ /* 0x000eb00000000a00 */
[----:B------:R-:W3:Y:S02]  /*0350*/  S2UR UR5, SR_CgaSize ;  /* 0x00000000000579c3 */ /* 0x000ee40000008a00 */
[----:B---3--:R-:W-:-:S12]  /*0360*/  UIMAD UR5, UR5, -0xa0, URZ ;  /* 0xffffff60050578a4 */ /* 0x008fd8000f8e02ff */
[----:B------:R-:W3:Y:S01]  /*0370*/  LDCU UR5, c[0x0][UR5+0x2b0] ;  /* 0x00005600050577ac */ /* 0x000ee20008000800 */
[----:B------:R-:W4:Y:S01]  /*0380*/  S2R R186, SR_TID.X ;  /* 0x0000000000ba7919 */ /* 0x000f220000002100 */
[----:B------:R-:W5:Y:S01]  /*0390*/  LDCU.64 UR16, c[0x0][0x3a8] ;  /* 0x00007500ff1077ac */ /* 0x000f620008000a00 */
[----:B------:R-:W1:Y:S01]  /*03a0*/  S2R R171, SR_CgaCtaId ;  /* 0x0000000000ab7919 */ /* 0x000e620000008800 */
[----:B------:R-:W3:Y:S01]  /*03b0*/  S2UR UR4, SR_CTAID.X ;  /* 0x00000000000479c3 */ /* 0x000ee20000002500 */
[----:B------:R-:W1:Y:S01]  /*03c0*/  LDCU.128 UR20, c[0x0][0x380] ;  /* 0x00007000ff1477ac */ /* 0x000e620008000c00 */
[----:B------:R-:W1:Y:S06]  /*03d0*/  LDCU UR6, c[0x0][0x3b0] ;  /* 0x00007600ff0677ac */ /* 0x000e6c0008000800 */
[----:B------:R-:W1:Y:S01]  /*03e0*/  LDC R246, c[0x0][0x3a0] ;  /* 0x0000e800fff67b82 */ /* 0x000e620000000800 */
[----:B-----5:R-:W-:Y:S01]  /*03f0*/  IMAD.U32 R30, RZ, RZ, UR16 ;  /* 0x00000010ff1e7e24 */ /* 0x020fe2000f8e00ff */
[----:B--2---:R-:W-:Y:S01]  /*0400*/  IABS R14, R10 ;  /* 0x0000000a000e7213 */ /* 0x004fe20000000000 */
[----:B-1----:R-:W-:-:S02]  /*0410*/  VIADD R0, R11, 0x7f ;  /* 0x0000007f0b007836 */ /* 0x002fc40000000000 */
[----:B------:R-:W-:Y:S02]  /*0420*/  IMAD.U32 R32, RZ, RZ, UR16 ;  /* 0x00000010ff207e24 */ /* 0x000fe4000f8e00ff */
[----:B------:R-:W-:Y:S01]  /*0430*/  IMAD.U32 R34, RZ, RZ, UR16 ;  /* 0x00000010ff227e24 */ /* 0x000fe2000f8e00ff */
[----:B------:R-:W-:Y:S01]  /*0440*/  SHF.R.S32.HI R3, RZ, 0x1f, R0 ;  /* 0x0000001fff037819 */ /* 0x000fe20000011400 */
[----:B------:R-:W-:Y:S01]  /*0450*/  IMAD.U32 R36, RZ, RZ, UR16 ;  /* 0x00000010ff247e24 */ /* 0x000fe2000f8e00ff */
[----:B---3--:R-:W-:Y:S01]  /*0460*/  I2FP.F32.U32 R5, UR4 ;  /* 0x0000000400057c45 */ /* 0x008fe20008201000 */
[----:B------:R-:W1:Y:S01]  /*0470*/  S2UR UR4, SR_CgaCtaId ;  /* 0x00000000000479c3 */ /* 0x000e620000008800 */
[----:B------:R-:W-:Y:S01]  /*0480*/  LEA.HI R3, R3, R0, RZ, 0x7 ;  /* 0x0000000003037211 */ /* 0x000fe200078f38ff */
[----:B------:R-:W-:Y:S01]  /*0490*/  IMAD.U32 R38, RZ, RZ, UR16 ;  /* 0x00000010ff267e24 */ /* 0x000fe2000f8e00ff */
[C---:B----4-:R-:W-:Y:S01]  /*04a0*/  LOP3.LUT R252, R186.reuse, 0x7f, RZ, 0xc0, !PT ;  /* 0x0000007fbafc7812 */ /* 0x050fe200078ec0ff */
[----:B------:R-:W-:Y:S01]  /*04b0*/  FMUL R5, R5, UR5 ;  /* 0x0000000505057c20 */ /* 0x000fe20008400000 */
[----:B------:R-:W-:Y:S01]  /*04c0*/  SHF.R.S32.HI R3, RZ, 0x7, R3 ;  /* 0x00000007ff037819 */ /* 0x000fe20000011403 */
[----:B------:R-:W-:Y:S01]  /*04d0*/  IMAD.U32 R40, RZ, RZ, UR16 ;  /* 0x00000010ff287e24 */ /* 0x000fe2000f8e00ff */
[----:B------:R-:W-:Y:S01]  /*04e0*/  LEA.HI R179, R186, 0x4e, RZ, 0x1a ;  /* 0x0000004ebab37811 */ /* 0x000fe200078fd0ff */
[----:B------:R-:W-:Y:S01]  /*04f0*/  IMAD R245, R252, UR17, RZ ;  /* 0x00000011fcf57c24 */ /* 0x000fe2000f8e02ff */
[C---:B------:R-:W-:Y:S01]  /*0500*/  LEA.HI R182, R186.reuse, 0xe, RZ, 0x1a ;  /* 0x0000000ebab67811 */ /* 0x040fe200078fd0ff */
[----:B------:R-:W-:Y:S01]  /*0510*/  IMAD.SHL.U32 R4, R3, 0x8, RZ ;  /* 0x0000000803047824 */ /* 0x000fe200078e00ff */
[----:B------:R-:W-:Y:S01]  /*0520*/  F2I.U32.TRUNC.NTZ R5, R5 ;  /* 0x0000000500057305 */ /* 0x000fe2000020f000 */
[----:B------:R-:W-:Y:S01]  /*0530*/  IMAD.U32 R42, RZ, RZ, UR16 ;  /* 0x00000010ff2a7e24 */ /* 0x000fe2000f8e00ff */
[C---:B------:R-:W-:Y:S01]  /*0540*/  LEA.HI R166, R186.reuse, 0x1e, RZ, 0x1a ;  /* 0x0000001ebaa67811 */ /* 0x040fe200078fd0ff */
[----:B------:R-:W-:Y:S01]  /*0550*/  IMAD.U32 R44, RZ, RZ, UR16 ;  /* 0x00000010ff2c7e24 */ /* 0x000fe2000f8e00ff */
[----:B------:R-:W-:Y:S01]  /*0560*/  IABS R7, R4 ;  /* 0x0000000400077213 */ /* 0x000fe20000000000 */
[----:B------:R-:W-:Y:S01]  /*0570*/  IMAD.U32 R46, RZ, RZ, UR16 ;  /* 0x00000010ff2e7e24 */ /* 0x000fe2000f8e00ff */
[C---:B------:R-:W-:Y:S01]  /*0580*/  LEA.HI R172, R186.reuse, 0x2e, RZ, 0x1a ;  /* 0x0000002ebaac7811 */ /* 0x040fe200078fd0ff */
[----:B------:R-:W-:Y:S01]  /*0590*/  IMAD.U32 R114, RZ, RZ, UR16 ;  /* 0x00000010ff727e24 */ /* 0x000fe2000f8e00ff */
[----:B------:R-:W2:Y:S01]  /*05a0*/  I2F.RP R0, R7 ;  /* 0x0000000700007306 */ /* 0x000ea20000209400 */
[----:B------:R-:W-:Y:S01]  /*05b0*/  IMAD.U32 R159, RZ, RZ, UR16 ;  /* 0x00000010ff9f7e24 */ /* 0x000fe2000f8e00ff */
[C---:B------:R-:W-:Y:S01]  /*05c0*/  LEA.HI R178, R186.reuse, 0x3e, RZ, 0x1a ;  /* 0x0000003ebab27811 */ /* 0x040fe200078fd0ff */
[----:B------:R-:W-:Y:S01]  /*05d0*/  IMAD.U32 R158, RZ, RZ, UR16 ;  /* 0x00000010ff9e7e24 */ /* 0x000fe2000f8e00ff */
[C---:B------:R-:W-:Y:S01]  /*05e0*/  LEA.HI R175, R186.reuse, 0x5e, RZ, 0x1a ;  /* 0x0000005ebaaf7811 */ /* 0x040fe200078fd0ff */
[----:B------:R-:W-:Y:S01]  /*05f0*/  IMAD.U32 R163, RZ, RZ, UR16 ;  /* 0x00000010ffa37e24 */ /* 0x000fe2000f8e00ff */
[----:B------:R-:W-:Y:S01]  /*0600*/  LEA.HI R247, R186, 0x6e, RZ, 0x1a ;  /* 0x0000006ebaf77811 */ /* 0x000fe200078fd0ff */
[----:B------:R-:W-:Y:S01]  /*0610*/  IMAD.U32 R160, RZ, RZ, UR16 ;  /* 0x00000010ffa07e24 */ /* 0x000fe2000f8e00ff */
[----:B------:R-:W-:Y:S01]  /*0620*/  UMOV UR5, 0x1 ;  /* 0x0000000100057882 */ /* 0x000fe20000000000 */
[----:B------:R-:W-:-:S02]  /*0630*/  IMAD.U32 R167, RZ, RZ, UR16 ;  /* 0x00000010ffa77e24 */ /* 0x000fc4000f8e00ff */
[----:B------:R-:W-:Y:S02]  /*0640*/  IMAD R166, R166, UR16, RZ ;  /* 0x00000010a6a67c24 */ /* 0x000fe4000f8e02ff */
[----:B------:R-:W-:Y:S01]  /*0650*/  IMAD R172, R172, UR16, RZ ;  /* 0x00000010acac7c24 */ /* 0x000fe2000f8e02ff */
[----:B--2---:R-:W2:Y:S01]  /*0660*/  MUFU.RCP R0, R0 ;  /* 0x0000000000007308 */ /* 0x004ea20000001000 */
[----:B------:R-:W-:Y:S02]  /*0670*/  IMAD R178, R178, UR16, RZ ;  /* 0x00000010b2b27c24 */ /* 0x000fe4000f8e02ff */
[----:B--2---:R-:W-:Y:S01]  /*0680*/  VIADD R2, R0, 0xffffffe ;  /* 0x0ffffffe00027836 */ /* 0x004fe20000000000 */
[----:B------:R-:W-:-:S04]  /*0690*/  IABS R0, R5 ;  /* 0x0000000500007213 */ /* 0x000fc80000000000 */
[----:B------:R2:W3:Y:S02]  /*06a0*/  F2I.FTZ.U32.TRUNC.NTZ R3, R2 ;  /* 0x0000000200037305 */ /* 0x0004e4000021f000 */
[----:B--2---:R-:W-:Y:S02]  /*06b0*/  IMAD.MOV.U32 R2, RZ, RZ, RZ ;  /* 0x000000ffff027224 */ /* 0x004fe400078e00ff */
[----:B---3--:R-:W-:-:S04]  /*06c0*/  IMAD.MOV R6, RZ, RZ, -R3 ;  /* 0x000000ffff067224 */ /* 0x008fc800078e0a03 */
[----:B------:R-:W-:Y:S01]  /*06d0*/  IMAD R9, R6, R7, RZ ;  /* 0x0000000706097224 */ /* 0x000fe200078e02ff */
[----:B------:R-:W-:-:S03]  /*06e0*/  IABS R6, R4 ;  /* 0x0000000400067213 */ /* 0x000fc60000000000 */
[----:B------:R-:W-:-:S04]  /*06f0*/  IMAD.HI.U32 R3, R3, R9, R2 ;  /* 0x0000000903037227 */ /* 0x000fc800078e0002 */
[----:B------:R-:W-:Y:S02]  /*0700*/  IMAD.MOV R2, RZ, RZ, -R6 ;  /* 0x000000ffff027224 */ /* 0x000fe400078e0a06 */
[----:B------:R-:W-:-:S04]  /*0710*/  IMAD.HI.U32 R3, R3, R0, RZ ;  /* 0x0000000003037227 */ /* 0x000fc800078e00ff */
[----:B------:R-:W-:Y:S01]  /*0720*/  IMAD R0, R3, R2, R0 ;  /* 0x0000000203007224 */ /* 0x000fe200078e0200 */
[----:B------:R-:W-:Y:S04]  /*0730*/  BAR.SYNC.DEFER_BLOCKING 0x0 ;  /* 0x0000000000007b1d */ /* 0x000fe80000010000 */
[----:B------:R-:W-:-:S13]  /*0740*/  ISETP.GT.U32.AND P1, PT, R7, R0, PT ;  /* 0x000000000700720c */ /* 0x000fda0003f24070 */
[----:B------:R-:W-:Y:S02]  /*0750*/  @!P1 IMAD.IADD R0, R0, 0x1, -R7 ;  /* 0x0000000100009824 */ /* 0x000fe400078e0a07 */
[----:B------:R-:W-:Y:S01]  /*0760*/  @!P1 VIADD R3, R3, 0x1 ;  /* 0x0000000103039836 */ /* 0x000fe20000000000 */
[----:B------:R-:W-:Y:S02]  /*0770*/  ISETP.NE.AND P1, PT, R4, RZ, PT ;  /* 0x000000ff0400720c */ /* 0x000fe40003f25270 */
[----:B------:R-:W-:Y:S02]  /*0780*/  ISETP.GE.U32.AND P0, PT, R0, R7, PT ;  /* 0x000000070000720c */ /* 0x000fe40003f06070 */
[----:B------:R-:W-:-:S04]  /*0790*/  LOP3.LUT R0, R5, R4, RZ, 0x3c, !PT ;  /* 0x0000000405007212 */ /* 0x000fc800078e3cff */
[----:B------:R-:W-:Y:S01]  /*07a0*/  ISETP.GE.AND P2, PT, R0, RZ, PT ;  /* 0x000000ff0000720c */ /* 0x000fe20003f46270 */
[----:B------:R-:W-:-:S06]  /*07b0*/  VIADD R0, R10, 0x3f ;  /* 0x0000003f0a007836 */ /* 0x000fcc0000000000 */
[----:B------:R-:W-:-:S04]  /*07c0*/  @P0 VIADD R3, R3, 0x1 ;  /* 0x0000000103030836 */ /* 0x000fc80000000000 */
[----:B------:R-:W-:Y:S01]  /*07d0*/  IMAD.MOV.U32 R2, RZ, RZ, R3 ;  /* 0x000000ffff027224 */ /* 0x000fe200078e0003 */
[----:B------:R-:W-:-:S03]  /*07e0*/  SHF.R.S32.HI R3, RZ, 0x1f, R0 ;  /* 0x0000001fff037819 */ /* 0x000fc60000011400 */
[----:B------:R-:W-:Y:S01]  /*07f0*/  @!P2 IMAD.MOV R2, RZ, RZ, -R2 ;  /* 0x000000ffff02a224 */ /* 0x000fe200078e0a02 */
[----:B------:R-:W-:Y:S02]  /*0800*/  @!P1 LOP3.LUT R2, RZ, R4, RZ, 0x33, !PT ;  /* 0x00000004ff029212 */ /* 0x000fe400078e33ff */
[----:B------:R-:W-:-:S03]  /*0810*/  LEA.HI R3, R3, R0, RZ, 0x6 ;  /* 0x0000000003037211 */ /* 0x000fc600078f30ff */
[----:B------:R-:W-:Y:S02]  /*0820*/  IMAD.SHL.U32 R6, R2, 0x8, RZ ;  /* 0x0000000802067824 */ /* 0x000fe400078e00ff */
[----:B------:R-:W-:-:S03]  /*0830*/  IMAD.MOV R2, RZ, RZ, -R2 ;  /* 0x000000ffff027224 */ /* 0x000fc600078e0a02 */
[----:B------:R-:W-:Y:S01]  /*0840*/  LEA.HI.SX32 R3, R3, -R6, 0x1a ;  /* 0x8000000603037211 */ /* 0x000fe200078fd2ff */
[----:B------:R-:W-:-:S03]  /*0850*/  IMAD R8, R4, R2, R5 ;  /* 0x0000000204087224 */ /* 0x000fc600078e0205 */
[----:B------:R-:W-:-:S04]  /*0860*/  VIMNMX R13, PT, PT, R3, 0x8, PT ;  /* 0x00000008030d7848 */ /* 0x000fc80003fe0100 */
[-C--:B------:R-:W-:Y:S02]  /*0870*/  IABS R7, R13.reuse ;  /* 0x0000000d00077213 */ /* 0x080fe40000000000 */
[----:B------:R-:W-:Y:S02]  /*0880*/  IABS R4, R13 ;  /* 0x0000000d00047213 */ /* 0x000fe40000000000 */
[----:B------:R-:W2:Y:S08]  /*0890*/  I2F.RP R0, R7 ;  /* 0x0000000700007306 */ /* 0x000eb00000209400 */
[----:B--2---:R-:W2:Y:S02]  /*08a0*/  MUFU.RCP R0, R0 ;  /* 0x0000000000007308 */ /* 0x004ea40000001000 */
[----:B--2---:R-:W-:-:S02]  /*08b0*/  VIADD R3, R0, 0xffffffe ;  /* 0x0ffffffe00037836 */ /* 0x004fc40000000000 */
[----:B------:R-:W-:Y:S01]  /*08c0*/  IMAD.MOV R0, RZ, RZ, -R4 ;  /* 0x000000ffff007224 */ /* 0x000fe200078e0a04 */
[----:B------:R-:W-:-:S03]  /*08d0*/  IABS R4, R11 ;  /* 0x0000000b00047213 */ /* 0x000fc60000000000 */
[----:B------:R-:W2:Y:S02]  /*08e0*/  F2I.FTZ.U32.TRUNC.NTZ R3, R3 ;  /* 0x0000000300037305 */ /* 0x000ea4000021f000 */
[----:B--2---:R-:W-:-:S04]  /*08f0*/  IMAD.MOV R9, RZ, RZ, -R3 ;  /* 0x000000ffff097224 */ /* 0x004fc800078e0a03 */
[----:B------:R-:W-:Y:S01]  /*0900*/  IMAD.MOV.U32 R2, RZ, RZ, R9 ;  /* 0x000000ffff027224 */ /* 0x000fe200078e0009 */
[----:B------:R-:W-:-:S03]  /*0910*/  IABS R9, R8 ;  /* 0x0000000800097213 */ /* 0x000fc60000000000 */
[----:B------:R-:W-:Y:S02]  /*0920*/  IMAD R5, R2, R7, RZ ;  /* 0x0000000702057224 */ /* 0x000fe400078e02ff */
[----:B------:R-:W-:-:S04]  /*0930*/  IMAD.MOV.U32 R2, RZ, RZ, RZ ;  /* 0x000000ffff027224 */ /* 0x000fc800078e00ff */
[----:B------:R-:W-:Y:S01]  /*0940*/  IMAD.HI.U32 R2, R3, R5, R2 ;  /* 0x0000000503027227 */ /* 0x000fe200078e0002 */
[----:B------:R-:W-:Y:S01]  /*0950*/  MOV R3, 0x400 ;  /* 0x0000040000037802 */ /* 0x000fe20000000f00 */
[----:B------:R-:W2:Y:S03]  /*0960*/  I2F.RP R5, R4 ;  /* 0x0000000400057306 */ /* 0x000ea60000209400 */
[----:B------:R-:W-:Y:S01]  /*0970*/  R2UR UR7, R3 ;  /* 0x00000000030772ca */ /* 0x000fe200000e0000 */
[----:B------:R-:W-:-:S04]  /*0980*/  IMAD.HI.U32 R2, R2, R9, RZ ;  /* 0x0000000902027227 */ /* 0x000fc800078e00ff */
[----:B------:R-:W-:Y:S01]  /*0990*/  IMAD R0, R2, R0, R9 ;  /* 0x0000000002007224 */ /* 0x000fe200078e0209 */
[----:B------:R-:W3:Y:S04]  /*09a0*/  I2F.RP R3, R14 ;  /* 0x0000000e00037306 */ /* 0x000ee80000209400 */
[----:B------:R-:W-:-:S03]  /*09b0*/  ISETP.GT.U32.AND P1, PT, R7, R0, PT ;  /* 0x000000000700720c */ /* 0x000fc60003f24070 */
[----:B-1----:R-:W-:Y:S01]  /*09c0*/  ULEA UR7, UR4, UR7, 0x18 ;  /* 0x0000000704077291 */ /* 0x002fe2000f8ec0ff */
[----:B--2---:R-:W1:Y:S01]  /*09d0*/  MUFU.RCP R5, R5 ;  /* 0x0000000500057308 */ /* 0x004e620000001000 */
[----:B------:R-:W2:Y:S02]  /*09e0*/  LDCU UR4, c[0x0][0x3a4] ;  /* 0x00007480ff0477ac */ /* 0x000ea40008000800 */
[----:B------:R-:W-:-:S05]  /*09f0*/  UIADD3 UR14, UPT, UPT, UR7, 0x30000, URZ ;  /* 0x00030000070e7890 */ /* 0x000fca000fffe0ff */
[----:B---3--:R-:W3:Y:S01]  /*0a00*/  MUFU.RCP R3, R3 ;  /* 0x0000000300037308 */ /* 0x008ee20000001000 */
[----:B------:R-:W-:Y:S01]  /*0a10*/  @!P1 IMAD.IADD R0, R0, 0x1, -R7 ;  /* 0x0000000100009824 */ /* 0x000fe200078e0a07 */
[----:B------:R-:W4:Y:S01]  /*0a20*/  LDS R16, [UR7] ;  /* 0x00000007ff107984 */ /* 0x000f220008000800 */
[----:B------:R-:W-:Y:S01]  /*0a30*/  @!P1 VIADD R2, R2, 0x1 ;  /* 0x0000000102029836 */ /* 0x000fe20000000000 */
[----:B------:R-:W-:Y:S02]  /*0a40*/  BAR.SYNC.DEFER_BLOCKING 0x0 ;  /* 0x0000000000007b1d */ /* 0x000fe40000010000 */
[----:B------:R-:W-:Y:S02]  /*0a50*/  ISETP.GE.U32.AND P0, PT, R0, R7, PT ;  /* 0x000000070000720c */ /* 0x000fe40003f06070 */
[----:B------:R-:W-:Y:S01]  /*0a60*/  LOP3.LUT R0, R8, R13, RZ, 0x3c, !PT ;  /* 0x0000000d08007212 */ /* 0x000fe200078e3cff */
[----:B-1----:R-:W-:Y:S01]  /*0a70*/  VIADD R12, R5, 0xffffffe ;  /* 0x0ffffffe050c7836 */ /* 0x002fe20000000000 */
[----:B------:R-:W-:-:S02]  /*0a80*/  ISETP.NE.AND P1, PT, R13, RZ, PT ;  /* 0x000000ff0d00720c */ /* 0x000fc40003f25270 */
[----:B------:R-:W-:Y:S02]  /*0a90*/  ISETP.GE.AND P2, PT, R0, RZ, PT ;  /* 0x000000ff0000720c */ /* 0x000fe40003f46270 */
[----:B------:R-:W-:Y:S01]  /*0aa0*/  SHF.R.U32.HI R7, RZ, 0x4, R186 ;  /* 0x00000004ff077819 */ /* 0x000fe200000116ba */
[----:B---3--:R-:W-:-:S04]  /*0ab0*/  VIADD R3, R3, 0xffffffe ;  /* 0x0ffffffe03037836 */ /* 0x008fc80000000000 */
[----:B------:R-:W-:Y:S01]  /*0ac0*/  @P0 VIADD R2, R2, 0x1 ;  /* 0x0000000102020836 */ /* 0x000fe20000000000 */
[----:B------:R1:W3:Y:S03]  /*0ad0*/  F2I.FTZ.U32.TRUNC.NTZ R9, R3 ;  /* 0x0000000300097305 */ /* 0x0002e6000021f000 */
[----:B------:R-:W-:Y:S02]  /*0ae0*/  IMAD.MOV.U32 R15, RZ, RZ, R2 ;  /* 0x000000ffff0f7224 */ /* 0x000fe400078e0002 */
[----:B------:R-:W-:Y:S02]  /*0af0*/  IMAD.SHL.U32 R2, R186, 0x10, RZ ;  /* 0x00000010ba027824 */ /* 0x000fe400078e00ff */
[----:B------:R-:W-:Y:S01]  /*0b00*/  @!P2 IMAD.MOV R15, RZ, RZ, -R15 ;  /* 0x000000ffff0fa224 */ /* 0x000fe200078e0a0f */
[----:B------:R-:W-:Y:S02]  /*0b10*/  @!P1 LOP3.LUT R15, RZ, R13, RZ, 0x33, !PT ;  /* 0x0000000dff0f9212 */ /* 0x000fe400078e33ff */
[----:B------:R-:W-:-:S02]  /*0b20*/  LOP3.LUT R2, R2, 0x70, RZ, 0xc0, !PT ;  /* 0x0000007002027812 */ /* 0x000fc400078ec0ff */
[----:B-1----:R-:W-:Y:S01]  /*0b30*/  LOP3.LUT R3, R186, 0x3f, RZ, 0xc0, !PT ;  /* 0x0000003fba037812 */ /* 0x002fe200078ec0ff */
[----:B------:R-:W-:Y:S01]  /*0b40*/  IMAD.MOV R0, RZ, RZ, -R15 ;  /* 0x000000ffff007224 */ /* 0x000fe200078e0a0f */
[----:B------:R-:W-:Y:S01]  /*0b50*/  LOP3.LUT R5, R2, 0x4, R7, 0xf8, !PT ;  /* 0x0000000402057812 */ /* 0x000fe200078ef807 */
[----:B---3--:R-:W-:Y:S02]  /*0b60*/  IMAD.MOV R17, RZ, RZ, -R9 ;  /* 0x000000ffff117224 */ /* 0x008fe400078e0a09 */
[----:B------:R-:W-:Y:S01]  /*0b70*/  IMAD R0, R13, R0, R8 ;  /* 0x000000000d007224 */ /* 0x000fe200078e0208 */
[----:B------:R-:W-:Y:S01]  /*0b80*/  SHF.R.U32.HI R8, RZ, 0x5, R186 ;  /* 0x00000005ff087819 */ /* 0x000fe200000116ba */
[----:B------:R-:W1:Y:S01]  /*0b90*/  F2I.FTZ.U32.TRUNC.NTZ R13, R12 ;  /* 0x0000000c000d7305 */ /* 0x000e62000021f000 */
[----:B------:R-:W-:Y:S01]  /*0ba0*/  IMAD.SHL.U32 R7, R171, 0x40, RZ ;  /* 0x00000040ab077824 */ /* 0x000fe200078e00ff */
[----:B----4-:R-:W-:Y:S01]  /*0bb0*/  R2UR UR8, R16 ;  /* 0x00000000100872ca */ /* 0x010fe200000e0000 */
[----:B------:R-:W-:Y:S01]  /*0bc0*/  IMAD.IADD R2, R6, 0x1, R0 ;  /* 0x0000000106027824 */ /* 0x000fe200078e0200 */
[----:B------:R-:W-:Y:S01]  /*0bd0*/  R2UR UR12, R8 ;  /* 0x00000000080c72ca */ /* 0x000fe200000e0000 */
[----:B------:R-:W-:Y:S01]  /*0be0*/  IMAD.MOV.U32 R8, RZ, RZ, RZ ;  /* 0x000000ffff087224 */ /* 0x000fe200078e00ff */
[----:B------:R-:W-:Y:S01]  /*0bf0*/  LOP3.LUT R7, R7, 0x40, RZ, 0xc0, !PT ;  /* 0x0000004007077812 */ /* 0x000fe200078ec0ff */
[----:B------:R-:W-:-:S02]  /*0c00*/  IMAD R28, R2, 0x40, R3 ;  /* 0x00000040021c7824 */ /* 0x000fc400078e0203 */
[----:B------:R-:W-:Y:S02]  /*0c10*/  IMAD R3, R17, R14, RZ ;  /* 0x0000000e11037224 */ /* 0x000fe400078e02ff */
[----:B------:R-:W-:Y:S01]  /*0c20*/  IMAD.SHL.U32 R0, R186, 0x80, RZ ;  /* 0x00000080ba007824 */ /* 0x000fe200078e00ff */
[----:B------:R3:W-:Y:S01]  /*0c30*/  STL [R1+0x2cc], R28 ;  /* 0x0002cc1c01007387 */ /* 0x0007e20000100800 */
[----:B------:R-:W-:-:S03]  /*0c40*/  IMAD.HI.U32 R8, R9, R3, R8 ;  /* 0x0000000309087227 */ /* 0x000fc600078e0008 */
[----:B------:R-:W-:Y:S01]  /*0c50*/  LOP3.LUT R0, R5, 0x1f80, R0, 0xf8, !PT ;  /* 0x00001f8005007812 */ /* 0x000fe200078ef800 */
[----:B-1----:R-:W-:Y:S01]  /*0c60*/  IMAD.MOV R6, RZ, RZ, -R13 ;  /* 0x000000ffff067224 */ /* 0x002fe200078e0a0d */
[----:B------:R-:W-:Y:S01]  /*0c70*/  IABS R5, R28 ;  /* 0x0000001c00057213 */ /* 0x000fe20000000000 */
[----:B------:R-:W-:Y:S02]  /*0c80*/  IMAD.SHL.U32 R2, R15, 0x80, RZ ;  /* 0x000000800f027824 */ /* 0x000fe400078e00ff */
[----:B------:R-:W-:Y:S02]  /*0c90*/  IMAD.MOV.U32 R3, RZ, RZ, R6 ;  /* 0x000000ffff037224 */ /* 0x000fe400078e0006 */
[----:B------:R-:W-:Y:S01]  /*0ca0*/  IMAD.MOV.U32 R12, RZ, RZ, RZ ;  /* 0x000000ffff0c7224 */ /* 0x000fe200078e00ff */
[C---:B------:R-:W-:Y:S01]  /*0cb0*/  LOP3.LUT R6, R2.reuse, R7, RZ, 0xfc, !PT ;  /* 0x0000000702067212 */ /* 0x040fe200078efcff */
[----:B------:R-:W-:Y:S01]  /*0cc0*/  IMAD R3, R3, R4, RZ ;  /* 0x0000000403037224 */ /* 0x000fe200078e02ff */
[----:B------:R-:W-:Y:S01]  /*0cd0*/  LOP3.LUT R15, R2, 0x1, R7, 0xfe, !PT ;  /* 0x00000001020f7812 */ /* 0x000fe200078efe07 */
[----:B------:R-:W-:Y:S01]  /*0ce0*/  IMAD.HI.U32 R8, R8, R5, RZ ;  /* 0x0000000508087227 */ /* 0x000fe200078e00ff */
[----:B------:R-:W-:-:S02]  /*0cf0*/  IABS R156, R6 ;  /* 0x00000006009c7213 */ /* 0x000fc40000000000 */
[----:B------:R-:W-:Y:S01]  /*0d00*/  ISETP.GE.AND P6, PT, R6, RZ, PT ;  /* 0x000000ff0600720c */ /* 0x000fe20003fc6270 */
[----:B------:R-:W-:Y:S01]  /*0d10*/  IMAD.HI.U32 R3, R13, R3, R12 ;  /* 0x000000030d037227 */ /* 0x000fe200078e000c */
[C-C-:B------:R-:W-:Y:S02]  /*0d20*/  LOP3.LUT R12, R2.reuse, 0x2, R7.reuse, 0xfe, !PT ;  /* 0x00000002020c7812 */ /* 0x140fe400078efe07 */
[----:B------:R-:W-:Y:S01]  /*0d30*/  IABS R116, R15 ;  /* 0x0000000f00747213 */ /* 0x000fe20000000000 */
[----:B------:R-:W-:Y:S01]  /*0d40*/  IMAD.MOV R9, RZ, RZ, -R8 ;  /* 0x000000ffff097224 */ /* 0x000fe200078e0a08 */
[----:B------:R-:W-:Y:S01]  /*0d50*/  IABS R115, R12 ;  /* 0x0000000c00737213 */ /* 0x000fe20000000000 */
[----:B------:R-:W-:Y:S01]  /*0d60*/  IMAD.HI.U32 R6, R3, R156, RZ ;  /* 0x0000009c03067227 */ /* 0x000fe200078e00ff */
[----:B------:R-:W-:Y:S02]  /*0d70*/  LOP3.LUT R16, R2, 0x4, R7, 0xfe, !PT ;  /* 0x0000000402107812 */ /* 0x000fe400078efe07 */
[----:B------:R-:W-:Y:S01]  /*0d80*/  ISETP.GE.AND P0, PT, R15, RZ, PT ;  /* 0x000000ff0f00720c */ /* 0x000fe20003f06270 */
[----:B------:R-:W-:Y:S01]  /*0d90*/  IMAD R5, R14, R9, R5 ;  /* 0x000000090e057224 */ /* 0x000fe200078e0205 */
[----:B------:R-:W-:Y:S01]  /*0da0*/  IABS R118, R16 ;  /* 0x0000001000767213 */ /* 0x000fe20000000000 */
[----:B------:R-:W-:Y:S01]  /*0db0*/  IMAD.MOV R9, RZ, RZ, -R6 ;  /* 0x000000ffff097224 */ /* 0x000fe200078e0a06 */
[----:B------:R-:W-:Y:S01]  /*0dc0*/  LOP3.LUT R15, R2, 0x3, R7, 0xfe, !PT ;  /* 0x00000003020f7812 */ /* 0x000fe200078efe07 */
[----:B------:R-:W-:Y:S01]  /*0dd0*/  IMAD.HI.U32 R6, R3, R115, RZ ;  /* 0x0000007303067227 */ /* 0x000fe200078e00ff */
[----:B------:R-:W-:-:S02]  /*0de0*/  ISETP.GT.U32.AND P2, PT, R14, R5, PT ;  /* 0x000000050e00720c */ /* 0x000fc40003f44070 */
[----:B------:R-:W-:Y:S01]  /*0df0*/  IABS R155, R15 ;  /* 0x0000000f009b7213 */ /* 0x000fe20000000000 */
[----:B------:R-:W-:Y:S01]  /*0e00*/  IMAD R156, R4, R9, R156 ;  /* 0x00000009049c7224 */ /* 0x000fe200078e029c */
[----:B------:R-:W-:Y:S01]  /*0e10*/  ISETP.GE.AND P3, PT, R12, RZ, PT ;  /* 0x000000ff0c00720c */ /* 0x000fe20003f66270 */
[----:B------:R-:W-:Y:S01]  /*0e20*/  IMAD.MOV R9, RZ, RZ, -R6 ;  /* 0x000000ffff097224 */ /* 0x000fe200078e0a06 */
[----:B------:R-:W-:Y:S01]  /*0e30*/  LOP3.LUT R12, R2, 0x5, R7, 0xfe, !PT ;  /* 0x00000005020c7812 */ /* 0x000fe200078efe07 */
[----:B------:R-:W-:Y:S01]  /*0e40*/  IMAD.HI.U32 R8, R3, R116, RZ ;  /* 0x0000007403087227 */ /* 0x000fe200078e00ff */
[C---:B------:R-:W-:Y:S02]  /*0e50*/  ISETP.GT.U32.AND P4, PT, R4.reuse, R156, PT ;  /* 0x0000009c0400720c */ /* 0x040fe40003f84070 */
[----:B------:R-:W-:Y:S01]  /*0e60*/  IABS R117, R12 ;  /* 0x0000000c00757213 */ /* 0x000fe20000000000 */
[----:B------:R-:W-:Y:S01]  /*0e70*/  IMAD R115, R4, R9, R115 ;  /* 0x0000000904737224 */ /* 0x000fe200078e0273 */
[C-C-:B------:R-:W-:Y:S01]  /*0e80*/  LOP3.LUT R17, R2.reuse, 0x1c, R7.reuse, 0xfe, !PT ;  /* 0x0000001c02117812 */ /* 0x140fe200078efe07 */
[----:B------:R-:W-:Y:S01]  /*0e90*/  @!P2 IMAD.IADD R5, R5, 0x1, -R14 ;  /* 0x000000010505a824 */ /* 0x000fe200078e0a0e */
[----:B------:R-:W-:Y:S01]  /*0ea0*/  LOP3.LUT R18, R2, 0x1d, R7, 0xfe, !PT ;  /* 0x0000001d02127812 */ /* 0x000fe200078efe07 */
[----:B------:R-:W-:Y:S01]  /*0eb0*/  IMAD.MOV R13, RZ, RZ, -R8 ;  /* 0x000000ffff0d7224 */ /* 0x000fe200078e0a08 */
[----:B------:R-:W-:Y:S01]  /*0ec0*/  ISETP.GT.U32.AND P2, PT, R4, R115, PT ;  /* 0x000000730400720c */ /* 0x000fe20003f44070 */
[----:B------:R-:W-:Y:S01]  /*0ed0*/  IMAD.HI.U32 R8, R3, R118, RZ ;  /* 0x0000007603087227 */ /* 0x000fe200078e00ff */
[----:B------:R-:W-:-:S02]  /*0ee0*/  ISETP.GT.U32.AND P5, PT, R14, R5, PT ;  /* 0x000000050e00720c */ /* 0x000fc40003fa4070 */
[----:B------:R-:W-:Y:S01]  /*0ef0*/  IABS R140, R17 ;  /* 0x00000011008c7213 */ /* 0x000fe20000000000 */
[----:B------:R-:W-:Y:S01]  /*0f00*/  @!P4 IMAD.IADD R156, R156, 0x1, -R4 ;  /* 0x000000019c9cc824 */ /* 0x000fe200078e0a04 */
[----:B------:R-:W-:Y:S01]  /*0f10*/  IABS R131, R18 ;  /* 0x0000001200837213 */ /* 0x000fe20000000000 */
[----:B------:R-:W-:Y:S01]  /*0f20*/  IMAD.MOV R9, RZ, RZ, -R8 ;  /* 0x000000ffff097224 */ /* 0x000fe200078e0a08 */
[--C-:B------:R-:W-:Y:S01]  /*0f30*/  LOP3.LUT R20, R2, 0x3a, R7.reuse, 0xfe, !PT ;  /* 0x0000003a02147812 */ /* 0x100fe200078efe07 */
[----:B------:R-:W-:Y:S01]  /*0f40*/  IMAD.HI.U32 R6, R3, R155, RZ ;  /* 0x0000009b03067227 */ /* 0x000fe200078e00ff */
[C---:B------:R-:W-:Y:S02]  /*0f50*/  ISETP.GT.U32.AND P4, PT, R4.reuse, R156, PT ;  /* 0x0000009c0400720c */ /* 0x040fe40003f84070 */
[----:B------:R-:W-:Y:S01]  /*0f60*/  IABS R47, R20 ;  /* 0x00000014002f7213 */ /* 0x000fe20000000000 */
[----:B------:R-:W-:Y:S01]  /*0f70*/  IMAD R118, R4, R9, R118 ;  /* 0x0000000904767224 */ /* 0x000fe200078e0276 */
[C-C-:B------:R-:W-:Y:S01]  /*0f80*/  LOP3.LUT R22, R2.reuse, 0x3c, R7.reuse, 0xfe, !PT ;  /* 0x0000003c02167812 */ /* 0x140fe200078efe07 */
[----:B------:R-:W-:Y:S01]  /*0f90*/  @!P2 IMAD.IADD R115, R115, 0x1, -R4 ;  /* 0x000000017373a824 */ /* 0x000fe200078e0a04 */
[--C-:B------:R-:W-:Y:S01]  /*0fa0*/  LOP3.LUT R24, R2, 0x3d, R7.reuse, 0xfe, !PT ;  /* 0x0000003d02187812 */ /* 0x100fe200078efe07 */
[C---:B------:R-:W-:Y:S01]  /*0fb0*/  IMAD R116, R4.reuse, R13, R116 ;  /* 0x0000000d04747224 */ /* 0x040fe200078e0274 */
[----:B------:R-:W-:Y:S01]  /*0fc0*/  ISETP.GT.U32.AND P2, PT, R4, R118, PT ;  /* 0x000000760400720c */ /* 0x000fe20003f44070 */
[----:B------:R-:W-:Y:S01]  /*0fd0*/  IMAD.MOV R6, RZ, RZ, -R6 ;  /* 0x000000ffff067224 */ /* 0x000fe200078e0a06 */
[----:B------:R-:W-:Y:S01]  /*0fe0*/  LOP3.LUT R13, R2, 0x6, R7, 0xfe, !PT ;  /* 0x00000006020d7812 */ /* 0x000fe200078efe07 */
[----:B------:R-:W-:Y:S01]  /*0ff0*/  @!P5 IMAD.IADD R5, R5, 0x1, -R14 ;  /* 0x000000010505d824 */ /* 0x000fe200078e0a0e */
[----:B------:R-:W-:Y:S01]  /*1000*/  ISETP.GT.U32.AND P1, PT, R4, R116, PT ;  /* 0x000000740400720c */ /* 0x000fe20003f24070 */
[----:B------:R-:W-:Y:S01]  /*1010*/  @!P4 IMAD.IADD R156, R156, 0x1, -R4 ;  /* 0x000000019c9cc824 */ /* 0x000fe200078e0a04 */
[C---:B------:R-:W-:Y:S01]  /*1020*/  ISETP.GT.U32.AND P4, PT, R4.reuse, R115, PT ;  /* 0x000000730400720c */ /* 0x040fe20003f84070 */
[----:B------:R-:W-:Y:S01]  /*1030*/  IMAD R155, R4, R6, R155 ;  /* 0x00000006049b7224 */ /* 0x000fe200078e029b */
[----:B------:R-:W-:Y:S01]  /*1040*/  IABS R154, R13 ;  /* 0x0000000d009a7213 */ /* 0x000fe20000000000 */
[----:B------:R-:W-:Y:S01]  /*1050*/  IMAD.HI.U32 R6, R3, R117, RZ ;  /* 0x0000007503067227 */ /* 0x000fe200078e00ff */
[----:B------:R-:W-:-:S02]  /*1060*/  LOP3.LUT R14, R2, 0x7, R7, 0xfe, !PT ;  /* 0x00000007020e7812 */ /* 0x000fc400078efe07 */
[----:B------:R-:W-:Y:S01]  /*1070*/  ISETP.GT.U32.AND P5, PT, R4, R155, PT ;  /* 0x0000009b0400720c */ /* 0x000fe20003fa4070 */
[----:B------:R-:W-:Y:S01]  /*1080*/  @!P2 IMAD.IADD R118, R118, 0x1, -R4 ;  /* 0x000000017676a824 */ /* 0x000fe200078e0a04 */
[----:B------:R-:W-:Y:S01]  /*1090*/  IABS R120, R14 ;  /* 0x0000000e00787213 */ /* 0x000fe20000000000 */
[----:B------:R-:W-:Y:S01]  /*10a0*/  IMAD.MOV R8, RZ, RZ, -R6 ;  /* 0x000000ffff087224 */ /* 0x000fe200078e0a06 */
[----:B------:R-:W-:Y:S01]  /*10b0*/  LOP3.LUT R26, R2, 0x3e, R7, 0xfe, !PT ;  /* 0x0000003e021a7812 */ /* 0x000fe200078efe07 */
[----:B------:R-:W-:Y:S01]  /*10c0*/  IMAD.HI.U32 R6, R3, R154, RZ ;  /* 0x0000009a03067227 */ /* 0x000fe200078e00ff */
[----:B------:R-:W-:Y:S02]  /*10d0*/  IABS R49, R22 ;  /* 0x0000001600317213 */ /* 0x000fe40000000000 */
[----:B------:R-:W-:Y:S01]  /*10e0*/  IABS R51, R24 ;  /* 0x0000001800337213 */ /* 0x000fe20000000000 */
[----:B------:R-:W-:Y:S01]  /*10f0*/  @!P4 IMAD.IADD R115, R115, 0x1, -R4 ;  /* 0x000000017373c824 */ /* 0x000fe200078e0a04 */
[----:B------:R-:W-:Y:S01]  /*1100*/  ISETP.GT.U32.AND P4, PT, R4, R118, PT ;  /* 0x000000760400720c */ /* 0x000fe20003f84070 */
[----:B------:R-:W-:Y:S01]  /*1110*/  IMAD.MOV R9, RZ, RZ, -R6 ;  /* 0x000000ffff097224 */ /* 0x000fe200078e0a06 */
[----:B------:R-:W-:Y:S01]  /*1120*/  IABS R53, R26 ;  /* 0x0000001a00357213 */ /* 0x000fe20000000000 */
[----:B------:R-:W-:-:S02]  /*1130*/  @!P1 IMAD.IADD R116, R116, 0x1, -R4 ;  /* 0x0000000174749824 */ /* 0x000fc400078e0a04 */
[C---:B------:R-:W-:Y:S02]  /*1140*/  IMAD R154, R4.reuse, R9, R154 ;  /* 0x00000009049a7224 */ /* 0x040fe400078e029a */
[--C-:B------:R-:W-:Y:S01]  /*1150*/  @!P5 IMAD.IADD R155, R155, 0x1, -R4.reuse ;  /* 0x000000019b9bd824 */ /* 0x100fe200078e0a04 */
[C---:B------:R-:W-:Y:S01]  /*1160*/  ISETP.GT.U32.AND P1, PT, R4.reuse, R116, PT ;  /* 0x000000740400720c */ /* 0x040fe20003f24070 */
[----:B------:R-:W-:Y:S01]  /*1170*/  IMAD R117, R4, R8, R117 ;  /* 0x0000000804757224 */ /* 0x000fe200078e0275 */
[----:B------:R-:W-:Y:S01]  /*1180*/  ISETP.GE.AND P5, PT, R16, RZ, PT ;  /* 0x000000ff1000720c */ /* 0x000fe20003fa6270 */
[----:B------:R-:W-:Y:S01]  /*1190*/  IMAD.HI.U32 R6, R3, R120, RZ ;  /* 0x0000007803067227 */ /* 0x000fe200078e00ff */
[--C-:B------:R-:W-:Y:S02]  /*11a0*/  LOP3.LUT R8, R2, 0x8, R7.reuse, 0xfe, !PT ;  /* 0x0000000802087812 */ /* 0x100fe400078efe07 */
[----:B------:R-:W-:Y:S01]  /*11b0*/  ISETP.GT.U32.AND P2, PT, R4, R155, PT ;  /* 0x0000009b0400720c */ /* 0x000fe20003f44070 */
[----:B------:R-:W-:Y:S01]  /*11c0*/  @!P4 IMAD.IADD R118, R118, 0x1, -R4 ;  /* 0x000000017676c824 */ /* 0x000fe200078e0a04 */
[C---:B------:R-:W-:Y:S01]  /*11d0*/  ISETP.GT.U32.AND P4, PT, R4.reuse, R154, PT ;  /* 0x0000009a0400720c */ /* 0x040fe20003f84070 */
[----:B------:R-:W-:Y:S01]  /*11e0*/  @!P6 IMAD.MOV R156, RZ, RZ, -R156 ;  /* 0x000000ffff9ce224 */ /* 0x000fe200078e0a9c */
[----:B------:R-:W-:Y:S01]  /*11f0*/  ISETP.GT.U32.AND P6, PT, R4, R117, PT ;  /* 0x000000750400720c */ /* 0x000fe20003fc4070 */
[----:B------:R-:W-:Y:S01]  /*1200*/  IMAD.MOV R9, RZ, RZ, -R6 ;  /* 0x000000ffff097224 */ /* 0x000fe200078e0a06 */
[----:B------:R-:W-:Y:S01]  /*1210*/  IABS R119, R8 ;  /* 0x0000000800777213 */ /* 0x000fe20000000000 */
[----:B------:R-:W-:Y:S01]  /*1220*/  @!P1 IMAD.IADD R116, R116, 0x1, -R4 ;  /* 0x0000000174749824 */ /* 0x000fe200078e0a04 */
[----:B------:R-:W-:Y:S01]  /*1230*/  ISETP.GE.AND P1, PT, R15, RZ, PT ;  /* 0x000000ff0f00720c */ /* 0x000fe20003f26270 */
[----:B------:R-:W-:Y:S01]  /*1240*/  IMAD R120, R4, R9, R120 ;  /* 0x0000000904787224 */ /* 0x000fe200078e0278 */
[C-C-:B------:R-:W-:Y:S01]  /*1250*/  LOP3.LUT R15, R2.reuse, 0x13, R7.reuse, 0xfe, !PT ;  /* 0x00000013020f7812 */ /* 0x140fe200078efe07 */
[----:B------:R-:W-:Y:S01]  /*1260*/  IMAD.HI.U32 R6, R3, R119, RZ ;  /* 0x0000007703067227 */ /* 0x000fe200078e00ff */
[----:B------:R-:W-:-:S02]  /*1270*/  LOP3.LUT R16, R2, 0x1b, R7, 0xfe, !PT ;  /* 0x0000001b02107812 */ /* 0x000fc400078efe07 */
[----:B------:R-:W-:Y:S01]  /*1280*/  IABS R128, R15 ;  /* 0x0000000f00807213 */ /* 0x000fe20000000000 */
[----:B------:R-:W-:Y:S01]  /*1290*/  @!P4 IMAD.IADD R154, R154, 0x1, -R4 ;  /* 0x000000019a9ac824 */ /* 0x000fe200078e0a04 */
[----:B------:R-:W-:Y:S01]  /*12a0*/  IABS R142, R16 ;  /* 0x00000010008e7213 */ /* 0x000fe20000000000 */
[----:B------:R-:W-:Y:S01]  /*12b0*/  @!P5 IMAD.MOV R118, RZ, RZ, -R118 ;  /* 0x000000ffff76d224 */ /* 0x000fe200078e0a76 */
[C---:B------:R-:W-:Y:S01]  /*12c0*/  ISETP.GT.U32.AND P5, PT, R4.reuse, R120, PT ;  /* 0x000000780400720c */ /* 0x040fe20003fa4070 */
[----:B------:R-:W-:Y:S01]  /*12d0*/  IMAD.MOV R6, RZ, RZ, -R6 ;  /* 0x000000ffff067224 */ /* 0x000fe200078e0a06 */
[C---:B------:R-:W-:Y:S01]  /*12e0*/  ISETP.GT.U32.AND P4, PT, R4.reuse, R154, PT ;  /* 0x0000009a0400720c */ /* 0x040fe20003f84070 */
[--C-:B------:R-:W-:Y:S02]  /*12f0*/  @!P6 IMAD.IADD R117, R117, 0x1, -R4.reuse ;  /* 0x000000017575e824 */ /* 0x100fe400078e0a04 */
[C---:B------:R-:W-:Y:S02]  /*1300*/  IMAD R119, R4.reuse, R6, R119 ;  /* 0x0000000604777224 */ /* 0x040fe400078e0277 */
[----:B------:R-:W-:Y:S01]  /*1310*/  @!P2 IMAD.IADD R155, R155, 0x1, -R4 ;  /* 0x000000019b9ba824 */ /* 0x000fe200078e0a04 */
[----:B------:R-:W-:Y:S01]  /*1320*/  ISETP.GT.U32.AND P6, PT, R4, R117, PT ;  /* 0x000000750400720c */ /* 0x000fe20003fc4070 */
[----:B------:R-:W-:Y:S01]  /*1330*/  @!P0 IMAD.MOV R116, RZ, RZ, -R116 ;  /* 0x000000ffff748224 */ /* 0x000fe200078e0a74 */
[----:B------:R-:W-:Y:S01]  /*1340*/  ISETP.GE.AND P0, PT, R12, RZ, PT ;  /* 0x000000ff0c00720c */ /* 0x000fe20003f06270 */
[----:B------:R-:W-:Y:S01]  /*1350*/  @!P1 IMAD.MOV R155, RZ, RZ, -R155 ;  /* 0x000000ffff9b9224 */ /* 0x000fe200078e0a9b */
[----:B------:R-:W-:Y:S01]  /*1360*/  ISETP.GE.AND P1, PT, R8, RZ, PT ;  /* 0x000000ff0800720c */ /* 0x000fe20003f26270 */
[--C-:B------:R-:W-:Y:S01]  /*1370*/  @!P5 IMAD.IADD R120, R120, 0x1, -R4.reuse ;  /* 0x000000017878d824 */ /* 0x100fe200078e0a04 */
[----:B------:R-:W-:Y:S01]  /*1380*/  LOP3.LUT R8, R2, 0x9, R7, 0xfe, !PT ;  /* 0x0000000902087812 */ /* 0x000fe200078efe07 */
[----:B------:R-:W-:Y:S01]  /*1390*/  @!P4 IMAD.IADD R154, R154, 0x1, -R4 ;  /* 0x000000019a9ac824 */ /* 0x000fe200078e0a04 */
[----:B------:R-:W-:Y:S01]  /*13a0*/  ISETP.GT.U32.AND P4, PT, R4, R119, PT ;  /* 0x000000770400720c */ /* 0x000fe20003f84070 */
[----:B------:R-:W-:Y:S01]  /*13b0*/  @!P3 IMAD.MOV R115, RZ, RZ, -R115 ;  /* 0x000000ffff73b224 */ /* 0x000fe200078e0a73 */
[----:B------:R-:W-:-:S02]  /*13c0*/  LOP3.LUT R12, R2, 0xa, R7, 0xfe, !PT ;  /* 0x0000000a020c7812 */ /* 0x000fc400078efe07 */
[----:B------:R-:W-:Y:S01]  /*13d0*/  IABS R152, R8 ;  /* 0x0000000800987213 */ /* 0x000fe20000000000 */
[--C-:B------:R-:W-:Y:S01]  /*13e0*/  @!P6 IMAD.IADD R117, R117, 0x1, -R4.reuse ;  /* 0x000000017575e824 */ /* 0x100fe200078e0a04 */
[----:B------:R-:W-:Y:S02]  /*13f0*/  ISETP.GE.AND P2, PT, R14, RZ, PT ;  /* 0x000000ff0e00720c */ /* 0x000fe40003f46270 */
[----:B------:R-:W-:Y:S01]  /*1400*/  IABS R122, R12 ;  /* 0x0000000c007a7213 */ /* 0x000fe20000000000 */
[----:B------:R-:W-:Y:S01]  /*1410*/  IMAD.HI.U32 R6, R3, R152, RZ ;  /* 0x0000009803067227 */ /* 0x000fe200078e00ff */
[----:B------:R-:W-:Y:S02]  /*1420*/  ISETP.GT.U32.AND P5, PT, R4, R120, PT ;  /* 0x000000780400720c */ /* 0x000fe40003fa4070 */
[----:B------:R-:W-:Y:S01]  /*1430*/  LOP3.LUT R14, R2, 0xb, R7, 0xfe, !PT ;  /* 0x0000000b020e7812 */ /* 0x000fe200078efe07 */
[----:B------:R-:W-:Y:S01]  /*1440*/  @!P4 IMAD.IADD R119, R119, 0x1, -R4 ;  /* 0x000000017777c824 */ /* 0x000fe200078e0a04 */
[----:B------:R-:W-:Y:S01]  /*1450*/  ISETP.GE.AND P6, PT, R8, RZ, PT ;  /* 0x000000ff0800720c */ /* 0x000fe20003fc6270 */
[----:B------:R-:W-:Y:S01]  /*1460*/  IMAD.HI.U32 R8, R3, R122, RZ ;  /* 0x0000007a03087227 */ /* 0x000fe200078e00ff */
[----:B------:R-:W-:-:S02]  /*1470*/  IABS R121, R14 ;  /* 0x0000000e00797213 */ /* 0x000fc40000000000 */
[----:B------:R-:W-:Y:S01]  /*1480*/  ISETP.GE.AND P3, PT, R13, RZ, PT ;  /* 0x000000ff0d00720c */ /* 0x000fe20003f66270 */
[----:B------:R-:W-:Y:S01]  /*1490*/  IMAD.MOV R9, RZ, RZ, -R6 ;  /* 0x000000ffff097224 */ /* 0x000fe200078e0a06 */
[C---:B------:R-:W-:Y:S01]  /*14a0*/  ISETP.GT.U32.AND P4, PT, R4.reuse, R119, PT ;  /* 0x000000770400720c */ /* 0x040fe20003f84070 */
[----:B------:R-:W-:Y:S02]  /*14b0*/  IMAD.MOV R13, RZ, RZ, -R8 ;  /* 0x000000ffff0d7224 */ /* 0x000fe400078e0a08 */
[----:B------:R-:W-:Y:S01]  /*14c0*/  IMAD R152, R4, R9, R152 ;  /* 0x0000000904987224 */ /* 0x000fe200078e0298 */
[----:B------:R-:W-:Y:S01]  /*14d0*/  LOP3.LUT R9, R2, 0xc, R7, 0xfe, !PT ;  /* 0x0000000c02097812 */ /* 0x000fe200078efe07 */
[----:B------:R-:W-:-:S03]  /*14e0*/  IMAD.HI.U32 R6, R3, R121, RZ ;  /* 0x0000007903067227 */ /* 0x000fc600078e00ff */
[----:B------:R-:W-:Y:S01]  /*14f0*/  IABS R151, R9 ;  /* 0x0000000900977213 */ /* 0x000fe20000000000 */
[----:B------:R-:W-:Y:S02]  /*1500*/  IMAD R122, R4, R13, R122 ;  /* 0x0000000d047a7224 */ /* 0x000fe400078e027a */
[----:B------:R-:W-:Y:S01]  /*1510*/  @!P5 IMAD.IADD R120, R120, 0x1, -R4 ;  /* 0x000000017878d824 */ /* 0x000fe200078e0a04 */
[C---:B------:R-:W-:Y:S01]  /*1520*/  ISETP.GT.U32.AND P5, PT, R4.reuse, R152, PT ;  /* 0x000000980400720c */ /* 0x040fe20003fa4070 */
[----:B------:R-:W-:Y:S02]  /*1530*/  IMAD.MOV R6, RZ, RZ, -R6 ;  /* 0x000000ffff067224 */ /* 0x000fe400078e0a06 */
[----:B------:R-:W-:Y:S01]  /*1540*/  @!P2 IMAD.MOV R120, RZ, RZ, -R120 ;  /* 0x000000ffff78a224 */ /* 0x000fe200078e0a78 */
[C---:B------:R-:W-:Y:S01]  /*1550*/  ISETP.GT.U32.AND P2, PT, R4.reuse, R122, PT ;  /* 0x0000007a0400720c */ /* 0x040fe20003f44070 */
[----:B------:R-:W-:Y:S02]  /*1560*/  IMAD R121, R4, R6, R121 ;  /* 0x0000000604797224 */ /* 0x000fe400078e0279 */
[----:B------:R-:W-:-:S02]  /*1570*/  @!P4 IMAD.IADD R119, R119, 0x1, -R4 ;  /* 0x000000017777c824 */ /* 0x000fc400078e0a04 */
[----:B------:R-:W-:Y:S01]  /*1580*/  @!P0 IMAD.MOV R117, RZ, RZ, -R117 ;  /* 0x000000ffff758224 */ /* 0x000fe200078e0a75 */
[----:B------:R-:W-:Y:S01]  /*1590*/  ISETP.GT.U32.AND P4, PT, R4, R121, PT ;  /* 0x000000790400720c */ /* 0x000fe20003f84070 */
[----:B------:R-:W-:Y:S01]  /*15a0*/  @!P3 IMAD.MOV R154, RZ, RZ, -R154 ;  /* 0x000000ffff9ab224 */ /* 0x000fe200078e0a9a */
[----:B------:R-:W-:Y:S01]  /*15b0*/  ISETP.GE.AND P0, PT, R12, RZ, PT ;  /* 0x000000ff0c00720c */ /* 0x000fe20003f06270 */
[--C-:B------:R-:W-:Y:S01]  /*15c0*/  @!P5 IMAD.IADD R152, R152, 0x1, -R4.reuse ;  /* 0x000000019898d824 */ /* 0x100fe200078e0a04 */
[--C-:B------:R-:W-:Y:S01]  /*15d0*/  LOP3.LUT R12, R2, 0xd, R7.reuse, 0xfe, !PT ;  /* 0x0000000d020c7812 */ /* 0x100fe200078efe07 */
[----:B------:R-:W-:Y:S01]  /*15e0*/  IMAD.HI.U32 R6, R3, R151, RZ ;  /* 0x0000009703067227 */ /* 0x000fe200078e00ff */
[----:B------:R-:W-:Y:S02]  /*15f0*/  ISETP.GE.AND P3, PT, R14, RZ, PT ;  /* 0x000000ff0e00720c */ /* 0x000fe40003f66270 */
[----:B------:R-:W-:Y:S01]  /*1600*/  LOP3.LUT R14, R2, 0xe, R7, 0xfe, !PT ;  /* 0x0000000e020e7812 */ /* 0x000fe200078efe07 */
[--C-:B------:R-:W-:Y:S01]  /*1610*/  @!P2 IMAD.IADD R122, R122, 0x1, -R4.reuse ;  /* 0x000000017a7aa824 */ /* 0x100fe200078e0a04 */
[----:B------:R-:W-:Y:S01]  /*1620*/  IABS R124, R12 ;  /* 0x0000000c007c7213 */ /* 0x000fe20000000000 */
[----:B------:R-:W-:Y:S01]  /*1630*/  @!P1 IMAD.MOV R119, RZ, RZ, -R119 ;  /* 0x000000ffff779224 */ /* 0x000fe200078e0a77 */
[C---:B------:R-:W-:Y:S01]  /*1640*/  ISETP.GT.U32.AND P5, PT, R4.reuse, R152, PT ;  /* 0x000000980400720c */ /* 0x040fe20003fa4070 */
[----:B------:R-:W-:Y:S01]  /*1650*/  @!P4 IMAD.IADD R121, R121, 0x1, -R4 ;  /* 0x000000017979c824 */ /* 0x000fe200078e0a04 */
[----:B------:R-:W-:Y:S01]  /*1660*/  ISETP.GT.U32.AND P2, PT, R4, R122, PT ;  /* 0x0000007a0400720c */ /* 0x000fe20003f44070 */
[----:B------:R-:W-:Y:S01]  /*1670*/  IMAD.HI.U32 R8, R3, R124, RZ ;  /* 0x0000007c03087227 */ /* 0x000fe200078e00ff */
[----:B------:R-:W-:-:S02]  /*1680*/  IABS R123, R14 ;  /* 0x0000000e007b7213 */ /* 0x000fc40000000000 */
[----:B------:R-:W-:Y:S01]  /*1690*/  ISETP.GE.AND P1, PT, R9, RZ, PT ;  /* 0x000000ff0900720c */ /* 0x000fe20003f26270 */
[----:B------:R-:W-:Y:S01]  /*16a0*/  IMAD.MOV R6, RZ, RZ, -R6 ;  /* 0x000000ffff067224 */ /* 0x000fe200078e0a06 */
[----:B------:R-:W-:Y:S01]  /*16b0*/  ISETP.GT.U32.AND P4, PT, R4, R121, PT ;  /* 0x000000790400720c */ /* 0x000fe20003f84070 */
[----:B------:R-:W-:-:S04]  /*16c0*/  IMAD.HI.U32 R9, R3, R123, RZ ;  /* 0x0000007b03097227 */ /* 0x000fc800078e00ff */
[----:B------:R-:W-:Y:S02]  /*16d0*/  IMAD.MOV R13, RZ, RZ, -R8 ;  /* 0x000000ffff0d7224 */ /* 0x000fe400078e0a08 */
[----:B------:R-:W-:Y:S01]  /*16e0*/  IMAD R151, R4, R6, R151 ;  /* 0x0000000604977224 */ /* 0x000fe200078e0297 */
[----:B------:R-:W-:Y:S01]  /*16f0*/  LOP3.LUT R6, R2, 0xf, R7, 0xfe, !PT ;  /* 0x0000000f02067812 */ /* 0x000fe200078efe07 */
[----:B------:R-:W-:Y:S01]  /*1700*/  @!P5 IMAD.IADD R152, R152, 0x1, -R4 ;  /* 0x000000019898d824 */ /* 0x000fe200078e0a04 */
[----:B------:R-:W-:Y:S01]  /*1710*/  ISETP.GE.AND P5, PT, R12, RZ, PT ;  /* 0x000000ff0c00720c */ /* 0x000fe20003fa6270 */
[----:B------:R-:W-:Y:S01]  /*1720*/  IMAD.MOV R9, RZ, RZ, -R9 ;  /* 0x000000ffff097224 */ /* 0x000fe200078e0a09 */
[----:B------:R-:W-:Y:S01]  /*1730*/  IABS R150, R6 ;  /* 0x0000000600967213 */ /* 0x000fe20000000000 */
[----:B------:R-:W-:Y:S01]  /*1740*/  IMAD R124, R4, R13, R124 ;  /* 0x0000000d047c7224 */ /* 0x000fe200078e027c */
[----:B------:R-:W-:Y:S01]  /*1750*/  LOP3.LUT R12, R2, 0x10, R7, 0xfe, !PT ;  /* 0x00000010020c7812 */ /* 0x000fe200078efe07 */
[----:B------:R-:W-:Y:S01]  /*1760*/  @!P2 IMAD.IADD R122, R122, 0x1, -R4 ;  /* 0x000000017a7aa824 */ /* 0x000fe200078e0a04 */
[C---:B------:R-:W-:Y:S01]  /*1770*/  ISETP.GT.U32.AND P2, PT, R4.reuse, R151, PT ;  /* 0x000000970400720c */ /* 0x040fe20003f44070 */
[C---:B------:R-:W-:Y:S01]  /*1780*/  IMAD R123, R4.reuse, R9, R123 ;  /* 0x00000009047b7224 */ /* 0x040fe200078e027b */
[----:B------:R-:W-:Y:S01]  /*1790*/  IABS R126, R12 ;  /* 0x0000000c007e7213 */ /* 0x000fe20000000000 */
[----:B------:R-:W-:Y:S01]  /*17a0*/  @!P6 IMAD.MOV R152, RZ, RZ, -R152 ;  /* 0x000000ffff98e224 */ /* 0x000fe200078e0a98 */
[C---:B------:R-:W-:Y:S01]  /*17b0*/  ISETP.GT.U32.AND P6, PT, R4.reuse, R124, PT ;  /* 0x0000007c0400720c */ /* 0x040fe20003fc4070 */
[----:B------:R-:W-:Y:S01]  /*17c0*/  @!P4 IMAD.IADD R121, R121, 0x1, -R4 ;  /* 0x000000017979c824 */ /* 0x000fe200078e0a04 */
[----:B------:R-:W-:Y:S01]  /*17d0*/  ISETP.GT.U32.AND P4, PT, R4, R123, PT ;  /* 0x0000007b0400720c */ /* 0x000fe20003f84070 */
[----:B------:R-:W-:Y:S01]  /*17e0*/  IMAD.HI.U32 R8, R3, R126, RZ ;  /* 0x0000007e03087227 */ /* 0x000fe200078e00ff */
[----:B------:R-:W-:-:S03]  /*17f0*/  LOP3.LUT R13, R2, 0x11, R7, 0xfe, !PT ;  /* 0x00000011020d7812 */ /* 0x000fc600078efe07 */
[----:B------:R-:W-:Y:S01]  /*1800*/  @!P0 IMAD.MOV R122, RZ, RZ, -R122 ;  /* 0x000000ffff7a8224 */ /* 0x000fe200078e0a7a */
[----:B------:R-:W-:Y:S01]  /*1810*/  ISETP.GE.AND P0, PT, R14, RZ, PT ;  /* 0x000000ff0e00720c */ /* 0x000fe20003f06270 */
[--C-:B------:R-:W-:Y:S01]  /*1820*/  @!P2 IMAD.IADD R151, R151, 0x1, -R4.reuse ;  /* 0x000000019797a824 */ /* 0x100fe200078e0a04 */
[----:B------:R-:W-:Y:S01]  /*1830*/  ISETP.GE.AND P2, PT, R6, RZ, PT ;  /* 0x000000ff0600720c */ /* 0x000fe20003f46270 */
[----:B------:R-:W-:Y:S01]  /*1840*/  IMAD.HI.U32 R6, R3, R150, RZ ;  /* 0x0000009603067227 */ /* 0x000fe200078e00ff */
[----:B------:R-:W-:Y:S02]  /*1850*/  IABS R125, R13 ;  /* 0x0000000d007d7213 */ /* 0x000fe40000000000 */
[----:B------:R-:W-:Y:S01]  /*1860*/  LOP3.LUT R14, R2, 0x12, R7, 0xfe, !PT ;  /* 0x00000012020e7812 */ /* 0x000fe200078efe07 */
[--C-:B------:R-:W-:Y:S01]  /*1870*/  @!P6 IMAD.IADD R124, R124, 0x1, -R4.reuse ;  /* 0x000000017c7ce824 */ /* 0x100fe200078e0a04 */
[C---:B------:R-:W-:Y:S01]  /*1880*/  ISETP.GT.U32.AND P6, PT, R4.reuse, R151, PT ;  /* 0x000000970400720c */ /* 0x040fe20003fc4070 */
[----:B------:R-:W-:Y:S01]  /*1890*/  @!P4 IMAD.IADD R123, R123, 0x1, -R4 ;  /* 0x000000017b7bc824 */ /* 0x000fe200078e0a04 */
[----:B------:R-:W-:Y:S01]  /*18a0*/  IABS R148, R14 ;  /* 0x0000000e00947213 */ /* 0x000fe20000000000 */
[----:B------:R-:W-:Y:S01]  /*18b0*/  IMAD.MOV R9, RZ, RZ, -R6 ;  /* 0x000000ffff097224 */ /* 0x000fe200078e0a06 */
[----:B------:R-:W-:Y:S01]  /*18c0*/  ISETP.GT.U32.AND P4, PT, R4, R124, PT ;  /* 0x0000007c0400720c */ /* 0x000fe20003f84070 */
[----:B------:R-:W-:-:S04]  /*18d0*/  IMAD.HI.U32 R6, R3, R125, RZ ;  /* 0x0000007d03067227 */ /* 0x000fc800078e00ff */
[C---:B------:R-:W-:Y:S02]  /*18e0*/  IMAD R150, R4.reuse, R9, R150 ;  /* 0x0000000904967224 */ /* 0x040fe400078e0296 */
[----:B------:R-:W-:Y:S02]  /*18f0*/  IMAD.MOV R9, RZ, RZ, -R8 ;  /* 0x000000ffff097224 */ /* 0x000fe400078e0a08 */
[----:B------:R-:W-:Y:S01]  /*1900*/  @!P6 IMAD.IADD R151, R151, 0x1, -R4 ;  /* 0x000000019797e824 */ /* 0x000fe200078e0a04 */
[C---:B------:R-:W-:Y:S01]  /*1910*/  ISETP.GT.U32.AND P6, PT, R4.reuse, R150, PT ;  /* 0x000000960400720c */ /* 0x040fe20003fc4070 */
[----:B------:R-:W-:Y:S02]  /*1920*/  IMAD R126, R4, R9, R126 ;  /* 0x00000009047e7224 */ /* 0x000fe400078e027e */
[----:B------:R-:W-:Y:S02]  /*1930*/  @!P4 IMAD.IADD R124, R124, 0x1, -R4 ;  /* 0x000000017c7cc824 */ /* 0x000fe400078e0a04 */
[----:B------:R-:W-:Y:S01]  /*1940*/  IMAD.MOV R8, RZ, RZ, -R6 ;  /* 0x000000ffff087224 */ /* 0x000fe200078e0a06 */
[----:B------:R-:W-:Y:S01]  /*1950*/  ISETP.GT.U32.AND P4, PT, R4, R126, PT ;  /* 0x0000007e0400720c */ /* 0x000fe20003f84070 */
[----:B------:R-:W-:-:S04]  /*1960*/  IMAD.HI.U32 R6, R3, R148, RZ ;  /* 0x0000009403067227 */ /* 0x000fc800078e00ff */
[----:B------:R-:W-:Y:S01]  /*1970*/  @!P3 IMAD.MOV R121, RZ, RZ, -R121 ;  /* 0x000000ffff79b224 */ /* 0x000fe200078e0a79 */
[----:B------:R-:W-:Y:S01]  /*1980*/  ISETP.GT.U32.AND P3, PT, R4, R123, PT ;  /* 0x0000007b0400720c */ /* 0x000fe20003f64070 */
[----:B------:R-:W-:Y:S02]  /*1990*/  IMAD.MOV R9, RZ, RZ, -R6 ;  /* 0x000000ffff097224 */ /* 0x000fe400078e0a06 */
[--C-:B------:R-:W-:Y:S01]  /*19a0*/  @!P6 IMAD.IADD R150, R150, 0x1, -R4.reuse ;  /* 0x000000019696e824 */ /* 0x100fe200078e0a04 */
[----:B------:R-:W-:Y:S01]  /*19b0*/  ISETP.GE.AND P6, PT, R13, RZ, PT ;  /* 0x000000ff0d00720c */ /* 0x000fe20003fc6270 */
[----:B------:R-:W-:Y:S02]  /*19c0*/  IMAD R125, R4, R8, R125 ;  /* 0x00000008047d7224 */ /* 0x000fe400078e027d */
[----:B------:R-:W-:Y:S02]  /*19d0*/  @!P4 IMAD.IADD R126, R126, 0x1, -R4 ;  /* 0x000000017e7ec824 */ /* 0x000fe400078e0a04 */
[----:B------:R-:W-:Y:S01]  /*19e0*/  IMAD R148, R4, R9, R148 ;  /* 0x0000000904947224 */ /* 0x000fe200078e0294 */
[----:B------:R-:W-:Y:S01]  /*19f0*/  LOP3.LUT R9, R2, 0x14, R7, 0xfe, !PT ;  /* 0x0000001402097812 */ /* 0x000fe200078efe07 */
[----:B------:R-:W-:Y:S01]  /*1a00*/  @!P1 IMAD.MOV R151, RZ, RZ, -R151 ;  /* 0x000000ffff979224 */ /* 0x000fe200078e0a97 */
[C---:B------:R-:W-:Y:S01]  /*1a10*/  ISETP.GT.U32.AND P4, PT, R4.reuse, R126, PT ;  /* 0x0000007e0400720c */ /* 0x040fe20003f84070 */
[----:B------:R-:W-:Y:S01]  /*1a20*/  @!P5 IMAD.MOV R124, RZ, RZ, -R124 ;  /* 0x000000ffff7cd224 */ /* 0x000fe200078e0a7c */
[C---:B------:R-:W-:Y:S01]  /*1a30*/  ISETP.GT.U32.AND P1, PT, R4.reuse, R150, PT ;  /* 0x000000960400720c */ /* 0x040fe20003f24070 */
[----:B------:R-:W-:Y:S01]  /*1a40*/  @!P3 IMAD.IADD R123, R123, 0x1, -R4 ;  /* 0x000000017b7bb824 */ /* 0x000fe200078e0a04 */
[----:B------:R-:W-:Y:S01]  /*1a50*/  ISETP.GT.U32.AND P5, PT, R4, R125, PT ;  /* 0x0000007d0400720c */ /* 0x000fe20003fa4070 */
[----:B------:R-:W-:Y:S01]  /*1a60*/  IMAD.HI.U32 R8, R3, R128, RZ ;  /* 0x0000008003087227 */ /* 0x000fe200078e00ff */
[----:B------:R-:W-:-:S02]  /*1a70*/  ISETP.GE.AND P3, PT, R12, RZ, PT ;  /* 0x000000ff0c00720c */ /* 0x000fc40003f66270 */
[----:B------:R-:W-:Y:S01]  /*1a80*/  LOP3.LUT R12, R2, 0x15, R7, 0xfe, !PT ;  /* 0x00000015020c7812 */ /* 0x000fe200078efe07 */
[----:B------:R-:W-:Y:S01]  /*1a90*/  IMAD.MOV R13, RZ, RZ, -R8 ;  /* 0x000000ffff0d7224 */ /* 0x000fe200078e0a08 */
[----:B------:R-:W-:Y:S01]  /*1aa0*/  IABS R127, R9 ;  /* 0x00000009007f7213 */ /* 0x000fe20000000000 */
[----:B------:R-:W-:Y:S01]  /*1ab0*/  @!P0 IMAD.MOV R123, RZ, RZ, -R123 ;  /* 0x000000ffff7b8224 */ /* 0x000fe200078e0a7b */
[----:B------:R-:W-:Y:S01]  /*1ac0*/  IABS R147, R12 ;  /* 0x0000000c00937213 */ /* 0x000fe20000000000 */
[--C-:B------:R-:W-:Y:S01]  /*1ad0*/  @!P4 IMAD.IADD R126, R126, 0x1, -R4.reuse ;  /* 0x000000017e7ec824 */ /* 0x100fe200078e0a04 */
[----:B------:R-:W-:Y:S01]  /*1ae0*/  ISETP.GT.U32.AND P4, PT, R4, R148, PT ;  /* 0x000000940400720c */ /* 0x000fe20003f84070 */
[--C-:B------:R-:W-:Y:S01]  /*1af0*/  @!P1 IMAD.IADD R150, R150, 0x1, -R4.reuse ;  /* 0x0000000196969824 */ /* 0x100fe200078e0a04 */
[----:B------:R-:W-:Y:S01]  /*1b00*/  ISETP.GE.AND P0, PT, R14, RZ, PT ;  /* 0x000000ff0e00720c */ /* 0x000fe20003f06270 */
[----:B------:R-:W-:Y:S01]  /*1b10*/  @!P5 IMAD.IADD R125, R125, 0x1, -R4 ;  /* 0x000000017d7dd824 */ /* 0x000fe200078e0a04 */
[----:B------:R-:W-:Y:S01]  /*1b20*/  LOP3.LUT R14, R2, 0x19, R7, 0xfe, !PT ;  /* 0x00000019020e7812 */ /* 0x000fe200078efe07 */
[----:B------:R-:W-:Y:S01]  /*1b30*/  @!P2 IMAD.MOV R150, RZ, RZ, -R150 ;  /* 0x000000ffff96a224 */ /* 0x000fe200078e0a96 */
[----:B------:R-:W-:Y:S01]  /*1b40*/  ISETP.GE.AND P1, PT, R15, RZ, PT ;  /* 0x000000ff0f00720c */ /* 0x000fe20003f26270 */
[----:B------:R-:W-:Y:S01]  /*1b50*/  @!P3 IMAD.MOV R126, RZ, RZ, -R126 ;  /* 0x000000ffff7eb224 */ /* 0x000fe200078e0a7e */
[----:B------:R-:W-:Y:S01]  /*1b60*/  ISETP.GT.U32.AND P2, PT, R4, R125, PT ;  /* 0x0000007d0400720c */ /* 0x000fe20003f44070 */
[----:B------:R-:W-:Y:S01]  /*1b70*/  IMAD.HI.U32 R6, R3, R127, RZ ;  /* 0x0000007f03067227 */ /* 0x000fe200078e00ff */
[----:B------:R-:W-:-:S02]  /*1b80*/  IABS R143, R14 ;  /* 0x0000000e008f7213 */ /* 0x000fc40000000000 */
[----:B------:R-:W-:Y:S01]  /*1b90*/  LOP3.LUT R15, R2, 0x1a, R7, 0xfe, !PT ;  /* 0x0000001a020f7812 */ /* 0x000fe200078efe07 */
[----:B------:R-:W-:Y:S01]  /*1ba0*/  @!P4 IMAD.IADD R148, R148, 0x1, -R4 ;  /* 0x000000019494c824 */ /* 0x000fe200078e0a04 */
[----:B------:R-:W-:Y:S01]  /*1bb0*/  ISETP.GE.AND P4, PT, R9, RZ, PT ;  /* 0x000000ff0900720c */ /* 0x000fe20003f86270 */
[----:B------:R-:W-:Y:S01]  /*1bc0*/  IMAD.HI.U32 R8, R3, R147, RZ ;  /* 0x0000009303087227 */ /* 0x000fe200078e00ff */
[----:B------:R-:W-:Y:S02]  /*1bd0*/  IABS R130, R15 ;  /* 0x0000000f00827213 */ /* 0x000fe40000000000 */
[C---:B------:R-:W-:Y:S01]  /*1be0*/  ISETP.GT.U32.AND P3, PT, R4.reuse, R148, PT ;  /* 0x000000940400720c */ /* 0x040fe20003f64070 */
[----:B------:R-:W-:Y:S02]  /*1bf0*/  IMAD.MOV R6, RZ, RZ, -R6 ;  /* 0x000000ffff067224 */ /* 0x000fe400078e0a06 */
[----:B------:R-:W-:Y:S02]  /*1c00*/  IMAD.MOV R8, RZ, RZ, -R8 ;  /* 0x000000ffff087224 */ /* 0x000fe400078e0a08 */
[----:B------:R-:W-:-:S02]  /*1c10*/  IMAD R127, R4, R6, R127 ;  /* 0x00000006047f7224 */ /* 0x000fc400078e027f */
[----:B------:R-:W-:Y:S01]  /*1c20*/  IMAD R128, R4, R13, R128 ;  /* 0x0000000d04807224 */ /* 0x000fe200078e0280 */
[----:B------:R-:W-:Y:S01]  /*1c30*/  LOP3.LUT R13, R2, 0x16, R7, 0xfe, !PT ;  /* 0x00000016020d7812 */ /* 0x000fe200078efe07 */
[--C-:B------:R-:W-:Y:S01]  /*1c40*/  @!P2 IMAD.IADD R125, R125, 0x1, -R4.reuse ;  /* 0x000000017d7da824 */ /* 0x100fe200078e0a04 */
[----:B------:R-:W-:Y:S01]  /*1c50*/  ISETP.GE.AND P2, PT, R12, RZ, PT ;  /* 0x000000ff0c00720c */ /* 0x000fe20003f46270 */
[C---:B------:R-:W-:Y:S01]  /*1c60*/  IMAD R147, R4.reuse, R8, R147 ;  /* 0x0000000804937224 */ /* 0x040fe200078e0293 */
[----:B------:R-:W-:Y:S01]  /*1c70*/  ISETP.GT.U32.AND P5, PT, R4, R128, PT ;  /* 0x000000800400720c */ /* 0x000fe20003fa4070 */
[----:B------:R-:W-:Y:S01]  /*1c80*/  @!P3 IMAD.IADD R148, R148, 0x1, -R4 ;  /* 0x000000019494b824 */ /* 0x000fe200078e0a04 */
[C---:B------:R-:W-:Y:S01]  /*1c90*/  ISETP.GT.U32.AND P3, PT, R4.reuse, R127, PT ;  /* 0x0000007f0400720c */ /* 0x040fe20003f64070 */
[----:B------:R-:W-:Y:S01]  /*1ca0*/  @!P6 IMAD.MOV R125, RZ, RZ, -R125 ;  /* 0x000000ffff7de224 */ /* 0x000fe200078e0a7d */
[----:B------:R-:W-:Y:S01]  /*1cb0*/  ISETP.GT.U32.AND P6, PT, R4, R147, PT ;  /* 0x000000930400720c */ /* 0x000fe20003fc4070 */
[----:B------:R-:W-:Y:S01]  /*1cc0*/  @!P0 IMAD.MOV R148, RZ, RZ, -R148 ;  /* 0x000000ffff948224 */ /* 0x000fe200078e0a94 */
[----:B------:R-:W-:-:S02]  /*1cd0*/  IABS R146, R13 ;  /* 0x0000000d00927213 */ /* 0x000fc40000000000 */
[C-C-:B------:R-:W-:Y:S02]  /*1ce0*/  LOP3.LUT R8, R2.reuse, 0x17, R7.reuse, 0xfe, !PT ;  /* 0x0000001702087812 */ /* 0x140fe400078efe07 */
[----:B------:R-:W-:Y:S01]  /*1cf0*/  LOP3.LUT R12, R2, 0x18, R7, 0xfe, !PT ;  /* 0x00000018020c7812 */ /* 0x000fe200078efe07 */
[----:B------:R-:W-:Y:S01]  /*1d00*/  IMAD.HI.U32 R6, R3, R146, RZ ;  /* 0x0000009203067227 */ /* 0x000fe200078e00ff */
[----:B------:R-:W-:Y:S02]  /*1d10*/  IABS R129, R8 ;  /* 0x0000000800817213 */ /* 0x000fe40000000000 */
[----:B------:R-:W-:Y:S01]  /*1d20*/  IABS R144, R12 ;  /* 0x0000000c00907213 */ /* 0x000fe20000000000 */
[--C-:B------:R-:W-:Y:S01]  /*1d30*/  @!P3 IMAD.IADD R127, R127, 0x1, -R4.reuse ;  /* 0x000000017f7fb824 */ /* 0x100fe200078e0a04 */
[----:B------:R-:W-:Y:S01]  /*1d40*/  ISETP.GE.AND P0, PT, R13, RZ, PT ;  /* 0x000000ff0d00720c */ /* 0x000fe20003f06270 */
[--C-:B------:R-:W-:Y:S02]  /*1d50*/  @!P5 IMAD.IADD R128, R128, 0x1, -R4.reuse ;  /* 0x000000018080d824 */ /* 0x100fe400078e0a04 */
[----:B------:R-:W-:Y:S01]  /*1d60*/  @!P6 IMAD.IADD R147, R147, 0x1, -R4 ;  /* 0x000000019393e824 */ /* 0x000fe200078e0a04 */
[C---:B------:R-:W-:Y:S01]  /*1d70*/  ISETP.GT.U32.AND P3, PT, R4.reuse, R127, PT ;  /* 0x0000007f0400720c */ /* 0x040fe20003f64070 */
[----:B------:R-:W-:Y:S01]  /*1d80*/  IMAD.MOV R9, RZ, RZ, -R6 ;  /* 0x000000ffff097224 */ /* 0x000fe200078e0a06 */
[C---:B------:R-:W-:Y:S01]  /*1d90*/  ISETP.GT.U32.AND P5, PT, R4.reuse, R128, PT ;  /* 0x000000800400720c */ /* 0x040fe20003fa4070 */
[----:B------:R-:W-:Y:S01]  /*1da0*/  IMAD.HI.U32 R6, R3, R129, RZ ;  /* 0x0000008103067227 */ /* 0x000fe200078e00ff */
[----:B------:R-:W-:-:S03]  /*1db0*/  ISETP.GT.U32.AND P6, PT, R4, R147, PT ;  /* 0x000000930400720c */ /* 0x000fc60003fc4070 */
[----:B------:R-:W-:Y:S02]  /*1dc0*/  IMAD R146, R4, R9, R146 ;  /* 0x0000000904927224 */ /* 0x000fe400078e0292 */
[----:B------:R-:W-:-:S04]  /*1dd0*/  IMAD.MOV R6, RZ, RZ, -R6 ;  /* 0x000000ffff067224 */ /* 0x000fc800078e0a06 */
[C---:B------:R-:W-:Y:S02]  /*1de0*/  IMAD R129, R4.reuse, R6, R129 ;  /* 0x0000000604817224 */ /* 0x040fe400078e0281 */
[----:B------:R-:W-:Y:S01]  /*1df0*/  @!P3 IMAD.IADD R127, R127, 0x1, -R4 ;  /* 0x000000017f7fb824 */ /* 0x000fe200078e0a04 */
[----:B------:R-:W-:Y:S01]  /*1e00*/  ISETP.GT.U32.AND P3, PT, R4, R146, PT ;  /* 0x000000920400720c */ /* 0x000fe20003f64070 */
[----:B------:R-:W-:-:S04]  /*1e10*/  IMAD.HI.U32 R6, R3, R144, RZ ;  /* 0x0000009003067227 */ /* 0x000fc800078e00ff */
[--C-:B------:R-:W-:Y:S01]  /*1e20*/  @!P5 IMAD.IADD R128, R128, 0x1, -R4.reuse ;  /* 0x000000018080d824 */ /* 0x100fe200078e0a04 */
[----:B------:R-:W-:Y:S01]  /*1e30*/  ISETP.GE.AND P5, PT, R8, RZ, PT ;  /* 0x000000ff0800720c */ /* 0x000fe20003fa6270 */
[----:B------:R-:W-:Y:S01]  /*1e40*/  @!P6 IMAD.IADD R147, R147, 0x1, -R4 ;  /* 0x000000019393e824 */ /* 0x000fe200078e0a04 */
[----:B------:R-:W-:Y:S01]  /*1e50*/  ISETP.GT.U32.AND P6, PT, R4, R129, PT ;  /* 0x000000810400720c */ /* 0x000fe20003fc4070 */
[----:B------:R-:W-:-:S04]  /*1e60*/  IMAD.HI.U32 R8, R3, R143, RZ ;  /* 0x0000008f03087227 */ /* 0x000fc800078e00ff */
[----:B------:R-:W-:Y:S02]  /*1e70*/  IMAD.MOV R9, RZ, RZ, -R6 ;  /* 0x000000ffff097224 */ /* 0x000fe400078e0a06 */
[----:B------:R-:W-:Y:S02]  /*1e80*/  IMAD.MOV R8, RZ, RZ, -R8 ;  /* 0x000000ffff087224 */ /* 0x000fe400078e0a08 */
[C---:B------:R-:W-:Y:S02]  /*1e90*/  IMAD R144, R4.reuse, R9, R144 ;  /* 0x0000000904907224 */ /* 0x040fe400078e0290 */
[----:B------:R-:W-:Y:S02]  /*1ea0*/  IMAD R143, R4, R8, R143 ;  /* 0x00000008048f7224 */ /* 0x000fe400078e028f */
[--C-:B------:R-:W-:Y:S01]  /*1eb0*/  @!P3 IMAD.IADD R146, R146, 0x1, -R4.reuse ;  /* 0x000000019292b824 */ /* 0x100fe200078e0a04 */
[C---:B------:R-:W-:Y:S01]  /*1ec0*/  ISETP.GT.U32.AND P3, PT, R4.reuse, R144, PT ;  /* 0x000000900400720c */ /* 0x040fe20003f64070 */
[----:B------:R-:W-:Y:S01]  /*1ed0*/  @!P6 IMAD.IADD R129, R129, 0x1, -R4 ;  /* 0x000000018181e824 */ /* 0x000fe200078e0a04 */
[----:B------:R-:W-:Y:S01]  /*1ee0*/  ISETP.GT.U32.AND P6, PT, R4, R143, PT ;  /* 0x0000008f0400720c */ /* 0x000fe20003fc4070 */
[----:B------:R-:W-:-:S04]  /*1ef0*/  IMAD.HI.U32 R6, R3, R130, RZ ;  /* 0x0000008203067227 */ /* 0x000fc800078e00ff */
[----:B------:R-:W-:Y:S02]  /*1f00*/  IMAD.MOV R9, RZ, RZ, -R6 ;  /* 0x000000ffff097224 */ /* 0x000fe400078e0a06 */
[----:B------:R-:W-:-:S04]  /*1f10*/  IMAD.HI.U32 R6, R3, R140, RZ ;  /* 0x0000008c03067227 */ /* 0x000fc800078e00ff */
[--C-:B------:R-:W-:Y:S01]  /*1f20*/  @!P3 IMAD.IADD R144, R144, 0x1, -R4.reuse ;  /* 0x000000019090b824 */ /* 0x100fe200078e0a04 */
[C---:B------:R-:W-:Y:S01]  /*1f30*/  ISETP.GT.U32.AND P3, PT, R4.reuse, R146, PT ;  /* 0x000000920400720c */ /* 0x040fe20003f64070 */
[----:B------:R-:W-:Y:S02]  /*1f40*/  @!P6 IMAD.IADD R143, R143, 0x1, -R4 ;  /* 0x000000018f8fe824 */ /* 0x000fe400078e0a04 */
[C---:B------:R-:W-:Y:S01]  /*1f50*/  IMAD R130, R4.reuse, R9, R130 ;  /* 0x0000000904827224 */ /* 0x040fe200078e0282 */
[C---:B------:R-:W-:Y:S01]  /*1f60*/  ISETP.GT.U32.AND P6, PT, R4.reuse, R144, PT ;  /* 0x000000900400720c */ /* 0x040fe20003fc4070 */
[----:B------:R-:W-:Y:S02]  /*1f70*/  IMAD.MOV R9, RZ, RZ, -R6 ;  /* 0x000000ffff097224 */ /* 0x000fe400078e0a06 */
[----:B------:R-:W-:Y:S01]  /*1f80*/  @!P1 IMAD.MOV R128, RZ, RZ, -R128 ;  /* 0x000000ffff809224 */ /* 0x000fe200078e0a80 */
[C---:B------:R-:W-:Y:S01]  /*1f90*/  ISETP.GT.U32.AND P1, PT, R4.reuse, R129, PT ;  /* 0x000000810400720c */ /* 0x040fe20003f24070 */
[----:B------:R-:W-:-:S02]  /*1fa0*/  IMAD R140, R4, R9, R140 ;  /* 0x00000009048c7224 */ /* 0x000fc400078e028c */
[----:B------:R-:W-:Y:S01]  /*1fb0*/  @!P4 IMAD.MOV R127, RZ, RZ, -R127 ;  /* 0x000000ffff7fc224 */ /* 0x000fe200078e0a7f */
[----:B------:R-:W-:Y:S01]  /*1fc0*/  ISETP.GT.U32.AND P4, PT, R4, R143, PT ;  /* 0x0000008f0400720c */ /* 0x000fe20003f84070 */
[----:B------:R-:W-:-:S04]  /*1fd0*/  IMAD.HI.U32 R8, R3, R142, RZ ;  /* 0x0000008e03087227 */ /* 0x000fc800078e00ff */
[----:B------:R-:W-:Y:S01]  /*1fe0*/  @!P6 IMAD.IADD R144, R144, 0x1, -R4 ;  /* 0x000000019090e824 */ /* 0x000fe200078e0a04 */
[----:B------:R-:W-:Y:S01]  /*1ff0*/  ISETP.GT.U32.AND P6, PT, R4, R140, PT ;  /* 0x0000008c0400720c */ /* 0x000fe20003fc4070 */
[----:B------:R-:W-:Y:S01]  /*2000*/  IMAD.MOV R13, RZ, RZ, -R8 ;  /* 0x000000ffff0d7224 */ /* 0x000fe200078e0a08 */
[----:B------:R-:W-:Y:S01]  /*2010*/  LOP3.LUT R8, R2, 0x1e, R7, 0xfe, !PT ;  /* 0x0000001e02087812 */ /* 0x000fe200078efe07 */
[----:B------:R-:W-:Y:S01]  /*2020*/  @!P2 IMAD.MOV R147, RZ, RZ, -R147 ;  /* 0x000000ffff93a224 */ /* 0x000fe200078e0a93 */
[----:B------:R-:W-:Y:S01]  /*2030*/  ISETP.GT.U32.AND P2, PT, R4, R130, PT ;  /* 0x000000820400720c */ /* 0x000fe20003f44070 */
[----:B------:R-:W-:Y:S01]  /*2040*/  IMAD.HI.U32 R6, R3, R131, RZ ;  /* 0x0000008303067227 */ /* 0x000fe200078e00ff */
[----:B------:R-:W-:-:S03]  /*2050*/  IABS R138, R8 ;  /* 0x00000008008a7213 */ /* 0x000fc60000000000 */
[--C-:B------:R-:W-:Y:S01]  /*2060*/  @!P1 IMAD.IADD R129, R129, 0x1, -R4.reuse ;  /* 0x0000000181819824 */ /* 0x100fe200078e0a04 */
[----:B------:R-:W-:Y:S01]  /*2070*/  ISETP.GE.AND P1, PT, R12, RZ, PT ;  /* 0x000000ff0c00720c */ /* 0x000fe20003f26270 */
[--C-:B------:R-:W-:Y:S01]  /*2080*/  @!P4 IMAD.IADD R143, R143, 0x1, -R4.reuse ;  /* 0x000000018f8fc824 */ /* 0x100fe200078e0a04 */
[----:B------:R-:W-:Y:S01]  /*2090*/  ISETP.GE.AND P4, PT, R14, RZ, PT ;  /* 0x000000ff0e00720c */ /* 0x000fe20003f86270 */
[----:B------:R-:W-:Y:S01]  /*20a0*/  @!P6 IMAD.IADD R140, R140, 0x1, -R4 ;  /* 0x000000018c8ce824 */ /* 0x000fe200078e0a04 */
[C-C-:B------:R-:W-:Y:S01]  /*20b0*/  LOP3.LUT R12, R2.reuse, 0x1f, R7.reuse, 0xfe, !PT ;  /* 0x0000001f020c7812 */ /* 0x140fe200078efe07 */
[----:B------:R-:W-:Y:S01]  /*20c0*/  IMAD.MOV R6, RZ, RZ, -R6 ;  /* 0x000000ffff067224 */ /* 0x000fe200078e0a06 */
[----:B------:R-:W-:Y:S01]  /*20d0*/  LOP3.LUT R14, R2, 0x20, R7, 0xfe, !PT ;  /* 0x00000020020e7812 */ /* 0x000fe200078efe07 */
[----:B------:R-:W-:Y:S01]  /*20e0*/  @!P5 IMAD.MOV R129, RZ, RZ, -R129 ;  /* 0x000000ffff81d224 */ /* 0x000fe200078e0a81 */
[C---:B------:R-:W-:Y:S01]  /*20f0*/  ISETP.GT.U32.AND P5, PT, R4.reuse, R140, PT ;  /* 0x0000008c0400720c */ /* 0x040fe20003fa4070 */
[----:B------:R-:W-:Y:S01]  /*2100*/  IMAD R131, R4, R6, R131 ;  /* 0x0000000604837224 */ /* 0x000fe200078e0283 */
[----:B------:R-:W-:Y:S01]  /*2110*/  IABS R136, R12 ;  /* 0x0000000c00887213 */ /* 0x000fe20000000000 */
[----:B------:R-:W-:Y:S01]  /*2120*/  IMAD.HI.U32 R6, R3, R138, RZ ;  /* 0x0000008a03067227 */ /* 0x000fe200078e00ff */
[----:B------:R-:W-:-:S03]  /*2130*/  IABS R135, R14 ;  /* 0x0000000e00877213 */ /* 0x000fc60000000000 */
[--C-:B------:R-:W-:Y:S02]  /*2140*/  @!P3 IMAD.IADD R146, R146, 0x1, -R4.reuse ;  /* 0x000000019292b824 */ /* 0x100fe400078e0a04 */
[----:B------:R-:W-:Y:S01]  /*2150*/  @!P2 IMAD.IADD R130, R130, 0x1, -R4 ;  /* 0x000000018282a824 */ /* 0x000fe200078e0a04 */
[----:B------:R-:W-:Y:S01]  /*2160*/  ISETP.GE.AND P2, PT, R15, RZ, PT ;  /* 0x000000ff0f00720c */ /* 0x000fe20003f46270 */
[----:B------:R-:W-:Y:S01]  /*2170*/  IMAD.MOV R9, RZ, RZ, -R6 ;  /* 0x000000ffff097224 */ /* 0x000fe200078e0a06 */
[----:B------:R-:W-:Y:S01]  /*2180*/  LOP3.LUT R15, R2, 0x22, R7, 0xfe, !PT ;  /* 0x00000022020f7812 */ /* 0x000fe200078efe07 */
[----:B------:R-:W-:Y:S01]  /*2190*/  @!P0 IMAD.MOV R146, RZ, RZ, -R146 ;  /* 0x000000ffff928224 */ /* 0x000fe200078e0a92 */
[C---:B------:R-:W-:Y:S01]  /*21a0*/  ISETP.GT.U32.AND P0, PT, R4.reuse, R130, PT ;  /* 0x000000820400720c */ /* 0x040fe20003f04070 */
[----:B------:R-:W-:Y:S01]  /*21b0*/  @!P4 IMAD.MOV R143, RZ, RZ, -R143 ;  /* 0x000000ffff8fc224 */ /* 0x000fe200078e0a8f */
[C---:B------:R-:W-:Y:S01]  /*21c0*/  ISETP.GT.U32.AND P4, PT, R4.reuse, R131, PT ;  /* 0x000000830400720c */ /* 0x040fe20003f84070 */
[----:B------:R-:W-:Y:S01]  /*21d0*/  IMAD R138, R4, R9, R138 ;  /* 0x00000009048a7224 */ /* 0x000fe200078e028a */
[----:B------:R-:W-:Y:S01]  /*21e0*/  IABS R133, R15 ;  /* 0x0000000f00857213 */ /* 0x000fe20000000000 */
[----:B------:R-:W-:-:S02]  /*21f0*/  @!P5 IMAD.IADD R140, R140, 0x1, -R4 ;  /* 0x000000018c8cd824 */ /* 0x000fc400078e0a04 */
[----:B------:R-:W-:Y:S01]  /*2200*/  IMAD.HI.U32 R6, R3, R136, RZ ;  /* 0x0000008803067227 */ /* 0x000fe200078e00ff */
[----:B------:R-:W-:-:S03]  /*2210*/  ISETP.GT.U32.AND P5, PT, R4, R138, PT ;  /* 0x0000008a0400720c */ /* 0x000fc60003fa4070 */
[----:B------:R-:W-:Y:S02]  /*2220*/  IMAD R142, R4, R13, R142 ;  /* 0x0000000d048e7224 */ /* 0x000fe400078e028e */
[--C-:B------:R-:W-:Y:S01]  /*2230*/  @!P0 IMAD.IADD R130, R130, 0x1, -R4.reuse ;  /* 0x0000000182828824 */ /* 0x100fe200078e0a04 */
[----:B------:R-:W-:Y:S01]  /*2240*/  ISETP.GE.AND P0, PT, R18, RZ, PT ;  /* 0x000000ff1200720c */ /* 0x000fe20003f06270 */
[----:B------:R-:W-:Y:S01]  /*2250*/  @!P4 IMAD.IADD R131, R131, 0x1, -R4 ;  /* 0x000000018383c824 */ /* 0x000fe200078e0a04 */
[----:B------:R-:W-:Y:S01]  /*2260*/  ISETP.GT.U32.AND P3, PT, R4, R142, PT ;  /* 0x0000008e0400720c */ /* 0x000fe20003f64070 */
[----:B------:R-:W-:Y:S01]  /*2270*/  @!P2 IMAD.MOV R130, RZ, RZ, -R130 ;  /* 0x000000ffff82a224 */ /* 0x000fe200078e0a82 */
[----:B------:R-:W-:Y:S01]  /*2280*/  ISETP.GE.AND P4, PT, R12, RZ, PT ;  /* 0x000000ff0c00720c */ /* 0x000fe20003f86270 */
[----:B------:R-:W-:Y:S01]  /*2290*/  IMAD.MOV R9, RZ, RZ, -R6 ;  /* 0x000000ffff097224 */ /* 0x000fe200078e0a06 */
[----:B------:R-:W-:Y:S01]  /*22a0*/  ISETP.GT.U32.AND P2, PT, R4, R131, PT ;  /* 0x000000830400720c */ /* 0x000fe20003f44070 */
[----:B------:R-:W-:Y:S01]  /*22b0*/  @!P5 IMAD.IADD R138, R138, 0x1, -R4 ;  /* 0x000000018a8ad824 */ /* 0x000fe200078e0a04 */
[C-C-:B------:R-:W-:Y:S01]  /*22c0*/  LOP3.LUT R12, R2.reuse, 0x21, R7.reuse, 0xfe, !PT ;  /* 0x00000021020c7812 */ /* 0x140fe200078efe07 */
[----:B------:R-:W-:Y:S01]  /*22d0*/  IMAD.HI.U32 R6, R3, R135, RZ ;  /* 0x0000008703067227 */ /* 0x000fe200078e00ff */
[----:B------:R-:W-:-:S02]  /*22e0*/  LOP3.LUT R18, R2, 0x2d, R7, 0xfe, !PT ;  /* 0x0000002d02127812 */ /* 0x000fc400078efe07 */
[C---:B------:R-:W-:Y:S01]  /*22f0*/  ISETP.GT.U32.AND P5, PT, R4.reuse, R138, PT ;  /* 0x0000008a0400720c */ /* 0x040fe20003fa4070 */
[----:B------:R-:W-:Y:S01]  /*2300*/  IMAD R136, R4, R9, R136 ;  /* 0x0000000904887224 */ /* 0x000fe200078e0288 */
[----:B------:R-:W-:Y:S01]  /*2310*/  IABS R134, R12 ;  /* 0x0000000c00867213 */ /* 0x000fe20000000000 */
[----:B------:R-:W-:Y:S01]  /*2320*/  IMAD.MOV R6, RZ, RZ, -R6 ;  /* 0x000000ffff067224 */ /* 0x000fe200078e0a06 */
[----:B------:R-:W-:Y:S01]  /*2330*/  IABS R21, R18 ;  /* 0x0000001200157213 */ /* 0x000fe20000000000 */
[--C-:B------:R-:W-:Y:S01]  /*2340*/  @!P3 IMAD.IADD R142, R142, 0x1, -R4.reuse ;  /* 0x000000018e8eb824 */ /* 0x100fe200078e0a04 */
[----:B------:R-:W-:Y:S01]  /*2350*/  ISETP.GE.AND P3, PT, R16, RZ, PT ;  /* 0x000000ff1000720c */ /* 0x000fe20003f66270 */
[----:B------:R-:W-:Y:S01]  /*2360*/  @!P2 IMAD.IADD R131, R131, 0x1, -R4 ;  /* 0x000000018383a824 */ /* 0x000fe200078e0a04 */
[C---:B------:R-:W-:Y:S01]  /*2370*/  ISETP.GT.U32.AND P2, PT, R4.reuse, R136, PT ;  /* 0x000000880400720c */ /* 0x040fe20003f44070 */
[----:B------:R-:W-:Y:S01]  /*2380*/  IMAD R135, R4, R6, R135 ;  /* 0x0000000604877224 */ /* 0x000fe200078e0287 */
[----:B------:R-:W-:Y:S01]  /*2390*/  LOP3.LUT R16, R2, 0x23, R7, 0xfe, !PT ;  /* 0x0000002302107812 */ /* 0x000fe200078efe07 */
[----:B------:R-:W-:Y:S01]  /*23a0*/  @!P1 IMAD.MOV R144, RZ, RZ, -R144 ;  /* 0x000000ffff909224 */ /* 0x000fe200078e0a90 */
[----:B------:R-:W-:Y:S01]  /*23b0*/  ISETP.GT.U32.AND P6, PT, R4, R142, PT ;  /* 0x0000008e0400720c */ /* 0x000fe20003fc4070 */
[----:B------:R-:W-:Y:S01]  /*23c0*/  @!P5 IMAD.IADD R138, R138, 0x1, -R4 ;  /* 0x000000018a8ad824 */ /* 0x000fe200078e0a04 */
[----:B------:R-:W-:Y:S01]  /*23d0*/  ISETP.GT.U32.AND P5, PT, R4, R135, PT ;  /* 0x000000870400720c */ /* 0x000fe20003fa4070 */
[----:B------:R-:W-:Y:S01]  /*23e0*/  IMAD.HI.U32 R6, R3, R134, RZ ;  /* 0x0000008603067227 */ /* 0x000fe200078e00ff */
[----:B------:R-:W-:-:S02]  /*23f0*/  IABS R137, R16 ;  /* 0x0000001000897213 */ /* 0x000fc40000000000 */
[----:B------:R-:W-:Y:S01]  /*2400*/  ISETP.GE.AND P1, PT, R17, RZ, PT ;  /* 0x000000ff1100720c */ /* 0x000fe20003f26270 */
[----:B------:R-:W-:Y:S01]  /*2410*/  IMAD.MOV R13, RZ, RZ, -R6 ;  /* 0x000000ffff0d7224 */ /* 0x000fe200078e0a06 */
[--C-:B------:R-:W-:Y:S01]  /*2420*/  LOP3.LUT R17, R2, 0x24, R7.reuse, 0xfe, !PT ;  /* 0x0000002402117812 */ /* 0x100fe200078efe07 */
[--C-:B------:R-:W-:Y:S01]  /*2430*/  @!P2 IMAD.IADD R136, R136, 0x1, -R4.reuse ;  /* 0x000000018888a824 */ /* 0x100fe200078e0a04 */
[----:B------:R-:W-:Y:S01]  /*2440*/  ISETP.GE.AND P2, PT, R14, RZ, PT ;  /* 0x000000ff0e00720c */ /* 0x000fe20003f46270 */
[----:B------:R-:W-:Y:S01]  /*2450*/  IMAD.HI.U32 R9, R3, R137, RZ ;  /* 0x0000008903097227 */ /* 0x000fe200078e00ff */
[----:B------:R-:W-:Y:S02]  /*2460*/  IABS R141, R17 ;  /* 0x00000011008d7213 */ /* 0x000fe40000000000 */
[----:B------:R-:W-:Y:S01]  /*2470*/  LOP3.LUT R14, R2, 0x28, R7, 0xfe, !PT ;  /* 0x00000028020e7812 */ /* 0x000fe200078efe07 */
[----:B------:R-:W-:Y:S01]  /*2480*/  @!P5 IMAD.IADD R135, R135, 0x1, -R4 ;  /* 0x000000018787d824 */ /* 0x000fe200078e0a04 */
[----:B------:R-:W-:Y:S01]  /*2490*/  ISETP.GT.U32.AND P5, PT, R4, R136, PT ;  /* 0x000000880400720c */ /* 0x000fe20003fa4070 */
[----:B------:R-:W-:-:S02]  /*24a0*/  IMAD.MOV R9, RZ, RZ, -R9 ;  /* 0x000000ffff097224 */ /* 0x000fc400078e0a09 */
[----:B------:R-:W-:Y:S01]  /*24b0*/  @!P6 IMAD.IADD R142, R142, 0x1, -R4 ;  /* 0x000000018e8ee824 */ /* 0x000fe200078e0a04 */
[----:B------:R-:W-:Y:S01]  /*24c0*/  ISETP.GE.AND P6, PT, R8, RZ, PT ;  /* 0x000000ff0800720c */ /* 0x000fe20003fc6270 */
[----:B------:R-:W-:Y:S01]  /*24d0*/  IMAD R137, R4, R9, R137 ;  /* 0x0000000904897224 */ /* 0x000fe200078e0289 */
[----:B------:R-:W-:Y:S01]  /*24e0*/  LOP3.LUT R9, R2, 0x26, R7, 0xfe, !PT ;  /* 0x0000002602097812 */ /* 0x000fe200078efe07 */
[----:B------:R-:W-:-:S03]  /*24f0*/  IMAD.HI.U32 R8, R3, R133, RZ ;  /* 0x0000008503087227 */ /* 0x000fc600078e00ff */
[----:B------:R-:W-:Y:S01]  /*2500*/  IABS R149, R9 ;  /* 0x0000000900957213 */ /* 0x000fe20000000000 */
[----:B------:R-:W-:Y:S02]  /*2510*/  IMAD.MOV R8, RZ, RZ, -R8 ;  /* 0x000000ffff087224 */ /* 0x000fe400078e0a08 */
[----:B------:R-:W-:Y:S01]  /*2520*/  @!P5 IMAD.IADD R136, R136, 0x1, -R4 ;  /* 0x000000018888d824 */ /* 0x000fe200078e0a04 */
[C---:B------:R-:W-:Y:S01]  /*2530*/  ISETP.GT.U32.AND P5, PT, R4.reuse, R137, PT ;  /* 0x000000890400720c */ /* 0x040fe20003fa4070 */
[----:B------:R-:W-:Y:S01]  /*2540*/  IMAD R133, R4, R8, R133 ;  /* 0x0000000804857224 */ /* 0x000fe200078e0285 */
[----:B------:R-:W-:Y:S01]  /*2550*/  LOP3.LUT R8, R2, 0x25, R7, 0xfe, !PT ;  /* 0x0000002502087812 */ /* 0x000fe200078efe07 */
[----:B------:R-:W-:Y:S01]  /*2560*/  @!P3 IMAD.MOV R142, RZ, RZ, -R142 ;  /* 0x000000ffff8eb224 */ /* 0x000fe200078e0a8e */
[----:B------:R-:W-:Y:S01]  /*2570*/  ISETP.GT.U32.AND P3, PT, R4, R135, PT ;  /* 0x000000870400720c */ /* 0x000fe20003f64070 */
[----:B------:R-:W-:Y:S01]  /*2580*/  IMAD.HI.U32 R6, R3, R141, RZ ;  /* 0x0000008d03067227 */ /* 0x000fe200078e00ff */
[----:B------:R-:W-:-:S03]  /*2590*/  IABS R145, R8 ;  /* 0x0000000800917213 */ /* 0x000fc60000000000 */
[----:B------:R-:W-:Y:S02]  /*25a0*/  IMAD.MOV R6, RZ, RZ, -R6 ;  /* 0x000000ffff067224 */ /* 0x000fe400078e0a06 */
[----:B------:R-:W-:Y:S01]  /*25b0*/  @!P0 IMAD.MOV R131, RZ, RZ, -R131 ;  /* 0x000000ffff838224 */ /* 0x000fe200078e0a83 */
[C---:B------:R-:W-:Y:S01]  /*25c0*/  ISETP.GT.U32.AND P0, PT, R4.reuse, R133, PT ;  /* 0x000000850400720c */ /* 0x040fe20003f04070 */
[----:B------:R-:W-:Y:S02]  /*25d0*/  @!P5 IMAD.IADD R137, R137, 0x1, -R4 ;  /* 0x000000018989d824 */ /* 0x000fe400078e0a04 */
[C---:B------:R-:W-:Y:S02]  /*25e0*/  IMAD R141, R4.reuse, R6, R141 ;  /* 0x00000006048d7224 */ /* 0x040fe400078e028d */
[----:B------:R-:W-:Y:S01]  /*25f0*/  IMAD.HI.U32 R6, R3, R145, RZ ;  /* 0x0000009103067227 */ /* 0x000fe200078e00ff */
[----:B------:R-:W-:-:S03]  /*2600*/  ISETP.GT.U32.AND P5, PT, R4, R137, PT ;  /* 0x000000890400720c */ /* 0x000fc60003fa4070 */
[----:B------:R-:W-:Y:S01]  /*2610*/  @!P3 IMAD.IADD R135, R135, 0x1, -R4 ;  /* 0x000000018787b824 */ /* 0x000fe200078e0a04 */
[----:B------:R-:W-:Y:S01]  /*2620*/  ISETP.GE.AND P3, PT, R15, RZ, PT ;  /* 0x000000ff0f00720c */ /* 0x000fe20003f66270 */
[----:B------:R-:W-:Y:S01]  /*2630*/  IMAD.MOV R6, RZ, RZ, -R6 ;  /* 0x000000ffff067224 */ /* 0x000fe200078e0a06 */
[----:B------:R-:W-:Y:S01]  /*2640*/  LOP3.LUT R15, R2, 0x29, R7, 0xfe, !PT ;  /* 0x00000029020f7812 */ /* 0x000fe200078efe07 */
[C---:B------:R-:W-:Y:S02]  /*2650*/  IMAD R134, R4.reuse, R13, R134 ;  /* 0x0000000d04867224 */ /* 0x040fe400078e0286 */
[----:B------:R-:W-:Y:S01]  /*2660*/  @!P2 IMAD.MOV R135, RZ, RZ, -R135 ;  /* 0x000000ffff87a224 */ /* 0x000fe200078e0a87 */
[C---:B------:R-:W-:Y:S01]  /*2670*/  ISETP.GT.U32.AND P2, PT, R4.reuse, R141, PT ;  /* 0x0000008d0400720c */ /* 0x040fe20003f44070 */
[C---:B------:R-:W-:Y:S01]  /*2680*/  IMAD R145, R4.reuse, R6, R145 ;  /* 0x0000000604917224 */ /* 0x040fe200078e0291 */
[----:B------:R-:W-:Y:S01]  /*2690*/  IABS R13, R15 ;  /* 0x0000000f000d7213 */ /* 0x000fe20000000000 */
[----:B------:R-:W-:Y:S01]  /*26a0*/  @!P1 IMAD.MOV R140, RZ, RZ, -R140 ;  /* 0x000000ffff8c9224 */ /* 0x000fe200078e0a8c */
[C---:B------:R-:W-:Y:S01]  /*26b0*/  ISETP.GT.U32.AND P1, PT, R4.reuse, R134, PT ;  /* 0x000000860400720c */ /* 0x040fe20003f24070 */
[--C-:B------:R-:W-:Y:S01]  /*26c0*/  @!P5 IMAD.IADD R137, R137, 0x1, -R4.reuse ;  /* 0x000000018989d824 */ /* 0x100fe200078e0a04 */
[----:B------:R-:W-:Y:S01]  /*26d0*/  ISETP.GT.U32.AND P5, PT, R4, R145, PT ;  /* 0x000000910400720c */ /* 0x000fe20003fa4070 */
[----:B------:R-:W-:-:S02]  /*26e0*/  @!P0 IMAD.IADD R133, R133, 0x1, -R4 ;  /* 0x0000000185858824 */ /* 0x000fc400078e0a04 */
[----:B------:R-:W-:Y:S01]  /*26f0*/  @!P6 IMAD.MOV R138, RZ, RZ, -R138 ;  /* 0x000000ffff8ae224 */ /* 0x000fe200078e0a8a */
[----:B------:R-:W-:Y:S01]  /*2700*/  ISETP.GE.AND P6, PT, R12, RZ, PT ;  /* 0x000000ff0c00720c */ /* 0x000fe20003fc6270 */
[----:B------:R-:W-:Y:S01]  /*2710*/  @!P4 IMAD.MOV R136, RZ, RZ, -R136 ;  /* 0x000000ffff88c224 */ /* 0x000fe200078e0a88 */
[----:B------:R-:W-:Y:S01]  /*2720*/  ISETP.GT.U32.AND P4, PT, R4, R133, PT ;  /* 0x000000850400720c */ /* 0x000fe20003f84070 */
[----:B------:R-:W-:Y:S01]  /*2730*/  IMAD.HI.U32 R6, R3, R149, RZ ;  /* 0x0000009503067227 */ /* 0x000fe200078e00ff */
[----:B------:R-:W-:-:S03]  /*2740*/  LOP3.LUT R12, R2, 0x27, R7, 0xfe, !PT ;  /* 0x00000027020c7812 */ /* 0x000fc600078efe07 */
[----:B------:R-:W-:Y:S01]  /*2750*/  @!P2 IMAD.IADD R141, R141, 0x1, -R4 ;  /* 0x000000018d8da824 */ /* 0x000fe200078e0a04 */
[----:B------:R-:W-:Y:S01]  /*2760*/  IABS R153, R12 ;  /* 0x0000000c00997213 */ /* 0x000fe20000000000 */
[----:B------:R-:W-:Y:S01]  /*2770*/  IMAD.MOV R6, RZ, RZ, -R6 ;  /* 0x000000ffff067224 */ /* 0x000fe200078e0a06 */
[----:B------:R-:W-:Y:S01]  /*2780*/  ISETP.GE.AND P2, PT, R9, RZ, PT ;  /* 0x000000ff0900720c */ /* 0x000fe20003f46270 */
[--C-:B------:R-:W-:Y:S01]  /*2790*/  @!P1 IMAD.IADD R134, R134, 0x1, -R4.reuse ;  /* 0x0000000186869824 */ /* 0x100fe200078e0a04 */
[----:B------:R-:W-:Y:S01]  /*27a0*/  IABS R9, R14 ;  /* 0x0000000e00097213 */ /* 0x000fe20000000000 */
[----:B------:R-:W-:Y:S01]  /*27b0*/  @!P5 IMAD.IADD R145, R145, 0x1, -R4 ;  /* 0x000000019191d824 */ /* 0x000fe200078e0a04 */
[C---:B------:R-:W-:Y:S01]  /*27c0*/  ISETP.GT.U32.AND P5, PT, R4.reuse, R141, PT ;  /* 0x0000008d0400720c */ /* 0x040fe20003fa4070 */
[C---:B------:R-:W-:Y:S01]  /*27d0*/  IMAD R149, R4.reuse, R6, R149 ;  /* 0x0000000604957224 */ /* 0x040fe200078e0295 */
[----:B------:R-:W-:Y:S01]  /*27e0*/  ISETP.GT.U32.AND P0, PT, R4, R134, PT ;  /* 0x000000860400720c */ /* 0x000fe20003f04070 */
[----:B------:R-:W-:Y:S01]  /*27f0*/  IMAD.HI.U32 R6, R3, R153, RZ ;  /* 0x0000009903067227 */ /* 0x000fe200078e00ff */
[----:B------:R-:W-:-:S02]  /*2800*/  ISETP.GE.AND P1, PT, R16, RZ, PT ;  /* 0x000000ff1000720c */ /* 0x000fc40003f26270 */
[----:B------:R-:W-:Y:S01]  /*2810*/  LOP3.LUT R16, R2, 0x2c, R7, 0xfe, !PT ;  /* 0x0000002c02107812 */ /* 0x000fe200078efe07 */
[----:B------:R-:W-:Y:S01]  /*2820*/  @!P4 IMAD.IADD R133, R133, 0x1, -R4 ;  /* 0x000000018585c824 */ /* 0x000fe200078e0a04 */
[----:B------:R-:W-:Y:S01]  /*2830*/  ISETP.GE.AND P4, PT, R8, RZ, PT ;  /* 0x000000ff0800720c */ /* 0x000fe20003f86270 */
[----:B------:R-:W-:Y:S01]  /*2840*/  IMAD.MOV R6, RZ, RZ, -R6 ;  /* 0x000000ffff067224 */ /* 0x000fe200078e0a06 */
[----:B------:R-:W-:Y:S01]  /*2850*/  IABS R19, R16 ;  /* 0x0000001000137213 */ /* 0x000fe20000000000 */
[----:B------:R-:W-:Y:S01]  /*2860*/  @!P3 IMAD.MOV R133, RZ, RZ, -R133 ;  /* 0x000000ffff85b224 */ /* 0x000fe200078e0a85 */
[C---:B------:R-:W-:Y:S01]  /*2870*/  ISETP.GT.U32.AND P3, PT, R4.reuse, R149, PT ;  /* 0x000000950400720c */ /* 0x040fe20003f64070 */
[----:B------:R-:W-:Y:S02]  /*2880*/  IMAD R153, R4, R6, R153 ;  /* 0x0000000604997224 */ /* 0x000fe400078e0299 */
[--C-:B------:R-:W-:Y:S02]  /*2890*/  @!P5 IMAD.IADD R141, R141, 0x1, -R4.reuse ;  /* 0x000000018d8dd824 */ /* 0x100fe400078e0a04 */
[----:B------:R-:W-:Y:S01]  /*28a0*/  @!P0 IMAD.IADD R134, R134, 0x1, -R4 ;  /* 0x0000000186868824 */ /* 0x000fe200078e0a04 */
[----:B------:R-:W-:Y:S01]  /*28b0*/  ISETP.GT.U32.AND P5, PT, R4, R153, PT ;  /* 0x000000990400720c */ /* 0x000fe20003fa4070 */
[----:B------:R-:W-:Y:S01]  /*28c0*/  IMAD.HI.U32 R6, R3, R9, RZ ;  /* 0x0000000903067227 */ /* 0x000fe200078e00ff */
[----:B------:R-:W-:-:S03]  /*28d0*/  ISETP.GE.AND P0, PT, R17, RZ, PT ;  /* 0x000000ff1100720c */ /* 0x000fc60003f06270 */
[----:B------:R-:W-:Y:S01]  /*28e0*/  @!P6 IMAD.MOV R134, RZ, RZ, -R134 ;  /* 0x000000ffff86e224 */ /* 0x000fe200078e0a86 */
[----:B------:R-:W-:Y:S01]  /*28f0*/  ISETP.GT.U32.AND P6, PT, R4, R145, PT ;  /* 0x000000910400720c */ /* 0x000fe20003fc4070 */
[----:B------:R-:W-:Y:S01]  /*2900*/  @!P3 IMAD.IADD R149, R149, 0x1, -R4 ;  /* 0x000000019595b824 */ /* 0x000fe200078e0a04 */
[----:B------:R-:W-:Y:S01]  /*2910*/  ISETP.GE.AND P3, PT, R15, RZ, PT ;  /* 0x000000ff0f00720c */ /* 0x000fe20003f66270 */
[----:B------:R-:W-:-:S04]  /*2920*/  IMAD.HI.U32 R8, R3, R13, RZ ;  /* 0x0000000d03087227 */ /* 0x000fc800078e00ff */
[----:B------:R-:W-:Y:S01]  /*2930*/  @!P5 IMAD.IADD R153, R153, 0x1, -R4 ;  /* 0x000000019999d824 */ /* 0x000fe200078e0a04 */
[----:B------:R-:W-:Y:S01]  /*2940*/  ISETP.GT.U32.AND P5, PT, R4, R149, PT ;  /* 0x000000950400720c */ /* 0x000fe20003fa4070 */
[----:B------:R-:W-:Y:S02]  /*2950*/  IMAD.MOV R6, RZ, RZ, -R6 ;  /* 0x000000ffff067224 */ /* 0x000fe400078e0a06 */
[----:B------:R-:W-:Y:S02]  /*2960*/  IMAD.MOV R8, RZ, RZ, -R8 ;  /* 0x000000ffff087224 */ /* 0x000fe400078e0a08 */
[--C-:B------:R-:W-:Y:S01]  /*2970*/  @!P6 IMAD.IADD R145, R145, 0x1, -R4.reuse ;  /* 0x000000019191e824 */ /* 0x100fe200078e0a04 */
[----:B------:R-:W-:Y:S01]  /*2980*/  ISETP.GE.AND P6, PT, R14, RZ, PT ;  /* 0x000000ff0e00720c */ /* 0x000fe20003fc6270 */
[----:B------:R-:W-:Y:S01]  /*2990*/  IMAD R9, R4, R6, R9 ;  /* 0x0000000604097224 */ /* 0x000fe200078e0209 */
[----:B------:R-:W-:Y:S01]  /*29a0*/  LOP3.LUT R14, R2, 0x2b, R7, 0xfe, !PT ;  /* 0x0000002b020e7812 */ /* 0x000fe200078efe07 */
[----:B------:R-:W-:Y:S01]  /*29b0*/  @!P1 IMAD.MOV R137, RZ, RZ, -R137 ;  /* 0x000000ffff899224 */ /* 0x000fe200078e0a89 */
[----:B------:R-:W-:Y:S01]  /*29c0*/  ISETP.GE.AND P1, PT, R12, RZ, PT ;  /* 0x000000ff0c00720c */ /* 0x000fe20003f26270 */
[----:B------:R-:W-:Y:S01]  /*29d0*/  IMAD R13, R4, R8, R13 ;  /* 0x00000008040d7224 */ /* 0x000fe200078e020d */
[----:B------:R-:W-:Y:S01]  /*29e0*/  LOP3.LUT R12, R2, 0x2a, R7, 0xfe, !PT ;  /* 0x0000002a020c7812 */ /* 0x000fe200078efe07 */
[----:B------:R-:W-:Y:S01]  /*29f0*/  @!P4 IMAD.MOV R145, RZ, RZ, -R145 ;  /* 0x000000ffff91c224 */ /* 0x000fe200078e0a91 */
[C---:B------:R-:W-:Y:S01]  /*2a00*/  ISETP.GT.U32.AND P4, PT, R4.reuse, R9, PT ;  /* 0x000000090400720c */ /* 0x040fe20003f84070 */
[----:B------:R-:W-:Y:S01]  /*2a10*/  @!P5 IMAD.IADD R149, R149, 0x1, -R4 ;  /* 0x000000019595d824 */ /* 0x000fe200078e0a04 */
[C---:B------:R-:W-:Y:S01]  /*2a20*/  ISETP.GT.U32.AND P5, PT, R4.reuse, R13, PT ;  /* 0x0000000d0400720c */ /* 0x040fe20003fa4070 */
[----:B------:R-:W-:Y:S01]  /*2a30*/  @!P0 IMAD.MOV R141, RZ, RZ, -R141 ;  /* 0x000000ffff8d8224 */ /* 0x000fe200078e0a8d */
[----:B------:R-:W-:Y:S01]  /*2a40*/  IABS R15, R12 ;  /* 0x0000000c000f7213 */ /* 0x000fe20000000000 */
[----:B------:R-:W-:Y:S01]  /*2a50*/  @!P2 IMAD.MOV R149, RZ, RZ, -R149 ;  /* 0x000000ffff95a224 */ /* 0x000fe200078e0a95 */
[----:B------:R-:W-:Y:S01]  /*2a60*/  ISETP.GT.U32.AND P0, PT, R4, R153, PT ;  /* 0x000000990400720c */ /* 0x000fe20003f04070 */
[----:B------:R-:W-:Y:S01]  /*2a70*/  IMAD.HI.U32 R8, R3, R19, RZ ;  /* 0x0000001303087227 */ /* 0x000fe200078e00ff */
[----:B------:R-:W-:-:S03]  /*2a80*/  IABS R17, R14 ;  /* 0x0000000e00117213 */ /* 0x000fc60000000000 */
[----:B------:R-:W-:-:S04]  /*2a90*/  IMAD.HI.U32 R6, R3, R15, RZ ;  /* 0x0000000f03067227 */ /* 0x000fc800078e00ff */
[----:B------:R-:W-:Y:S02]  /*2aa0*/  @!P4 IMAD.IADD R9, R9, 0x1, -R4 ;  /* 0x000000010909c824 */ /* 0x000fe400078e0a04 */
[----:B------:R-:W-:Y:S02]  /*2ab0*/  IMAD.MOV R6, RZ, RZ, -R6 ;  /* 0x000000ffff067224 */ /* 0x000fe400078e0a06 */
[----:B------:R-:W-:Y:S01]  /*2ac0*/  @!P5 IMAD.IADD R13, R13, 0x1, -R4 ;  /* 0x000000010d0dd824 */ /* 0x000fe200078e0a04 */
[C---:B------:R-:W-:Y:S01]  /*2ad0*/  ISETP.GT.U32.AND P5, PT, R4.reuse, R9, PT ;  /* 0x000000090400720c */ /* 0x040fe20003fa4070 */
[C---:B------:R-:W-:Y:S02]  /*2ae0*/  IMAD R15, R4.reuse, R6, R15 ;  /* 0x00000006040f7224 */ /* 0x040fe400078e020f */
[----:B------:R-:W-:Y:S01]  /*2af0*/  IMAD.HI.U32 R6, R3, R17, RZ ;  /* 0x0000001103067227 */ /* 0x000fe200078e00ff */
[C---:B------:R-:W-:Y:S02]  /*2b00*/  ISETP.GT.U32.AND P2, PT, R4.reuse, R13, PT ;  /* 0x0000000d0400720c */ /* 0x040fe40003f44070 */
[----:B------:R-:W-:Y:S01]  /*2b10*/  ISETP.GT.U32.AND P4, PT, R4, R15, PT ;  /* 0x0000000f0400720c */ /* 0x000fe20003f84070 */
[----:B------:R-:W-:-:S02]  /*2b20*/  IMAD.MOV R6, RZ, RZ, -R6 ;  /* 0x000000ffff067224 */ /* 0x000fc400078e0a06 */
[----:B------:R-:W-:Y:S01]  /*2b30*/  @!P0 IMAD.IADD R153, R153, 0x1, -R4 ;  /* 0x0000000199998824 */ /* 0x000fe200078e0a04 */
[----:B------:R-:W-:Y:S01]  /*2b40*/  ISETP.GE.AND P0, PT, R12, RZ, PT ;  /* 0x000000ff0c00720c */ /* 0x000fe20003f06270 */
[----:B------:R-:W-:Y:S02]  /*2b50*/  IMAD R17, R4, R6, R17 ;  /* 0x0000000604117224 */ /* 0x000fe400078e0211 */
[----:B------:R-:W-:-:S04]  /*2b60*/  IMAD.HI.U32 R12, R3, R21, RZ ;  /* 0x00000015030c7227 */ /* 0x000fc800078e00ff */
[----:B------:R-:W-:Y:S01]  /*2b70*/  @!P5 IMAD.IADD R9, R9, 0x1, -R4 ;  /* 0x000000010909d824 */ /* 0x000fe200078e0a04 */
[C---:B------:R-:W-:Y:S01]  /*2b80*/  ISETP.GT.U32.AND P5, PT, R4.reuse, R17, PT ;  /* 0x000000110400720c */ /* 0x040fe20003fa4070 */
[----:B------:R-:W-:Y:S02]  /*2b90*/  IMAD.MOV R12, RZ, RZ, -R12 ;  /* 0x000000ffff0c7224 */ /* 0x000fe400078e0a0c */
[----:B------:R-:W-:Y:S02]  /*2ba0*/  @!P2 IMAD.IADD R13, R13, 0x1, -R4 ;  /* 0x000000010d0da824 */ /* 0x000fe400078e0a04 */
[----:B------:R-:W-:Y:S01]  /*2bb0*/  IMAD R21, R4, R12, R21 ;  /* 0x0000000c04157224 */ /* 0x000fe200078e0215 */
[----:B------:R-:W-:Y:S01]  /*2bc0*/  LOP3.LUT R12, R2, 0x2f, R7, 0xfe, !PT ;  /* 0x0000002f020c7812 */ /* 0x000fe200078efe07 */
[----:B------:R-:W-:Y:S02]  /*2bd0*/  IMAD.MOV R8, RZ, RZ, -R8 ;  /* 0x000000ffff087224 */ /* 0x000fe400078e0a08 */
[----:B------:R-:W-:Y:S01]  /*2be0*/  @!P3 IMAD.MOV R13, RZ, RZ, -R13 ;  /* 0x000000ffff0db224 */ /* 0x000fe200078e0a0d */
[C---:B------:R-:W-:Y:S01]  /*2bf0*/  ISETP.GT.U32.AND P3, PT, R4.reuse, R21, PT ;  /* 0x000000150400720c */ /* 0x040fe20003f64070 */
[----:B------:R-:W-:Y:S01]  /*2c00*/  IMAD R19, R4, R8, R19 ;  /* 0x0000000804137224 */ /* 0x000fe200078e0213 */
[----:B------:R-:W-:Y:S01]  /*2c10*/  LOP3.LUT R8, R2, 0x2e, R7, 0xfe, !PT ;  /* 0x0000002e02087812 */ /* 0x000fe200078efe07 */
[--C-:B------:R-:W-:Y:S01]  /*2c20*/  @!P5 IMAD.IADD R17, R17, 0x1, -R4.reuse ;  /* 0x000000011111d824 */ /* 0x100fe200078e0a04 */
[----:B------:R-:W-:Y:S01]  /*2c30*/  IABS R25, R12 ;  /* 0x0000000c00197213 */ /* 0x000fe20000000000 */
[----:B------:R-:W-:Y:S01]  /*2c40*/  @!P4 IMAD.IADD R15, R15, 0x1, -R4 ;  /* 0x000000010f0fc824 */ /* 0x000fe200078e0a04 */
[----:B------:R-:W-:Y:S01]  /*2c50*/  IABS R23, R8 ;  /* 0x0000000800177213 */ /* 0x000fe20000000000 */
[----:B------:R-:W-:Y:S01]  /*2c60*/  @!P1 IMAD.MOV R153, RZ, RZ, -R153 ;  /* 0x000000ffff999224 */ /* 0x000fe200078e0a99 */
[C---:B------:R-:W-:Y:S01]  /*2c70*/  ISETP.GT.U32.AND P5, PT, R4.reuse, R17, PT ;  /* 0x000000110400720c */ /* 0x040fe20003fa4070 */
[----:B------:R-:W-:Y:S01]  /*2c80*/  @!P6 IMAD.MOV R9, RZ, RZ, -R9 ;  /* 0x000000ffff09e224 */ /* 0x000fe200078e0a09 */
[----:B------:R-:W-:Y:S01]  /*2c90*/  ISETP.GT.U32.AND P4, PT, R4, R15, PT ;  /* 0x0000000f0400720c */ /* 0x000fe20003f84070 */
[----:B------:R-:W-:Y:S01]  /*2ca0*/  IMAD.HI.U32 R6, R3, R23, RZ ;  /* 0x0000001703067227 */ /* 0x000fe200078e00ff */
[----:B------:R-:W-:-:S02]  /*2cb0*/  ISETP.GE.AND P1, PT, R14, RZ, PT ;  /* 0x000000ff0e00720c */ /* 0x000fc40003f26270 */
[----:B------:R-:W-:Y:S01]  /*2cc0*/  ISETP.GT.U32.AND P2, PT, R4, R19, PT ;  /* 0x000000130400720c */ /* 0x000fe20003f44070 */
[----:B------:R-:W-:Y:S01]  /*2cd0*/  @!P3 IMAD.IADD R21, R21, 0x1, -R4 ;  /* 0x000000011515b824 */ /* 0x000fe200078e0a04 */
[----:B------:R-:W-:Y:S01]  /*2ce0*/  LOP3.LUT R14, R2, 0x30, R7, 0xfe, !PT ;  /* 0x00000030020e7812 */ /* 0x000fe200078efe07 */
[----:B------:R-:W-:Y:S01]  /*2cf0*/  IMAD.MOV R6, RZ, RZ, -R6 ;  /* 0x000000ffff067224 */ /* 0x000fe200078e0a06 */
[----:B------:R-:W-:Y:S02]  /*2d00*/  ISETP.GE.AND P6, PT, R16, RZ, PT ;  /* 0x000000ff1000720c */ /* 0x000fe40003fc6270 */
[C---:B------:R-:W-:Y:S01]  /*2d10*/  ISETP.GT.U32.AND P3, PT, R4.reuse, R21, PT ;  /* 0x000000150400720c */ /* 0x040fe20003f64070 */
[----:B------:R-:W-:Y:S01]  /*2d20*/  IMAD R23, R4, R6, R23 ;  /* 0x0000000604177224 */ /* 0x000fe200078e0217 */
[----:B------:R-:W-:Y:S01]  /*2d30*/  IABS R27, R14 ;  /* 0x0000000e001b7213 */ /* 0x000fe20000000000 */
[----:B------:R-:W-:Y:S01]  /*2d40*/  IMAD.HI.U32 R6, R3, R25, RZ ;  /* 0x0000001903067227 */ /* 0x000fe200078e00ff */
[----:B------:R-:W-:-:S03]  /*2d50*/  LOP3.LUT R16, R2, 0x31, R7, 0xfe, !PT ;  /* 0x0000003102107812 */ /* 0x000fc600078efe07 */
[----:B------:R-:W-:Y:S01]  /*2d60*/  @!P5 IMAD.IADD R17, R17, 0x1, -R4 ;  /* 0x000000011111d824 */ /* 0x000fe200078e0a04 */
[----:B------:R-:W-:Y:S01]  /*2d70*/  ISETP.GE.AND P5, PT, R8, RZ, PT ;  /* 0x000000ff0800720c */ /* 0x000fe20003fa6270 */
[----:B------:R-:W-:Y:S01]  /*2d80*/  IMAD.MOV R8, RZ, RZ, -R6 ;  /* 0x000000ffff087224 */ /* 0x000fe200078e0a06 */
[----:B------:R-:W-:Y:S01]  /*2d90*/  IABS R29, R16 ;  /* 0x00000010001d7213 */ /* 0x000fe20000000000 */
[--C-:B------:R-:W-:Y:S01]  /*2da0*/  @!P4 IMAD.IADD R15, R15, 0x1, -R4.reuse ;  /* 0x000000010f0fc824 */ /* 0x100fe200078e0a04 */
[----:B------:R-:W-:Y:S01]  /*2db0*/  ISETP.GE.AND P4, PT, R18, RZ, PT ;  /* 0x000000ff1200720c */ /* 0x000fe20003f86270 */
[----:B------:R-:W-:Y:S01]  /*2dc0*/  IMAD R25, R4, R8, R25 ;  /* 0x0000000804197224 */ /* 0x000fe200078e0219 */
[----:B------:R-:W-:Y:S01]  /*2dd0*/  LOP3.LUT R18, R2, 0x39, R7, 0xfe, !PT ;  /* 0x0000003902127812 */ /* 0x000fe200078efe07 */
[----:B------:R-:W-:Y:S02]  /*2de0*/  @!P3 IMAD.IADD R21, R21, 0x1, -R4 ;  /* 0x000000011515b824 */ /* 0x000fe400078e0a04 */
[----:B------:R-:W-:Y:S01]  /*2df0*/  @!P0 IMAD.MOV R15, RZ, RZ, -R15 ;  /* 0x000000ffff0f8224 */ /* 0x000fe200078e0a0f */
[C---:B------:R-:W-:Y:S01]  /*2e00*/  ISETP.GT.U32.AND P3, PT, R4.reuse, R25, PT ;  /* 0x000000190400720c */ /* 0x040fe20003f64070 */
[----:B------:R-:W-:Y:S01]  /*2e10*/  IMAD.HI.U32 R6, R3, R27, RZ ;  /* 0x0000001b03067227 */ /* 0x000fe200078e00ff */
[----:B------:R-:W-:-:S02]  /*2e20*/  ISETP.GT.U32.AND P0, PT, R4, R23, PT ;  /* 0x000000170400720c */ /* 0x000fc40003f04070 */
[----:B------:R-:W-:Y:S01]  /*2e30*/  IABS R45, R18 ;  /* 0x00000012002d7213 */ /* 0x000fe20000000000 */
[----:B------:R-:W-:Y:S02]  /*2e40*/  @!P2 IMAD.IADD R19, R19, 0x1, -R4 ;  /* 0x000000011313a824 */ /* 0x000fe400078e0a04 */
[----:B------:R-:W-:Y:S02]  /*2e50*/  IMAD.MOV R6, RZ, RZ, -R6 ;  /* 0x000000ffff067224 */ /* 0x000fe400078e0a06 */
[----:B------:R-:W-:Y:S01]  /*2e60*/  @!P1 IMAD.MOV R17, RZ, RZ, -R17 ;  /* 0x000000ffff119224 */ /* 0x000fe200078e0a11 */
[C---:B------:R-:W-:Y:S01]  /*2e70*/  ISETP.GT.U32.AND P2, PT, R4.reuse, R19, PT ;  /* 0x000000130400720c */ /* 0x040fe20003f44070 */
[----:B------:R-:W-:Y:S02]  /*2e80*/  IMAD R27, R4, R6, R27 ;  /* 0x00000006041b7224 */ /* 0x000fe400078e021b */
[----:B------:R-:W-:Y:S02]  /*2e90*/  @!P3 IMAD.IADD R25, R25, 0x1, -R4 ;  /* 0x000000011919b824 */ /* 0x000fe400078e0a04 */
[----:B------:R-:W-:-:S03]  /*2ea0*/  IMAD.HI.U32 R6, R3, R29, RZ ;  /* 0x0000001d03067227 */ /* 0x000fc600078e00ff */
[----:B------:R-:W-:Y:S01]  /*2eb0*/  ISETP.GT.U32.AND P3, PT, R4, R25, PT ;  /* 0x000000190400720c */ /* 0x000fe20003f64070 */
[----:B------:R-:W-:Y:S01]  /*2ec0*/  @!P0 IMAD.IADD R23, R23, 0x1, -R4 ;  /* 0x0000000117178824 */ /* 0x000fe200078e0a04 */
[----:B------:R-:W-:Y:S01]  /*2ed0*/  ISETP.GE.AND P0, PT, R14, RZ, PT ;  /* 0x000000ff0e00720c */ /* 0x000fe20003f06270 */
[----:B------:R-:W-:Y:S01]  /*2ee0*/  IMAD.MOV R8, RZ, RZ, -R6 ;  /* 0x000000ffff087224 */ /* 0x000fe200078e0a06 */
[----:B------:R-:W-:Y:S01]  /*2ef0*/  LOP3.LUT R14, R2, 0x36, R7, 0xfe, !PT ;  /* 0x00000036020e7812 */ /* 0x000fe200078efe07 */
[--C-:B------:R-:W-:Y:S01]  /*2f00*/  @!P2 IMAD.IADD R19, R19, 0x1, -R4.reuse ;  /* 0x000000011313a824 */ /* 0x100fe200078e0a04 */
[C---:B------:R-:W-:Y:S01]  /*2f10*/  ISETP.GT.U32.AND P1, PT, R4.reuse, R23, PT ;  /* 0x000000170400720c */ /* 0x040fe20003f24070 */
[----:B------:R-:W-:Y:S01]  /*2f20*/  IMAD R29, R4, R8, R29 ;  /* 0x00000008041d7224 */ /* 0x000fe200078e021d */
[----:B------:R-:W-:Y:S01]  /*2f30*/  ISETP.GE.AND P2, PT, R12, RZ, PT ;  /* 0x000000ff0c00720c */ /* 0x000fe20003f46270 */
[----:B------:R-:W-:Y:S01]  /*2f40*/  @!P6 IMAD.MOV R19, RZ, RZ, -R19 ;  /* 0x000000ffff13e224 */ /* 0x000fe200078e0a13 */
[----:B------:R-:W-:Y:S01]  /*2f50*/  LOP3.LUT R12, R2, 0x32, R7, 0xfe, !PT ;  /* 0x00000032020c7812 */ /* 0x000fe200078efe07 */
[----:B------:R-:W-:Y:S01]  /*2f60*/  @!P4 IMAD.MOV R21, RZ, RZ, -R21 ;  /* 0x000000ffff15c224 */ /* 0x000fe200078e0a15 */
[C---:B------:R-:W-:Y:S01]  /*2f70*/  ISETP.GT.U32.AND P6, PT, R4.reuse, R27, PT ;  /* 0x0000001b0400720c */ /* 0x040fe20003fc4070 */
[----:B------:R-:W-:Y:S01]  /*2f80*/  @!P3 IMAD.IADD R25, R25, 0x1, -R4 ;  /* 0x000000011919b824 */ /* 0x000fe200078e0a04 */
[----:B------:R-:W-:-:S02]  /*2f90*/  ISETP.GT.U32.AND P3, PT, R4, R29, PT ;  /* 0x0000001d0400720c */ /* 0x000fc40003f64070 */
[----:B------:R-:W-:Y:S02]  /*2fa0*/  IABS R31, R12 ;  /* 0x0000000c001f7213 */ /* 0x000fe40000000000 */
[--C-:B------:R-:W-:Y:S01]  /*2fb0*/  LOP3.LUT R8, R2, 0x34, R7.reuse, 0xfe, !PT ;  /* 0x0000003402087812 */ /* 0x100fe200078efe07 */
[----:B------:R-:W-:Y:S01]  /*2fc0*/  @!P1 IMAD.IADD R23, R23, 0x1, -R4 ;  /* 0x0000000117179824 */ /* 0x000fe200078e0a04 */
[----:B------:R-:W-:Y:S01]  /*2fd0*/  ISETP.GE.AND P1, PT, R12, RZ, PT ;  /* 0x000000ff0c00720c */ /* 0x000fe20003f26270 */
[----:B------:R-:W-:Y:S01]  /*2fe0*/  IMAD.HI.U32 R6, R3, R31, RZ ;  /* 0x0000001f03067227 */ /* 0x000fe200078e00ff */
[----:B------:R-:W-:Y:S02]  /*2ff0*/  LOP3.LUT R12, R2, 0x33, R7, 0xfe, !PT ;  /* 0x00000033020c7812 */ /* 0x000fe400078efe07 */
[----:B------:R-:W-:Y:S01]  /*3000*/  IABS R35, R8 ;  /* 0x0000000800237213 */ /* 0x000fe20000000000 */
[----:B------:R-:W-:Y:S01]  /*3010*/  IMAD.MOV R6, RZ, RZ, -R6 ;  /* 0x000000ffff067224 */ /* 0x000fe200078e0a06 */
[----:B------:R-:W-:Y:S01]  /*3020*/  IABS R33, R12 ;  /* 0x0000000c00217213 */ /* 0x000fe20000000000 */
[----:B------:R-:W-:Y:S01]  /*3030*/  @!P3 IMAD.IADD R29, R29, 0x1, -R4 ;  /* 0x000000011d1db824 */ /* 0x000fe200078e0a04 */
[----:B------:R-:W-:Y:S01]  /*3040*/  IABS R39, R14 ;  /* 0x0000000e00277213 */ /* 0x000fe20000000000 */
[----:B------:R-:W-:Y:S01]  /*3050*/  IMAD R31, R4, R6, R31 ;  /* 0x00000006041f7224 */ /* 0x000fe200078e021f */
[----:B------:R-:W-:Y:S01]  /*3060*/  ISETP.GE.AND P4, PT, R16, RZ, PT ;  /* 0x000000ff1000720c */ /* 0x000fe20003f86270 */
[----:B------:R-:W-:Y:S01]  /*3070*/  IMAD.HI.U32 R6, R3, R33, RZ ;  /* 0x0000002103067227 */ /* 0x000fe200078e00ff */
[----:B------:R-:W-:-:S02]  /*3080*/  ISETP.GT.U32.AND P3, PT, R4, R29, PT ;  /* 0x0000001d0400720c */ /* 0x000fc40003f64070 */
[----:B------:R-:W-:Y:S01]  /*3090*/  LOP3.LUT R16, R2, 0x38, R7, 0xfe, !PT ;  /* 0x0000003802107812 */ /* 0x000fe200078efe07 */
[----:B------:R-:W-:Y:S02]  /*30a0*/  @!P6 IMAD.IADD R27, R27, 0x1, -R4 ;  /* 0x000000011b1be824 */ /* 0x000fe400078e0a04 */
[----:B------:R-:W-:Y:S01]  /*30b0*/  IMAD.MOV R6, RZ, RZ, -R6 ;  /* 0x000000ffff067224 */ /* 0x000fe200078e0a06 */
[----:B------:R-:W-:Y:S01]  /*30c0*/  IABS R43, R16 ;  /* 0x00000010002b7213 */ /* 0x000fe20000000000 */
[----:B------:R-:W-:Y:S01]  /*30d0*/  @!P5 IMAD.MOV R23, RZ, RZ, -R23 ;  /* 0x000000ffff17d224 */ /* 0x000fe200078e0a17 */
[C---:B------:R-:W-:Y:S01]  /*30e0*/  ISETP.GT.U32.AND P6, PT, R4.reuse, R27, PT ;  /* 0x0000001b0400720c */ /* 0x040fe20003fc4070 */
[----:B------:R-:W-:Y:S01]  /*30f0*/  IMAD R33, R4, R6, R33 ;  /* 0x0000000604217224 */ /* 0x000fe200078e0221 */
[----:B------:R-:W-:Y:S01]  /*3100*/  ISETP.GE.AND P5, PT, R12, RZ, PT ;  /* 0x000000ff0c00720c */ /* 0x000fe20003fa6270 */
[----:B------:R-:W-:Y:S01]  /*3110*/  @!P2 IMAD.MOV R25, RZ, RZ, -R25 ;  /* 0x000000ffff19a224 */ /* 0x000fe200078e0a19 */
[----:B------:R-:W-:Y:S01]  /*3120*/  LOP3.LUT R12, R2, 0x35, R7, 0xfe, !PT ;  /* 0x00000035020c7812 */ /* 0x000fe200078efe07 */
[----:B------:R-:W-:Y:S01]  /*3130*/  @!P3 IMAD.IADD R29, R29, 0x1, -R4 ;  /* 0x000000011d1db824 */ /* 0x000fe200078e0a04 */
[----:B------:R-:W-:Y:S01]  /*3140*/  ISETP.GT.U32.AND P3, PT, R4, R33, PT ;  /* 0x000000210400720c */ /* 0x000fe20003f64070 */
[----:B------:R-:W-:Y:S01]  /*3150*/  IMAD.HI.U32 R6, R3, R35, RZ ;  /* 0x0000002303067227 */ /* 0x000fe200078e00ff */
[----:B------:R-:W-:-:S02]  /*3160*/  IABS R37, R12 ;  /* 0x0000000c00257213 */ /* 0x000fc40000000000 */
[----:B------:R-:W-:Y:S01]  /*3170*/  ISETP.GE.AND P2, PT, R8, RZ, PT ;  /* 0x000000ff0800720c */ /* 0x000fe20003f46270 */
[----:B------:R-:W-:Y:S02]  /*3180*/  IMAD.MOV R6, RZ, RZ, -R6 ;  /* 0x000000ffff067224 */ /* 0x000fe400078e0a06 */
[----:B------:R-:W-:Y:S01]  /*3190*/  @!P6 IMAD.IADD R27, R27, 0x1, -R4 ;  /* 0x000000011b1be824 */ /* 0x000fe200078e0a04 */
[----:B------:R-:W-:Y:S01]  /*31a0*/  ISETP.GT.U32.AND P6, PT, R4, R31, PT ;  /* 0x0000001f0400720c */ /* 0x000fe20003fc4070 */
[----:B------:R-:W-:-:S04]  /*31b0*/  IMAD.HI.U32 R8, R3, R37, RZ ;  /* 0x0000002503087227 */ /* 0x000fc800078e00ff */
[----:B------:R-:W-:Y:S02]  /*31c0*/  @!P3 IMAD.IADD R33, R33, 0x1, -R4 ;  /* 0x000000012121b824 */ /* 0x000fe400078e0a04 */
[----:B------:R-:W-:Y:S02]  /*31d0*/  IMAD.MOV R8, RZ, RZ, -R8 ;  /* 0x000000ffff087224 */ /* 0x000fe400078e0a08 */
[----:B------:R-:W-:Y:S01]  /*31e0*/  @!P0 IMAD.MOV R27, RZ, RZ, -R27 ;  /* 0x000000ffff1b8224 */ /* 0x000fe200078e0a1b */
[C---:B------:R-:W-:Y:S01]  /*31f0*/  ISETP.GT.U32.AND P3, PT, R4.reuse, R33, PT ;  /* 0x000000210400720c */ /* 0x040fe20003f64070 */
[----:B------:R-:W-:Y:S01]  /*3200*/  IMAD R37, R4, R8, R37 ;  /* 0x0000000804257224 */ /* 0x000fe200078e0225 */
[----:B------:R-:W-:Y:S01]  /*3210*/  ISETP.GE.AND P0, PT, R12, RZ, PT ;  /* 0x000000ff0c00720c */ /* 0x000fe20003f06270 */
[----:B------:R-:W-:Y:S02]  /*3220*/  @!P6 IMAD.IADD R31, R31, 0x1, -R4 ;  /* 0x000000011f1fe824 */ /* 0x000fe400078e0a04 */
[----:B------:R-:W-:-:S03]  /*3230*/  IMAD.HI.U32 R12, R3, R39, RZ ;  /* 0x00000027030c7227 */ /* 0x000fc600078e00ff */
[C---:B------:R-:W-:Y:S01]  /*3240*/  ISETP.GT.U32.AND P6, PT, R4.reuse, R31, PT ;  /* 0x0000001f0400720c */ /* 0x040fe20003fc4070 */
[----:B------:R-:W-:Y:S02]  /*3250*/  IMAD.MOV R12, RZ, RZ, -R12 ;  /* 0x000000ffff0c7224 */ /* 0x000fe400078e0a0c */
[----:B------:R-:W-:Y:S01]  /*3260*/  IMAD R35, R4, R6, R35 ;  /* 0x0000000604237224 */ /* 0x000fe200078e0223 */
[----:B------:R-:W-:Y:S01]  /*3270*/  LOP3.LUT R6, R2, 0x37, R7, 0xfe, !PT ;  /* 0x0000003702067812 */ /* 0x000fe200078efe07 */
[----:B------:R-:W-:Y:S01]  /*3280*/  @!P3 IMAD.IADD R33, R33, 0x1, -R4 ;  /* 0x000000012121b824 */ /* 0x000fe200078e0a04 */
[C---:B------:R-:W-:Y:S01]  /*3290*/  ISETP.GT.U32.AND P3, PT, R4.reuse, R37, PT ;  /* 0x000000250400720c */ /* 0x040fe20003f64070 */
[C---:B------:R-:W-:Y:S01]  /*32a0*/  IMAD R39, R4.reuse, R12, R39 ;  /* 0x0000000c04277224 */ /* 0x040fe200078e0227 */
[----:B------:R-:W-:Y:S01]  /*32b0*/  IABS R41, R6 ;  /* 0x0000000600297213 */ /* 0x000fe20000000000 */
[----:B------:R-:W-:Y:S02]  /*32c0*/  @!P5 IMAD.MOV R33, RZ, RZ, -R33 ;  /* 0x000000ffff21d224 */ /* 0x000fe400078e0a21 */
[----:B------:R-:W-:Y:S01]  /*32d0*/  IMAD.HI.U32 R8, R3, R43, RZ ;  /* 0x0000002b03087227 */ /* 0x000fe200078e00ff */
[----:B------:R-:W-:-:S03]  /*32e0*/  ISETP.GT.U32.AND P5, PT, R4, R39, PT ;  /* 0x000000270400720c */ /* 0x000fc60003fa4070 */
[----:B------:R-:W-:Y:S01]  /*32f0*/  @!P6 IMAD.IADD R31, R31, 0x1, -R4 ;  /* 0x000000011f1fe824 */ /* 0x000fe200078e0a04 */
[----:B------:R-:W-:Y:S01]  /*3300*/  ISETP.GT.U32.AND P6, PT, R4, R35, PT ;  /* 0x000000230400720c */ /* 0x000fe20003fc4070 */
[----:B------:R-:W-:-:S04]  /*3310*/  IMAD.HI.U32 R12, R3, R45, RZ ;  /* 0x0000002d030c7227 */ /* 0x000fc800078e00ff */
[----:B------:R-:W-:Y:S02]  /*3320*/  @!P3 IMAD.IADD R37, R37, 0x1, -R4 ;  /* 0x000000012525b824 */ /* 0x000fe400078e0a04 */
[----:B------:R-:W-:Y:S01]  /*3330*/  @!P1 IMAD.MOV R31, RZ, RZ, -R31 ;  /* 0x000000ffff1f9224 */ /* 0x000fe200078e0a1f */
[----:B------:R-:W-:Y:S01]  /*3340*/  ISETP.GE.AND P1, PT, R6, RZ, PT ;  /* 0x000000ff0600720c */ /* 0x000fe20003f26270 */
[----:B------:R-:W-:Y:S01]  /*3350*/  IMAD.HI.U32 R6, R3, R41, RZ ;  /* 0x0000002903067227 */ /* 0x000fe200078e00ff */
[----:B------:R-:W-:-:S03]  /*3360*/  ISETP.GT.U32.AND P3, PT, R4, R37, PT ;  /* 0x000000250400720c */ /* 0x000fc60003f64070 */
[----:B------:R-:W-:Y:S02]  /*3370*/  @!P6 IMAD.IADD R35, R35, 0x1, -R4 ;  /* 0x000000012323e824 */ /* 0x000fe400078e0a04 */
[----:B------:R-:W-:Y:S02]  /*3380*/  IMAD.MOV R6, RZ, RZ, -R6 ;  /* 0x000000ffff067224 */ /* 0x000fe400078e0a06 */
[----:B------:R-:W-:Y:S01]  /*3390*/  @!P5 IMAD.IADD R39, R39, 0x1, -R4 ;  /* 0x000000012727d824 */ /* 0x000fe200078e0a04 */
[C---:B------:R-:W-:Y:S01]  /*33a0*/  ISETP.GT.U32.AND P6, PT, R4.reuse, R35, PT ;  /* 0x000000230400720c */ /* 0x040fe20003fc4070 */
[C---:B------:R-:W-:Y:S02]  /*33b0*/  IMAD R41, R4.reuse, R6, R41 ;  /* 0x0000000604297224 */ /* 0x040fe400078e0229 */
[----:B------:R-:W-:Y:S01]  /*33c0*/  IMAD.MOV R8, RZ, RZ, -R8 ;  /* 0x000000ffff087224 */ /* 0x000fe200078e0a08 */
[C---:B------:R-:W-:Y:S01]  /*33d0*/  ISETP.GT.U32.AND P5, PT, R4.reuse, R39, PT ;  /* 0x000000270400720c */ /* 0x040fe20003fa4070 */
[----:B------:R-:W-:Y:S01]  /*33e0*/  @!P3 IMAD.IADD R37, R37, 0x1, -R4 ;  /* 0x000000012525b824 */ /* 0x000fe200078e0a04 */
[----:B------:R-:W-:Y:S01]  /*33f0*/  ISETP.GT.U32.AND P3, PT, R4, R41, PT ;  /* 0x000000290400720c */ /* 0x000fe20003f64070 */
[----:B------:R-:W-:-:S02]  /*3400*/  IMAD.MOV R12, RZ, RZ, -R12 ;  /* 0x000000ffff0c7224 */ /* 0x000fc400078e0a0c */
[----:B------:R-:W-:Y:S02]  /*3410*/  IMAD R43, R4, R8, R43 ;  /* 0x00000008042b7224 */ /* 0x000fe400078e022b */
[----:B------:R-:W-:Y:S01]  /*3420*/  @!P4 IMAD.MOV R29, RZ, RZ, -R29 ;  /* 0x000000ffff1dc224 */ /* 0x000fe200078e0a1d */
[----:B------:R-:W-:Y:S01]  /*3430*/  ISETP.GE.AND P4, PT, R14, RZ, PT ;  /* 0x000000ff0e00720c */ /* 0x000fe20003f86270 */
[--C-:B------:R-:W-:Y:S01]  /*3440*/  @!P6 IMAD.IADD R35, R35, 0x1, -R4.reuse ;  /* 0x000000012323e824 */ /* 0x100fe200078e0a04 */
[----:B------:R-:W-:Y:S01]  /*3450*/  ISETP.GE.AND P6, PT, R16, RZ, PT ;  /* 0x000000ff1000720c */ /* 0x000fe20003fc6270 */
[----:B------:R-:W-:Y:S01]  /*3460*/  IMAD R45, R4, R12, R45 ;  /* 0x0000000c042d7224 */ /* 0x000fe200078e022d */
[----:B------:R-:W-:Y:S01]  /*3470*/  LOP3.LUT R16, R2, 0x3b, R7, 0xfe, !PT ;  /* 0x0000003b02107812 */ /* 0x000fe200078efe07 */
[----:B------:R-:W-:Y:S01]  /*3480*/  @!P5 IMAD.IADD R39, R39, 0x1, -R4 ;  /* 0x000000012727d824 */ /* 0x000fe200078e0a04 */
[----:B------:R-:W-:Y:S01]  /*3490*/  ISETP.GT.U32.AND P5, PT, R4, R43, PT ;  /* 0x0000002b0400720c */ /* 0x000fe20003fa4070 */
[----:B------:R-:W-:Y:S01]  /*34a0*/  IMAD.HI.U32 R14, R3, R47, RZ ;  /* 0x0000002f030e7227 */ /* 0x000fe200078e00ff */
[----:B------:R-:W-:-:S03]  /*34b0*/  IABS R8, R16 ;  /* 0x0000001000087213 */ /* 0x000fc60000000000 */
[----:B------:R-:W-:Y:S01]  /*34c0*/  @!P3 IMAD.IADD R41, R41, 0x1, -R4 ;  /* 0x000000012929b824 */ /* 0x000fe200078e0a04 */
[----:B------:R-:W-:Y:S01]  /*34d0*/  ISETP.GT.U32.AND P3, PT, R4, R45, PT ;  /* 0x0000002d0400720c */ /* 0x000fe20003f64070 */
[----:B------:R-:W-:Y:S02]  /*34e0*/  IMAD.MOV R14, RZ, RZ, -R14 ;  /* 0x000000ffff0e7224 */ /* 0x000fe400078e0a0e */
[----:B------:R-:W-:-:S04]  /*34f0*/  IMAD.HI.U32 R6, R3, R8, RZ ;  /* 0x0000000803067227 */ /* 0x000fc800078e00ff */
[----:B------:R-:W-:Y:S01]  /*3500*/  IMAD R47, R4, R14, R47 ;  /* 0x0000000e042f7224 */ /* 0x000fe200078e022f */
[----:B------:R-:W-:Y:S01]  /*3510*/  LOP3.LUT R14, R2, 0x3f, R7, 0xfe, !PT ;  /* 0x0000003f020e7812 */ /* 0x000fe200078efe07 */
[----:B------:R-:W-:Y:S02]  /*3520*/  IMAD.MOV R7, RZ, RZ, -R6 ;  /* 0x000000ffff077224 */ /* 0x000fe400078e0a06 */
[----:B------:R-:W-:Y:S01]  /*3530*/  @!P5 IMAD.IADD R43, R43, 0x1, -R4 ;  /* 0x000000012b2bd824 */ /* 0x000fe200078e0a04 */
[----:B------:R-:W-:Y:S01]  /*3540*/  IABS R55, R14 ;  /* 0x0000000e00377213 */ /* 0x000fe20000000000 */
[C---:B------:R-:W-:Y:S01]  /*3550*/  IMAD R7, R4.reuse, R7, R8 ;  /* 0x0000000704077224 */ /* 0x040fe200078e0208 */
[C---:B------:R-:W-:Y:S01]  /*3560*/  ISETP.GT.U32.AND P5, PT, R4.reuse, R41, PT ;  /* 0x000000290400720c */ /* 0x040fe20003fa4070 */
[----:B------:R-:W-:Y:S01]  /*3570*/  @!P3 IMAD.IADD R45, R45, 0x1, -R4 ;  /* 0x000000012d2db824 */ /* 0x000fe200078e0a04 */
[C---:B------:R-:W-:Y:S01]  /*3580*/  ISETP.GT.U32.AND P3, PT, R4.reuse, R47, PT ;  /* 0x0000002f0400720c */ /* 0x040fe20003f64070 */
[----:B------:R-:W-:Y:S01]  /*3590*/  @!P2 IMAD.MOV R35, RZ, RZ, -R35 ;  /* 0x000000ffff23a224 */ /* 0x000fe200078e0a23 */
[----:B------:R-:W-:Y:S01]  /*35a0*/  ISETP.GT.U32.AND P2, PT, R4, R43, PT ;  /* 0x0000002b0400720c */ /* 0x000fe20003f44070 */
[----:B------:R-:W-:-:S04]  /*35b0*/  IMAD.HI.U32 R6, R3, R49, RZ ;  /* 0x0000003103067227 */ /* 0x000fc800078e00ff */
[----:B------:R-:W-:-:S04]  /*35c0*/  IMAD.HI.U32 R8, R3, R51, RZ ;  /* 0x0000003303087227 */ /* 0x000fc800078e00ff */
[----:B------:R-:W-:-:S04]  /*35d0*/  IMAD.HI.U32 R12, R3, R55, RZ ;  /* 0x00000037030c7227 */ /* 0x000fc800078e00ff */
[----:B------:R-:W-:-:S04]  /*35e0*/  IMAD.HI.U32 R3, R3, R53, RZ ;  /* 0x0000003503037227 */ /* 0x000fc800078e00ff */
[----:B------:R-:W-:Y:S01]  /*35f0*/  @!P0 IMAD.MOV R37, RZ, RZ, -R37 ;  /* 0x000000ffff258224 */ /* 0x000fe200078e0a25 */
[C---:B------:R-:W-:Y:S01]  /*3600*/  ISETP.GT.U32.AND P0, PT, R4.reuse, R45, PT ;  /* 0x0000002d0400720c */ /* 0x040fe20003f04070 */
[----:B------:R-:W-:Y:S02]  /*3610*/  IMAD.MOV R6, RZ, RZ, -R6 ;  /* 0x000000ffff067224 */ /* 0x000fe400078e0a06 */
[----:B------:R-:W-:Y:S02]  /*3620*/  IMAD.MOV R8, RZ, RZ, -R8 ;  /* 0x000000ffff087224 */ /* 0x000fe400078e0a08 */
[----:B------:R-:W-:Y:S02]  /*3630*/  IMAD.MOV R12, RZ, RZ, -R12 ;  /* 0x000000ffff0c7224 */ /* 0x000fe400078e0a0c */
[----:B------:R-:W-:Y:S02]  /*3640*/  IMAD.MOV R3, RZ, RZ, -R3 ;  /* 0x000000ffff037224 */ /* 0x000fe400078e0a03 */
[----:B------:R-:W-:-:S02]  /*3650*/  IMAD R49, R4, R6, R49 ;  /* 0x0000000604317224 */ /* 0x000fc400078e0231 */
[C---:B------:R-:W-:Y:S02]  /*3660*/  IMAD R51, R4.reuse, R8, R51 ;  /* 0x0000000804337224 */ /* 0x040fe400078e0233 */
[C---:B------:R-:W-:Y:S02]  /*3670*/  IMAD R55, R4.reuse, R12, R55 ;  /* 0x0000000c04377224 */ /* 0x040fe400078e0237 */
[----:B------:R-:W-:Y:S01]  /*3680*/  @!P5 IMAD.IADD R41, R41, 0x1, -R4 ;  /* 0x000000012929d824 */ /* 0x000fe200078e0a04 */
[C---:B------:R-:W-:Y:S01]  /*3690*/  ISETP.GT.U32.AND P5, PT, R4.reuse, R7, PT ;  /* 0x000000070400720c */ /* 0x040fe20003fa4070 */
[C---:B------:R-:W-:Y:S01]  /*36a0*/  IMAD R53, R4.reuse, R3, R53 ;  /* 0x0000000304357224 */ /* 0x040fe200078e0235 */
[----:B------:R-:W-:Y:S01]  /*36b0*/  SHF.R.U32.HI R3, RZ, 0x6, R186 ;  /* 0x00000006ff037819 */ /* 0x000fe200000116ba */
[----:B------:R-:W-:Y:S01]  /*36c0*/  @!P4 IMAD.MOV R39, RZ, RZ, -R39 ;  /* 0x000000ffff27c224 */ /* 0x000fe200078e0a27 */
[C---:B------:R-:W-:Y:S01]  /*36d0*/  ISETP.GT.U32.AND P4, PT, R4.reuse, R49, PT ;  /* 0x000000310400720c */ /* 0x040fe20003f84070 */
[----:B------:R-:W-:Y:S01]  /*36e0*/  @!P1 IMAD.MOV R41, RZ, RZ, -R41 ;  /* 0x000000ffff299224 */ /* 0x000fe200078e0a29 */
[C---:B------:R-:W-:Y:S01]  /*36f0*/  ISETP.GT.U32.AND P1, PT, R4.reuse, R51, PT ;  /* 0x000000330400720c */ /* 0x040fe20003f24070 */
[--C-:B------:R-:W-:Y:S01]  /*3700*/  @!P2 IMAD.IADD R43, R43, 0x1, -R4.reuse ;  /* 0x000000012b2ba824 */ /* 0x100fe200078e0a04 */
[C---:B------:R-:W-:Y:S01]  /*3710*/  ISETP.GT.U32.AND P2, PT, R4.reuse, R55, PT ;  /* 0x000000370400720c */ /* 0x040fe20003f44070 */
[--C-:B------:R-:W-:Y:S01]  /*3720*/  @!P3 IMAD.IADD R47, R47, 0x1, -R4.reuse ;  /* 0x000000012f2fb824 */ /* 0x100fe200078e0a04 */
[----:B------:R-:W-:Y:S01]  /*3730*/  ISETP.GT.U32.AND P3, PT, R4, R53, PT ;  /* 0x000000350400720c */ /* 0x000fe20003f64070 */
[--C-:B------:R-:W-:Y:S01]  /*3740*/  @!P0 IMAD.IADD R45, R45, 0x1, -R4.reuse ;  /* 0x000000012d2d8824 */ /* 0x100fe200078e0a04 */
[----:B------:R-:W-:Y:S01]  /*3750*/  ISETP.GE.AND P0, PT, R18, RZ, PT ;  /* 0x000000ff1200720c */ /* 0x000fe20003f06270 */
[--C-:B------:R-:W-:Y:S01]  /*3760*/  @!P5 IMAD.IADD R7, R7, 0x1, -R4.reuse ;  /* 0x000000010707d824 */ /* 0x100fe200078e0a04 */
[----:B------:R-:W-:Y:S01]  /*3770*/  SGXT.U32 R3, R3, 0x1 ;  /* 0x000000010303781a */ /* 0x000fe20000000000 */
[----:B------:R-:W-:Y:S01]  /*3780*/  @!P6 IMAD.MOV R43, RZ, RZ, -R43 ;  /* 0x000000ffff2be224 */ /* 0x000fe200078e0a2b */
[----:B------:R-:W-:Y:S01]  /*3790*/  ISETP.GE.AND P5, PT, R20, RZ, PT ;  /* 0x000000ff1400720c */ /* 0x000fe20003fa6270 */
[--C-:B------:R-:W-:Y:S01]  /*37a0*/  @!P4 IMAD.IADD R49, R49, 0x1, -R4.reuse ;  /* 0x000000013131c824 */ /* 0x100fe200078e0a04 */
[C---:B------:R-:W-:Y:S01]  /*37b0*/  ISETP.GT.U32.AND P4, PT, R4.reuse, R47, PT ;  /* 0x0000002f0400720c */ /* 0x040fe20003f84070 */
[--C-:B------:R-:W-:Y:S01]  /*37c0*/  @!P1 IMAD.IADD R51, R51, 0x1, -R4.reuse ;  /* 0x0000000133339824 */ /* 0x100fe200078e0a04 */
[C---:B------:R-:W-:Y:S01]  /*37d0*/  ISETP.GT.U32.AND P1, PT, R4.reuse, R7, PT ;  /* 0x000000070400720c */ /* 0x040fe20003f24070 */
[--C-:B------:R-:W-:Y:S01]  /*37e0*/  @!P2 IMAD.IADD R55, R55, 0x1, -R4.reuse ;  /* 0x000000013737a824 */ /* 0x100fe200078e0a04 */
[C---:B------:R-:W-:Y:S01]  /*37f0*/  ISETP.GT.U32.AND P6, PT, R4.reuse, R49, PT ;  /* 0x000000310400720c */ /* 0x040fe20003fc4070 */
[--C-:B------:R-:W-:Y:S01]  /*3800*/  @!P3 IMAD.IADD R53, R53, 0x1, -R4.reuse ;  /* 0x000000013535b824 */ /* 0x100fe200078e0a04 */
[C---:B------:R-:W-:Y:S01]  /*3810*/  ISETP.GT.U32.AND P2, PT, R4.reuse, R51, PT ;  /* 0x000000330400720c */ /* 0x040fe20003f44070 */
[----:B------:R-:W-:Y:S01]  /*3820*/  @!P0 IMAD.MOV R45, RZ, RZ, -R45 ;  /* 0x000000ffff2d8224 */ /* 0x000fe200078e0a2d */
[C---:B------:R-:W-:Y:S01]  /*3830*/  ISETP.GT.U32.AND P0, PT, R4.reuse, R55, PT ;  /* 0x000000370400720c */ /* 0x040fe20003f04070 */
[----:B------:R-:W-:Y:S01]  /*3840*/  IMAD.U32 R6, RZ, RZ, UR16 ;  /* 0x00000010ff067e24 */ /* 0x000fe2000f8e00ff */
[----:B------:R-:W-:Y:S01]  /*3850*/  ISETP.GT.U32.AND P3, PT, R4, R53, PT ;  /* 0x000000350400720c */ /* 0x000fe20003f64070 */
[C---:B------:R-:W-:Y:S01]  /*3860*/  IMAD R187, R3.reuse, UR16, RZ ;  /* 0x0000001003bb7c24 */ /* 0x040fe2000f8e02ff */
[----:B------:R-:W-:Y:S01]  /*3870*/  LOP3.LUT R20, R3, 0x22, RZ, 0xfc, !PT ;  /* 0x0000002203147812 */ /* 0x000fe200078efcff */
[--C-:B------:R-:W-:Y:S01]  /*3880*/  @!P4 IMAD.IADD R47, R47, 0x1, -R4.reuse ;  /* 0x000000012f2fc824 */ /* 0x100fe200078e0a04 */
[----:B------:R-:W-:Y:S01]  /*3890*/  ISETP.GE.AND P4, PT, R16, RZ, PT ;  /* 0x000000ff1000720c */ /* 0x000fe20003f86270 */
[--C-:B------:R-:W-:Y:S01]  /*38a0*/  @!P1 IMAD.IADD R7, R7, 0x1, -R4.reuse ;  /* 0x0000000107079824 */ /* 0x100fe200078e0a04 */
[----:B------:R-:W-:Y:S01]  /*38b0*/  ISETP.GE.AND P1, PT, R22, RZ, PT ;  /* 0x000000ff1600720c */ /* 0x000fe20003f26270 */
[--C-:B------:R-:W-:Y:S01]  /*38c0*/  @!P6 IMAD.IADD R49, R49, 0x1, -R4.reuse ;  /* 0x000000013131e824 */ /* 0x100fe200078e0a04 */
[----:B------:R-:W-:Y:S01]  /*38d0*/  LOP3.LUT R16, R3, 0x2, RZ, 0xfc, !PT ;  /* 0x0000000203107812 */ /* 0x000fe200078efcff */
[--C-:B------:R-:W-:Y:S01]  /*38e0*/  @!P2 IMAD.IADD R51, R51, 0x1, -R4.reuse ;  /* 0x000000013333a824 */ /* 0x100fe200078e0a04 */
[----:B------:R-:W-:Y:S01]  /*38f0*/  ISETP.GE.AND P2, PT, R26, RZ, PT ;  /* 0x000000ff1a00720c */ /* 0x000fe20003f46270 */
[--C-:B------:R-:W-:Y:S01]  /*3900*/  @!P0 IMAD.IADD R55, R55, 0x1, -R4.reuse ;  /* 0x0000000137378824 */ /* 0x100fe200078e0a04 */
[----:B------:R-:W-:Y:S01]  /*3910*/  ISETP.GE.AND P0, PT, R14, RZ, PT ;  /* 0x000000ff0e00720c */ /* 0x000fe20003f06270 */
[----:B------:R-:W-:Y:S01]  /*3920*/  @!P3 IMAD.IADD R53, R53, 0x1, -R4 ;  /* 0x000000013535b824 */ /* 0x000fe200078e0a04 */
[----:B------:R-:W-:Y:S01]  /*3930*/  ISETP.NE.AND P3, PT, R10, RZ, PT ;  /* 0x000000ff0a00720c */ /* 0x000fe20003f65270 */
[----:B------:R-:W-:Y:S01]  /*3940*/  IMAD.U32 R4, RZ, RZ, UR16 ;  /* 0x00000010ff047e24 */ /* 0x000fe2000f8e00ff */
[----:B------:R-:W-:Y:S01]  /*3950*/  ISETP.GE.AND P6, PT, R24, RZ, PT ;  /* 0x000000ff1800720c */ /* 0x000fe20003fc6270 */
[----:B------:R-:W-:Y:S01]  /*3960*/  IMAD R184, R6, 0x2, R187 ;  /* 0x0000000206b87824 */ /* 0x000fe200078e02bb */
[----:B------:R-:W-:Y:S01]  /*3970*/  STL [R1+0x304], R187 ;  /* 0x000304bb01007387 */ /* 0x000fe20000100800 */
[----:B------:R-:W-:Y:S01]  /*3980*/  IMAD.U32 R8, RZ, RZ, UR16 ;  /* 0x00000010ff087e24 */ /* 0x000fe2000f8e00ff */
[C---:B------:R-:W-:Y:S01]  /*3990*/  LOP3.LUT R243, R3.reuse, 0x60, RZ, 0xfc, !PT ;  /* 0x0000006003f37812 */ /* 0x040fe200078efcff */
[----:B------:R-:W-:Y:S01]  /*39a0*/  IMAD R183, R4, 0x2, R184 ;  /* 0x0000000204b77824 */ /* 0x000fe200078e02b8 */
[----:B------:R1:W-:Y:S01]  /*39b0*/  STL [R1+0x1c8], R184 ;  /* 0x0001c8b801007387 */ /* 0x0003e20000100800 */
[----:B------:R-:W-:Y:S01]  /*39c0*/  @!P5 IMAD.MOV R47, RZ, RZ, -R47 ;  /* 0x000000ffff2fd224 */ /* 0x000fe200078e0a2f */
[----:B------:R-:W-:Y:S01]  /*39d0*/  ISETP.GE.AND P5, PT, R28, RZ, PT ;  /* 0x000000ff1c00720c */ /* 0x000fe20003fa6270 */
[----:B------:R-:W-:Y:S01]  /*39e0*/  IMAD R180, R6, 0x2, R183 ;  /* 0x0000000206b47824 */ /* 0x000fe200078e02b7 */
[----:B------:R4:W-:Y:S01]  /*39f0*/  STL [R1+0x1c4], R183 ;  /* 0x0001c4b701007387 */ /* 0x0009e20000100800 */
[----:B------:R-:W-:Y:S01]  /*3a00*/  IMAD.U32 R12, RZ, RZ, UR16 ;  /* 0x00000010ff0c7e24 */ /* 0x000fe2000f8e00ff */
[----:B------:R-:W-:Y:S01]  /*3a10*/  LOP3.LUT R242, R3, 0x62, RZ, 0xfc, !PT ;  /* 0x0000006203f27812 */ /* 0x000fe200078efcff */
[----:B------:R-:W-:Y:S01]  /*3a20*/  IMAD R176, R4, 0x2, R180 ;  /* 0x0000000204b07824 */ /* 0x000fe200078e02b4 */
[----:B------:R1:W-:Y:S01]  /*3a30*/  STL [R1+0x1c0], R180 ;  /* 0x0001c0b401007387 */ /* 0x0003e20000100800 */
[----:B------:R-:W-:Y:S01]  /*3a40*/  @!P4 IMAD.MOV R7, RZ, RZ, -R7 ;  /* 0x000000ffff07c224 */ /* 0x000fe200078e0a07 */
[----:B------:R-:W-:Y:S01]  /*3a50*/  ISETP.NE.AND P4, PT, R11, RZ, PT ;  /* 0x000000ff0b00720c */ /* 0x000fe20003f85270 */
[----:B------:R-:W-:Y:S01]  /*3a60*/  IMAD R174, R8, 0x2, R176 ;  /* 0x0000000208ae7824 */ /* 0x000fe200078e02b0 */
[----:B------:R-:W-:Y:S01]  /*3a70*/  LOP3.LUT R8, RZ, R11, RZ, 0x33, !PT ;  /* 0x0000000bff087212 */ /* 0x000fe200078e33ff */
[----:B------:R-:W-:Y:S01]  /*3a80*/  VIADD R14, R246, 0x7f ;  /* 0x0000007ff60e7836 */ /* 0x000fe20000000000 */
[----:B------:R1:W-:Y:S01]  /*3a90*/  STL [R1+0x1bc], R176 ;  /* 0x0001bcb001007387 */ /* 0x0003e20000100800 */
[----:B------:R-:W-:Y:S01]  /*3aa0*/  IMAD R170, R6, 0x2, R174 ;  /* 0x0000000206aa7824 */ /* 0x000fe200078e02ae */
[----:B------:R-:W-:Y:S01]  /*3ab0*/  SEL R161, R8, R13, !P4 ;  /* 0x0000000d08a17207 */ /* 0x000fe20006000000 */
[----:B------:R-:W-:Y:S01]  /*3ac0*/  @!P5 IMAD.MOV R5, RZ, RZ, -R5 ;  /* 0x000000ffff05d224 */ /* 0x000fe200078e0a05 */
[----:B------:R-:W-:Y:S01]  /*3ad0*/  @!P3 LOP3.LUT R5, RZ, R10, RZ, 0x33, !PT ;  /* 0x0000000aff05b212 */ /* 0x000fe200078e33ff */
[----:B------:R-:W-:Y:S01]  /*3ae0*/  IMAD R168, R12, 0x4, R170 ;  /* 0x000000040ca87824 */ /* 0x000fe200078e02aa */
[C---:B------:R-:W-:Y:S01]  /*3af0*/  SEL R165, R8.reuse, R15, !P4 ;  /* 0x0000000f08a57207 */ /* 0x040fe20006000000 */
[----:B------:R-:W-:Y:S01]  /*3b00*/  IMAD.U32 R10, RZ, RZ, UR16 ;  /* 0x00000010ff0a7e24 */ /* 0x000fe2000f8e00ff */
[----:B------:R-:W-:Y:S01]  /*3b10*/  SEL R169, R8, R17, !P4 ;  /* 0x0000001108a97207 */ /* 0x000fe20006000000 */
[----:B------:R-:W-:Y:S01]  /*3b20*/  IMAD R164, R4, 0x2, R168 ;  /* 0x0000000204a47824 */ /* 0x000fe200078e02a8 */
[C---:B------:R-:W-:Y:S01]  /*3b30*/  LOP3.LUT R17, R3.reuse, 0x20, RZ, 0xfc, !PT ;  /* 0x0000002003117812 */ /* 0x040fe200078efcff */
[----:B------:R-:W-:Y:S01]  /*3b40*/  IMAD.U32 R11, RZ, RZ, UR16 ;  /* 0x00000010ff0b7e24 */ /* 0x000fe2000f8e00ff */
[----:B------:R-:W-:Y:S01]  /*3b50*/  SEL R173, R8, R19, !P4 ;  /* 0x0000001308ad7207 */ /* 0x000fe20006000000 */
[----:B------:R-:W-:Y:S01]  /*3b60*/  IMAD R162, R6, 0x2, R164 ;  /* 0x0000000206a27824 */ /* 0x000fe200078e02a4 */
[----:B------:R-:W-:Y:S01]  /*3b70*/  SEL R177, R8, R21, !P4 ;  /* 0x0000001508b17207 */ /* 0x000fe20006000000 */
[----:B------:R-:W-:Y:S01]  /*3b80*/  @!P0 IMAD.MOV R55, RZ, RZ, -R55 ;  /* 0x000000ffff378224 */ /* 0x000fe200078e0a37 */
[----:B------:R-:W-:Y:S01]  /*3b90*/  ISETP.GT.AND P0, PT, R14, 0x7f, PT ;  /* 0x0000007f0e00780c */ /* 0x000fe20003f04270 */
[----:B------:R-:W-:Y:S01]  /*3ba0*/  IMAD R10, R10, 0x2, R162 ;  /* 0x000000020a0a7824 */ /* 0x000fe200078e02a2 */
[C---:B------:R-:W-:Y:S01]  /*3bb0*/  SEL R181, R8.reuse, R23, !P4 ;  /* 0x0000001708b57207 */ /* 0x040fe20006000000 */
[----:B------:R-:W-:Y:S01]  /*3bc0*/  @!P1 IMAD.MOV R49, RZ, RZ, -R49 ;  /* 0x000000ffff319224 */ /* 0x000fe200078e0a31 */
[-C--:B------:R-:W-:Y:S01]  /*3bd0*/  ISETP.GE.AND P1, PT, R3, R246.reuse, PT ;  /* 0x000000f60300720c */ /* 0x080fe20003f26270 */
[----:B------:R-:W-:Y:S01]  /*3be0*/  IMAD R11, R11, 0x2, R10 ;  /* 0x000000020b0b7824 */ /* 0x000fe200078e020a */
[----:B------:R-:W-:Y:S01]  /*3bf0*/  SEL R4, RZ, 0x4, !P0 ;  /* 0x00000004ff047807 */ /* 0x000fe20004000000 */
[----:B------:R-:W-:Y:S01]  /*3c00*/  IMAD.U32 R13, RZ, RZ, UR16 ;  /* 0x00000010ff0d7e24 */ /* 0x000fe2000f8e00ff */
[----:B------:R-:W-:Y:S01]  /*3c10*/  SEL R185, R8, R25, !P4 ;  /* 0x0000001908b97207 */ /* 0x000fe20006000000 */
[----:B------:R-:W-:Y:S01]  /*3c20*/  IMAD R12, R12, 0x2, R11 ;  /* 0x000000020c0c7824 */ /* 0x000fe200078e020b */
[----:B------:R-:W-:Y:S01]  /*3c30*/  SEL R15, R4, RZ, !P1 ;  /* 0x000000ff040f7207 */ /* 0x000fe20004800000 */
[----:B------:R-:W-:Y:S01]  /*3c40*/  IMAD.U32 R14, RZ, RZ, UR16 ;  /* 0x00000010ff0e7e24 */ /* 0x000fe2000f8e00ff */
[-C--:B------:R-:W-:Y:S01]  /*3c50*/  ISETP.GE.AND P1, PT, R16, R246.reuse, PT ;  /* 0x000000f61000720c */ /* 0x080fe20003f26270 */
[----:B------:R-:W-:Y:S01]  /*3c60*/  IMAD R13, R13, 0x2, R12 ;  /* 0x000000020d0d7824 */ /* 0x000fe200078e020c */
[----:B------:R-:W-:Y:S01]  /*3c70*/  ISETP.NE.U32.AND P0, PT, R15, RZ, PT ;  /* 0x000000ff0f00720c */ /* 0x000fe20003f05070 */
[----:B--2---:R-:W-:Y:S01]  /*3c80*/  IMAD R244, R5, UR4, RZ ;  /* 0x0000000405f47c24 */ /* 0x004fe2000f8e02ff */
[----:B------:R-:W-:Y:S01]  /*3c90*/  SEL R18, R4, RZ, !P1 ;  /* 0x000000ff04127207 */ /* 0x000fe20004800000 */
[----:B------:R-:W-:Y:S01]  /*3ca0*/  IMAD.U32 R15, RZ, RZ, UR16 ;  /* 0x00000010ff0f7e24 */ /* 0x000fe2000f8e00ff */
[C---:B------:R-:W-:Y:S01]  /*3cb0*/  LEA R5, P3, R245.reuse, UR22, 0x2 ;  /* 0x00000016f5057c11 */ /* 0x040fe2000f8610ff */
[----:B------:R-:W-:Y:S01]  /*3cc0*/  IMAD R14, R14, 0x4, R13 ;  /* 0x000000040e0e7824 */ /* 0x000fe200078e020d */
[----:B------:R-:W-:Y:S01]  /*3cd0*/  ISETP.NE.U32.AND P1, PT, R18, RZ, PT ;  /* 0x000000ff1200720c */ /* 0x000fe20003f25070 */
[----:B------:R-:W-:Y:S01]  /*3ce0*/  @!P2 IMAD.MOV R53, RZ, RZ, -R53 ;  /* 0x000000ffff35a224 */ /* 0x000fe200078e0a35 */
[C---:B------:R-:W-:Y:S01]  /*3cf0*/  LEA R139, P2, R244.reuse, UR20, 0x2 ;  /* 0x00000014f48b7c11 */ /* 0x040fe2000f8410ff */
[----:B------:R-:W-:Y:S01]  /*3d00*/  IMAD.U32 R16, RZ, RZ, UR16 ;  /* 0x00000010ff107e24 */ /* 0x000fe2000f8e00ff */
[----:B------:R-:W-:Y:S01]  /*3d10*/  LEA.HI.X.SX32 R6, R245, UR23, 0x2, P3 ;  /* 0x00000017f5067c11 */ /* 0x000fe200098f16ff */
[----:B------:R-:W-:Y:S01]  /*3d20*/  IMAD R15, R15, 0x2, R14 ;  /* 0x000000020f0f7824 */ /* 0x000fe200078e020e */
[----:B------:R-:W-:Y:S01]  /*3d30*/  LEA.HI.X.SX32 R132, R244, UR21, 0x2, P2 ;  /* 0x00000015f4847c11 */ /* 0x000fe200090f16ff */
[----:B------:R-:W-:Y:S01]  /*3d40*/  IMAD.U32 R18, RZ, RZ, UR16 ;  /* 0x00000010ff127e24 */ /* 0x000fe2000f8e00ff */
[-C--:B------:R-:W-:Y:S01]  /*3d50*/  ISETP.GE.AND P2, PT, R17, R246.reuse, PT ;  /* 0x000000f61100720c */ /* 0x080fe20003f46270 */
[----:B------:R-:W-:Y:S01]  /*3d60*/  IMAD.U32 R17, RZ, RZ, UR16 ;  /* 0x00000010ff117e24 */ /* 0x000fe2000f8e00ff */
[----:B------:R-:W-:Y:S01]  /*3d70*/  ISETP.GE.AND P3, PT, R20, R246, PT ;  /* 0x000000f61400720c */ /* 0x000fe20003f66270 */
[----:B------:R-:W-:Y:S01]  /*3d80*/  IMAD R16, R16, 0x2, R15 ;  /* 0x0000000210107824 */ /* 0x000fe200078e020f */
[C---:B------:R-:W-:Y:S01]  /*3d90*/  SEL R19, R4.reuse, RZ, !P2 ;  /* 0x000000ff04137207 */ /* 0x040fe20005000000 */
[----:B------:R-:W-:Y:S01]  /*3da0*/  IMAD.U32 R20, RZ, RZ, UR16 ;  /* 0x00000010ff147e24 */ /* 0x000fe2000f8e00ff */
[----:B------:R-:W-:Y:S01]  /*3db0*/  SEL R22, R4, RZ, !P3 ;  /* 0x000000ff04167207 */ /* 0x000fe20005800000 */
[----:B------:R-:W-:Y:S01]  /*3dc0*/  IMAD R17, R17, 0x2, R16 ;  /* 0x0000000211117824 */ /* 0x000fe200078e0210 */
[----:B------:R-:W-:Y:S01]  /*3dd0*/  ISETP.NE.U32.AND P2, PT, R19, RZ, PT ;  /* 0x000000ff1300720c */ /* 0x000fe20003f45070 */
[----:B------:R-:W-:Y:S01]  /*3de0*/  IMAD.U32 R19, RZ, RZ, UR16 ;  /* 0x00000010ff137e24 */ /* 0x000fe2000f8e00ff */
[----:B------:R-:W-:Y:S01]  /*3df0*/  SEL R189, R8, R27, !P4 ;  /* 0x0000001b08bd7207 */ /* 0x000fe20006000000 */
[----:B------:R-:W-:Y:S01]  /*3e00*/  IMAD R18, R18, 0x2, R17 ;  /* 0x0000000212127824 */ /* 0x000fe200078e0211 */
[C---:B------:R-:W-:Y:S01]  /*3e10*/  SEL R193, R8.reuse, R29, !P4 ;  /* 0x0000001d08c17207 */ /* 0x040fe20006000000 */
[----:B------:R-:W-:Y:S01]  /*3e20*/  IMAD.U32 R21, RZ, RZ, UR16 ;  /* 0x00000010ff157e24 */ /* 0x000fe2000f8e00ff */
[C---:B------:R-:W-:Y:S01]  /*3e30*/  SEL R157, R8.reuse, R9, !P4 ;  /* 0x00000009089d7207 */ /* 0x040fe20006000000 */
[----:B------:R-:W-:Y:S01]  /*3e40*/  IMAD R19, R19, 0x2, R18 ;  /* 0x0000000213137824 */ /* 0x000fe200078e0212 */
[----:B------:R-:W-:Y:S01]  /*3e50*/  SEL R233, R8, R7, !P4 ;  /* 0x0000000708e97207 */ /* 0x000fe20006000000 */
[----:B------:R-:W-:Y:S01]  /*3e60*/  @!P6 IMAD.MOV R51, RZ, RZ, -R51 ;  /* 0x000000ffff33e224 */ /* 0x000fe200078e0a33 */
[----:B------:R-:W-:Y:S01]  /*3e70*/  ISETP.NE.U32.AND P6, PT, R22, RZ, PT ;  /* 0x000000ff1600720c */ /* 0x000fe20003fc5070 */
[----:B------:R-:W-:Y:S01]  /*3e80*/  IMAD R20, R20, 0x2, R19 ;  /* 0x0000000214147824 */ /* 0x000fe200078e0213 */
[C---:B------:R-:W-:Y:S01]  /*3e90*/  SEL R156, R8.reuse, R156, !P4 ;  /* 0x0000009c089c7207 */ /* 0x040fe20006000000 */
[----:B------:R-:W-:Y:S01]  /*3ea0*/  IMAD.U32 R22, RZ, RZ, UR16 ;  /* 0x00000010ff167e24 */ /* 0x000fe2000f8e00ff */
[C---:B------:R-:W-:Y:S01]  /*3eb0*/  SEL R116, R8.reuse, R116, !P4 ;  /* 0x0000007408747207 */ /* 0x040fe20006000000 */
[----:B------:R-:W-:Y:S01]  /*3ec0*/  IMAD R21, R21, 0x4, R20 ;  /* 0x0000000415157824 */ /* 0x000fe200078e0214 */
[C---:B------:R-:W-:Y:S01]  /*3ed0*/  SEL R115, R8.reuse, R115, !P4 ;  /* 0x0000007308737207 */ /* 0x040fe20006000000 */
[----:B------:R-:W-:Y:S01]  /*3ee0*/  IMAD.U32 R23, RZ, RZ, UR16 ;  /* 0x00000010ff177e24 */ /* 0x000fe2000f8e00ff */
[----:B------:R-:W-:Y:S01]  /*3ef0*/  SEL R155, R8, R155, !P4 ;  /* 0x0000009b089b7207 */ /* 0x000fe20006000000 */
        /* <DEDUP_REMOVED lines=18> */
[----:B---3--:R-:W-:Y:S01]  /*4020*/  IMAD.U32 R28, RZ, RZ, UR16 ;  /* 0x00000010ff1c7e24 */ /* 0x008fe2000f8e00ff */
[C---:B------:R-:W-:Y:S01]  /*4030*/  SEL R124, R8.reuse, R124, !P4 ;  /* 0x0000007c087c7207 */ /* 0x040fe20006000000 */
[----:B------:R-:W-:Y:S01]  /*4040*/  IMAD R27, R27, 0x2, R26 ;  /* 0x000000021b1b7824 */ /* 0x000fe200078e021a */
[C---:B------:R-:W-:Y:S01]  /*4050*/  SEL R123, R8.reuse, R123, !P4 ;  /* 0x0000007b087b7207 */ /* 0x040fe20006000000 */
[----:B------:R-:W-:Y:S01]  /*4060*/  IMAD.U32 R29, RZ, RZ, UR16 ;  /* 0x00000010ff1d7e24 */ /* 0x000fe2000f8e00ff */
[----:B------:R-:W-:Y:S01]  /*4070*/  SEL R150, R8, R150, !P4 ;  /* 0x0000009608967207 */ /* 0x000fe20006000000 */
[----:B------:R-:W-:Y:S01]  /*4080*/  IMAD R28, R28, 0x4, R27 ;  /* 0x000000041c1c7824 */ /* 0x000fe200078e021b */
[C---:B------:R-:W-:Y:S01]  /*4090*/  SEL R126, R8.reuse, R126, !P4 ;  /* 0x0000007e087e7207 */ /* 0x040fe20006000000 */
[----:B------:R2:W-:Y:S01]  /*40a0*/  STL [R1+0x1b8], R174 ;  /* 0x0001b8ae01007387 */ /* 0x0005e20000100800 */
[C---:B------:R-:W-:Y:S01]  /*40b0*/  SEL R125, R8.reuse, R125, !P4 ;  /* 0x0000007d087d7207 */ /* 0x040fe20006000000 */
[----:B------:R-:W-:Y:S01]  /*40c0*/  IMAD R29, R29, 0x2, R28 ;  /* 0x000000021d1d7824 */ /* 0x000fe200078e021c */
[C---:B------:R-:W-:Y:S01]  /*40d0*/  SEL R148, R8.reuse, R148, !P4 ;  /* 0x0000009408947207 */ /* 0x040fe20006000000 */
[----:B------:R2:W-:Y:S01]  /*40e0*/  STL [R1+0x1b4], R170 ;  /* 0x0001b4aa01007387 */ /* 0x0005e20000100800 */
[----:B------:R-:W-:Y:S01]  /*40f0*/  SEL R128, R8, R128, !P4 ;  /* 0x0000008008807207 */ /* 0x000fe20006000000 */
[----:B------:R-:W-:Y:S01]  /*4100*/  IMAD R30, R30, 0x2, R29 ;  /* 0x000000021e1e7824 */ /* 0x000fe200078e021d */
[C---:B------:R-:W-:Y:S01]  /*4110*/  SEL R127, R8.reuse, R127, !P4 ;  /* 0x0000007f087f7207 */ /* 0x040fe20006000000 */
[----:B------:R2:W-:Y:S01]  /*4120*/  STL [R1+0x1b0], R168 ;  /* 0x0001b0a801007387 */ /* 0x0005e20000100800 */
[C---:B------:R-:W-:Y:S01]  /*4130*/  SEL R147, R8.reuse, R147, !P4 ;  /* 0x0000009308937207 */ /* 0x040fe20006000000 */
[----:B------:R-:W3:Y:S01]  /*4140*/  LDCU.64 UR22, c[0x0][0x358] ;  /* 0x00006b00ff1677ac */ /* 0x000ee20008000a00 */
[C---:B------:R-:W-:Y:S01]  /*4150*/  SEL R146, R8.reuse, R146, !P4 ;  /* 0x0000009208927207 */ /* 0x040fe20006000000 */
[----:B------:R2:W-:Y:S01]  /*4160*/  STL [R1+0x1ac], R164 ;  /* 0x0001aca401007387 */ /* 0x0005e20000100800 */
[C---:B------:R-:W-:Y:S01]  /*4170*/  SEL R129, R8.reuse, R129, !P4 ;  /* 0x0000008108817207 */ /* 0x040fe20006000000 */
[----:B------:R-:W-:Y:S01]  /*4180*/  USHF.L.U32 UR4, UR12, 0x15, URZ ;  /* 0x000000150c047899 */ /* 0x000fe200080006ff */
[C---:B------:R-:W-:Y:S01]  /*4190*/  SEL R144, R8.reuse, R144, !P4 ;  /* 0x0000009008907207 */ /* 0x040fe20006000000 */
[----:B------:R2:W-:Y:S01]  /*41a0*/  STL [R1+0x1a8], R162 ;  /* 0x0001a8a201007387 */ /* 0x0005e20000100800 */
[----:B------:R-:W-:-:S02]  /*41b0*/  SEL R143, R8, R143, !P4 ;  /* 0x0000008f088f7207 */ /* 0x000fc40006000000 */
[C---:B------:R-:W-:Y:S02]  /*41c0*/  SEL R130, R8.reuse, R130, !P4 ;  /* 0x0000008208827207 */ /* 0x040fe40006000000 */
[C---:B------:R-:W-:Y:S02]  /*41d0*/  SEL R142, R8.reuse, R142, !P4 ;  /* 0x0000008e088e7207 */ /* 0x040fe40006000000 */
[C---:B------:R-:W-:Y:S02]  /*41e0*/  SEL R140, R8.reuse, R140, !P4 ;  /* 0x0000008c088c7207 */ /* 0x040fe40006000000 */
[C---:B------:R-:W-:Y:S02]  /*41f0*/  SEL R131, R8.reuse, R131, !P4 ;  /* 0x0000008308837207 */ /* 0x040fe40006000000 */
[C---:B------:R-:W-:Y:S02]  /*4200*/  SEL R138, R8.reuse, R138, !P4 ;  /* 0x0000008a088a7207 */ /* 0x040fe40006000000 */
        /* <DEDUP_REMOVED lines=9> */
[C---:B------:R-:W-:Y:S01]  /*42a0*/  SEL R197, R8.reuse, R31, !P4 ;  /* 0x0000001f08c57207 */ /* 0x040fe20006000000 */
[----:B------:R-:W-:Y:S01]  /*42b0*/  IMAD.U32 R31, RZ, RZ, UR16 ;  /* 0x00000010ff1f7e24 */ /* 0x000fe2000f8e00ff */
        /* <DEDUP_REMOVED lines=19> */
[----:B------:R-:W-:Y:S01]  /*43f0*/  IMAD.U32 R43, RZ, RZ, UR16 ;  /* 0x00000010ff2b7e24 */ /* 0x000fe2000f8e00ff */
[C---:B------:R-:W-:Y:S01]  /*4400*/  SEL R7, R8.reuse, R53, !P4 ;  /* 0x0000003508077207 */ /* 0x040fe20006000000 */
[----:B------:R-:W-:Y:S01]  /*4410*/  IMAD.U32 R45, RZ, RZ, UR16 ;  /* 0x00000010ff2d7e24 */ /* 0x000fe2000f8e00ff */
[----:B------:R-:W-:Y:S01]  /*4420*/  SEL R8, R8, R55, !P4 ;  /* 0x0000003708087207 */ /* 0x000fe20006000000 */
[----:B------:R-:W-:Y:S01]  /*4430*/  IMAD.U32 R47, RZ, RZ, UR16 ;  /* 0x00000010ff2f7e24 */ /* 0x000fe2000f8e00ff */
[CC--:B------:R-:W-:Y:S01]  /*4440*/  LEA R110, P4, R11.reuse, R139.reuse, 0x2 ;  /* 0x0000008b0b6e7211 */ /* 0x0c0fe200078810ff */
[----:B------:R-:W-:Y:S01]  /*4450*/  IMAD.U32 R49, RZ, RZ, UR16 ;  /* 0x00000010ff317e24 */ /* 0x000fe2000f8e00ff */
[----:B------:R-:W-:Y:S01]  /*4460*/  LEA R112, P3, R10, R139, 0x2 ;  /* 0x0000008b0a707211 */ /* 0x000fe200078610ff */
[----:B------:R-:W-:Y:S01]  /*4470*/  IMAD.U32 R51, RZ, RZ, UR16 ;  /* 0x00000010ff337e24 */ /* 0x000fe2000f8e00ff */
[----:B------:R-:W-:-:S02]  /*4480*/  LEA.HI.X.SX32 R111, R11, R132, 0x2, P4 ;  /* 0x000000840b6f7211 */ /* 0x000fc400020f16ff */
[-C--:B------:R-:W-:Y:S01]  /*4490*/  LEA.HI.X.SX32 R113, R10, R132.reuse, 0x2, P3 ;  /* 0x000000840a717211 */ /* 0x080fe200018f16ff */
[----:B------:R-:W-:Y:S01]  /*44a0*/  IMAD R10, R35, 0x4, R34 ;  /* 0x00000004230a7824 */ /* 0x000fe200078e0222 */
[-C--:B------:R-:W-:Y:S02]  /*44b0*/  LEA R106, P4, R13, R139.reuse, 0x2 ;  /* 0x0000008b0d6a7211 */ /* 0x080fe400078810ff */
[CC--:B------:R-:W-:Y:S01]  /*44c0*/  LEA R108, P3, R12.reuse, R139.reuse, 0x2 ;  /* 0x0000008b0c6c7211 */ /* 0x0c0fe200078610ff */
[----:B------:R-:W-:Y:S01]  /*44d0*/  IMAD R11, R37, 0x2, R10 ;  /* 0x00000002250b7824 */ /* 0x000fe200078e020a */
[-C--:B------:R-:W-:Y:S02]  /*44e0*/  LEA.HI.X.SX32 R107, R13, R132.reuse, 0x2, P4 ;  /* 0x000000840d6b7211 */ /* 0x080fe400020f16ff */
[----:B------:R-:W-:Y:S01]  /*44f0*/  LEA.HI.X.SX32 R109, R12, R132, 0x2, P3 ;  /* 0x000000840c6d7211 */ /* 0x000fe200018f16ff */
[----:B------:R-:W-:Y:S01]  /*4500*/  IMAD R12, R36, 0x2, R11 ;  /* 0x00000002240c7824 */ /* 0x000fe200078e020b */
[----:B------:R-:W-:-:S02]  /*4510*/  LEA R102, P4, R15, R139, 0x2 ;  /* 0x0000008b0f667211 */ /* 0x000fc400078810ff */
[CC--:B------:R-:W-:Y:S01]  /*4520*/  LEA R104, P3, R14.reuse, R139.reuse, 0x2 ;  /* 0x0000008b0e687211 */ /* 0x0c0fe200078610ff */
[----:B------:R-:W-:Y:S01]  /*4530*/  IMAD R13, R39, 0x2, R12 ;  /* 0x00000002270d7824 */ /* 0x000fe200078e020c */
[-C--:B------:R-:W-:Y:S02]  /*4540*/  LEA.HI.X.SX32 R103, R15, R132.reuse, 0x2, P4 ;  /* 0x000000840f677211 */ /* 0x080fe400020f16ff */
[-C--:B------:R-:W-:Y:S01]  /*4550*/  LEA.HI.X.SX32 R105, R14, R132.reuse, 0x2, P3 ;  /* 0x000000840e697211 */ /* 0x080fe200018f16ff */
[----:B------:R-:W-:Y:S01]  /*4560*/  IMAD R14, R38, 0x2, R13 ;  /* 0x00000002260e7824 */ /* 0x000fe200078e020d */
[-C--:B------:R-:W-:Y:S02]  /*4570*/  LEA R98, P4, R17, R139.reuse, 0x2 ;  /* 0x0000008b11627211 */ /* 0x080fe400078810ff */
[----:B------:R-:W-:Y:S01]  /*4580*/  LEA R100, P3, R16, R139, 0x2 ;  /* 0x0000008b10647211 */ /* 0x000fe200078610ff */
[----:B------:R-:W-:Y:S01]  /*4590*/  IMAD R15, R41, 0x2, R14 ;  /* 0x00000002290f7824 */ /* 0x000fe200078e020e */
        /* <DEDUP_REMOVED lines=21> */
[CC--:B------:R-:W-:Y:S02]  /*46f0*/  LEA R82, P4, R25.reuse, R139.reuse, 0x2 ;  /* 0x0000008b19527211 */ /* 0x0c0fe400078810ff */
[CC--:B------:R-:W-:Y:S02]  /*4700*/  LEA R84, P3, R24.reuse, R139.reuse, 0x2 ;  /* 0x0000008b18547211 */ /* 0x0c0fe400078610ff */
[-C--:B------:R-:W-:Y:S02]  /*4710*/  LEA.HI.X.SX32 R83, R25, R132.reuse, 0x2, P4 ;  /* 0x0000008419537211 */ /* 0x080fe400020f16ff */
[----:B------:R-:W-:Y:S02]  /*4720*/  LEA.HI.X.SX32 R85, R24, R132, 0x2, P3 ;  /* 0x0000008418557211 */ /* 0x000fe400018f16ff */
[----:B------:R-:W-:-:S02]  /*4730*/  LEA R78, P4, R27, R139, 0x2 ;  /* 0x0000008b1b4e7211 */ /* 0x000fc400078810ff */
[CC--:B------:R-:W-:Y:S02]  /*4740*/  LEA R80, P3, R26.reuse, R139.reuse, 0x2 ;  /* 0x0000008b1a507211 */ /* 0x0c0fe400078610ff */
[-C--:B------:R-:W-:Y:S02]  /*4750*/  LEA.HI.X.SX32 R79, R27, R132.reuse, 0x2, P4 ;  /* 0x000000841b4f7211 */ /* 0x080fe400020f16ff */
[-C--:B------:R-:W-:Y:S02]  /*4760*/  LEA.HI.X.SX32 R81, R26, R132.reuse, 0x2, P3 ;  /* 0x000000841a517211 */ /* 0x080fe400018f16ff */
[CC--:B------:R-:W-:Y:S02]  /*4770*/  LEA R74, P4, R29.reuse, R139.reuse, 0x2 ;  /* 0x0000008b1d4a7211 */ /* 0x0c0fe400078810ff */
[----:B------:R-:W-:Y:S02]  /*4780*/  LEA R76, P3, R28, R139, 0x2 ;  /* 0x0000008b1c4c7211 */ /* 0x000fe400078610ff */
[----:B------:R-:W-:-:S02]  /*4790*/  LEA.HI.X.SX32 R75, R29, R132, 0x2, P4 ;  /* 0x000000841d4b7211 */ /* 0x000fc400020f16ff */
[-C--:B------:R-:W-:Y:S02]  /*47a0*/  LEA.HI.X.SX32 R77, R28, R132.reuse, 0x2, P3 ;  /* 0x000000841c4d7211 */ /* 0x080fe400018f16ff */
        /* <DEDUP_REMOVED lines=8> */
[-C--:B------:R-:W-:Y:S02]  /*4830*/  LEA R62, P4, R10, R139.reuse, 0x2 ;  /* 0x0000008b0a3e7211 */ /* 0x080fe400078810ff */
[----:B------:R-:W-:Y:S02]  /*4840*/  LEA R64, P3, R34, R139, 0x2 ;  /* 0x0000008b22407211 */ /* 0x000fe400078610ff */
[-C--:B------:R-:W-:Y:S01]  /*4850*/  LEA.HI.X.SX32 R63, R10, R132.reuse, 0x2, P4 ;  /* 0x000000840a3f7211 */ /* 0x080fe200020f16ff */
[----:B------:R-:W-:Y:S01]  /*4860*/  IMAD R10, R49, 0x2, R22 ;  /* 0x00000002310a7824 */ /* 0x000fe200078e0216 */
[----:B------:R-:W-:-:S02]  /*4870*/  LEA.HI.X.SX32 R65, R34, R132, 0x2, P3 ;  /* 0x0000008422417211 */ /* 0x000fc400018f16ff */
[CC--:B------:R-:W-:Y:S02]  /*4880*/  LEA R58, P4, R12.reuse, R139.reuse, 0x2 ;  /* 0x0000008b0c3a7211 */ /* 0x0c0fe400078810ff */
[CC--:B------:R-:W-:Y:S02]  /*4890*/  LEA R60, P3, R11.reuse, R139.reuse, 0x2 ;  /* 0x0000008b0b3c7211 */ /* 0x0c0fe400078610ff */
        /* <DEDUP_REMOVED lines=30> */
[-C--:B------:R-:W-:Y:S01]  /*4a80*/  LEA.HI.X.SX32 R37, R10, R132.reuse, 0x2, P3 ;  /* 0x000000840a257211 */ /* 0x080fe200018f16ff */
[----:B------:R-:W-:Y:S01]  /*4a90*/  IMAD R10, R160, 0x2, R15 ;  /* 0x00000002a00a7824 */ /* 0x000fe200078e020f */
[-C--:B------:R-:W-:Y:S01]  /*4aa0*/  LEA R30, P4, R13, R139.reuse, 0x2 ;  /* 0x0000008b0d1e7211 */ /* 0x080fe200078810ff */
[----:B------:R-:W-:Y:S01]  /*4ab0*/  IMAD R160, R182, UR16, RZ ;  /* 0x00000010b6a07c24 */ /* 0x000fe2000f8e02ff */
[----:B------:R-:W-:Y:S01]  /*4ac0*/  LEA R32, P3, R12, R139, 0x2 ;  /* 0x0000008b0c207211 */ /* 0x000fe200078610ff */
[----:B------:R-:W-:Y:S01]  /*4ad0*/  IMAD R11, R167, 0x2, R10 ;  /* 0x00000002a70b7824 */ /* 0x000fe200078e020a */
[----:B------:R-:W-:-:S02]  /*4ae0*/  LEA.HI.X.SX32 R31, R13, R132, 0x2, P4 ;  /* 0x000000840d1f7211 */ /* 0x000fc400020f16ff */
[CC--:B------:R-:W-:Y:S02]  /*4af0*/  LEA R26, P4, R15.reuse, R139.reuse, 0x2 ;  /* 0x0000008b0f1a7211 */ /* 0x0c0fe400078810ff */
[-C--:B------:R-:W-:Y:S02]  /*4b00*/  LEA.HI.X.SX32 R33, R12, R132.reuse, 0x2, P3 ;  /* 0x000000840c217211 */ /* 0x080fe400018f16ff */
[-C--:B------:R-:W-:Y:S02]  /*4b10*/  LEA.HI.X.SX32 R27, R15, R132.reuse, 0x2, P4 ;  /* 0x000000840f1b7211 */ /* 0x080fe400020f16ff */
[CC--:B------:R-:W-:Y:S02]  /*4b20*/  LEA R190, P4, R11.reuse, R139.reuse, 0x2 ;  /* 0x0000008b0bbe7211 */ /* 0x0c0fe400078810ff */
[----:B------:R-:W-:Y:S02]  /*4b30*/  LEA R28, P3, R14, R139, 0x2 ;  /* 0x0000008b0e1c7211 */ /* 0x000fe400078610ff */
[----:B------:R-:W-:-:S02]  /*4b40*/  LEA.HI.X.SX32 R191, R11, R132, 0x2, P4 ;  /* 0x000000840bbf7211 */ /* 0x000fc400020f16ff */
[-C--:B------:R-:W-:Y:S02]  /*4b50*/  LEA R20, P4, R184, R139.reuse, 0x2 ;  /* 0x0000008bb8147211 */ /* 0x080fe400078810ff */
[-C--:B------:R-:W-:Y:S01]  /*4b60*/  LEA.HI.X.SX32 R29, R14, R132.reuse, 0x2, P3 ;  /* 0x000000840e1d7211 */ /* 0x080fe200018f16ff */
[----:B------:R2:W-:Y:S01]  /*4b70*/  STL.64 [R1+0x60], R190 ;  /* 0x000060be01007387 */ /* 0x0005e20000100a00 */
[-C--:B------:R-:W-:Y:S02]  /*4b80*/  LEA R24, P3, R10, R139.reuse, 0x2 ;  /* 0x0000008b0a187211 */ /* 0x080fe400078610ff */
[-C--:B------:R-:W-:Y:S01]  /*4b90*/  LEA.HI.X.SX32 R21, R184, R132.reuse, 0x2, P4 ;  /* 0x00000084b8157211 */ /* 0x080fe200020f16ff */
[----:B-1----:R-:W-:Y:S01]  /*4ba0*/  IMAD R184, R179, UR16, RZ ;  /* 0x00000010b3b87c24 */ /* 0x002fe2000f8e02ff */
[----:B------:R-:W-:Y:S02]  /*4bb0*/  LEA R16, P4, R180, R139, 0x2 ;  /* 0x0000008bb4107211 */ /* 0x000fe400078810ff */
[----:B------:R-:W-:-:S02]  /*4bc0*/  LEA.HI.X.SX32 R25, R10, R132, 0x2, P3 ;  /* 0x000000840a197211 */ /* 0x000fc400018f16ff */
[CC--:B------:R-:W-:Y:S02]  /*4bd0*/  LEA R22, P3, R187.reuse, R139.reuse, 0x2 ;  /* 0x0000008bbb167211 */ /* 0x0c0fe400078610ff */
[-C--:B------:R-:W-:Y:S02]  /*4be0*/  LEA.HI.X.SX32 R17, R180, R132.reuse, 0x2, P4 ;  /* 0x00000084b4117211 */ /* 0x080fe400020f16ff */
[-C--:B------:R-:W-:Y:S02]  /*4bf0*/  LEA R14, P4, R176, R139.reuse, 0x2 ;  /* 0x0000008bb00e7211 */ /* 0x080fe400078810ff */
[----:B------:R-:W-:Y:S02]  /*4c00*/  LEA.HI.X.SX32 R23, R187, R132, 0x2, P3 ;  /* 0x00000084bb177211 */ /* 0x000fe400018f16ff */
[----:B------:R-:W-:Y:S01]  /*4c10*/  LEA.HI R114, R186, 0x7e, RZ, 0x1a ;  /* 0x0000007eba727811 */ /* 0x000fe200078fd0ff */
[----:B------:R-:W-:Y:S01]  /*4c20*/  IMAD R186, R175, UR16, RZ ;  /* 0x00000010afba7c24 */ /* 0x000fe2000f8e02ff */
[----:B------:R-:W-:-:S02]  /*4c30*/  LEA R18, P3, R183, R139, 0x2 ;  /* 0x0000008bb7127211 */ /* 0x000fc400078610ff */
[-C--:B------:R-:W-:Y:S01]  /*4c40*/  LEA.HI.X.SX32 R15, R176, R132.reuse, 0x2, P4 ;  /* 0x00000084b00f7211 */ /* 0x080fe200020f16ff */
[----:B------:R-:W-:Y:S01]  /*4c50*/  IMAD R179, R114, UR16, RZ ;  /* 0x0000001072b37c24 */ /* 0x000fe2000f8e02ff */
[-C--:B------:R-:W-:Y:S02]  /*4c60*/  LEA R12, P4, R174, R139.reuse, 0x2 ;  /* 0x0000008bae0c7211 */ /* 0x080fe400078810ff */
[-C--:B------:R-:W-:Y:S01]  /*4c70*/  LEA.HI.X.SX32 R19, R183, R132.reuse, 0x2, P3 ;  /* 0x00000084b7137211 */ /* 0x080fe200018f16ff */
[----:B----4-:R-:W-:Y:S01]  /*4c80*/  IMAD R183, R247, UR16, RZ ;  /* 0x00000010f7b77c24 */ /* 0x010fe2000f8e02ff */
[----:B------:R-:W-:Y:S02]  /*4c90*/  ISETP.NE.U32.AND P3, PT, R252, RZ, PT ;  /* 0x000000fffc00720c */ /* 0x000fe40003f65070 */
[----:B------:R-:W-:Y:S02]  /*4ca0*/  LEA.HI.X.SX32 R13, R174, R132, 0x2, P4 ;  /* 0x00000084ae0d7211 */ /* 0x000fe400020f16ff */
[----:B------:R-:W-:-:S02]  /*4cb0*/  LEA R10, P5, R170, R139, 0x2 ;  /* 0x0000008baa0a7211 */ /* 0x000fc400078a10ff */
[C---:B------:R-:W-:Y:S02]  /*4cc0*/  LOP3.LUT R158, R3.reuse, 0x40, RZ, 0xfc, !PT ;  /* 0x00000040039e7812 */ /* 0x040fe400078efcff */
[----:B------:R-:W-:Y:S01]  /*4cd0*/  LOP3.LUT R114, R3, 0x42, RZ, 0xfc, !PT ;  /* 0x0000004203727812 */ /* 0x000fe200078efcff */
[----:B--23--:R-:W-:Y:S08]  /*4ce0*/  BRA.U UP0, `(.L_x_5) ;  /* 0x0000000100187547 */ /* 0x00cff0000b800000 */
[----:B------:R-:W-:Y:S01]  /*4cf0*/  ELECT P4, URZ, PT ;  /* 0x0000000000ff782f */ /* 0x000fe20003880000 */
[----:B------:R-:W-:Y:S01]  /*4d00*/  IMAD.MOV.U32 R114, RZ, RZ, 0x1 ;  /* 0x00000001ff727424 */ /* 0x000fe200078e00ff */
[----:B------:R-:W-:Y:S11]  /*4d10*/  UVIRTCOUNT.DEALLOC.SMPOOL 0x80 ;  /* 0x000000800000784c */ /* 0x000ff60000000000 */
[----:B------:R-:W-:-:S04]  /*4d20*/  @P4 MOV R158, 0x40 ;  /* 0x00000040009e4802 */ /* 0x000fc80000000f00 */
[----:B------:R-:W-:-:S05]  /*4d30*/  @P4 LEA R159, R171, R158, 0x18 ;  /* 0x0000009eab9f4211 */ /* 0x000fca00078ec0ff */
[----:B------:R1:W-:Y:S02]  /*4d40*/  @P4 STS.U8 [R159], R114 ;  /* 0x000000729f004388 */ /* 0x0003e40000000000 */
.L_x_5:
[-C--:B-1----:R-:W-:Y:S01]  /*4d50*/  LEA R114, P4, R160, R139.reuse, 0x2 ;  /* 0x0000008ba0727211 */ /* 0x082fe200078810ff */
[----:B------:R1:W-:Y:S01]  /*4d60*/  STL [R1+0x388], R79 ;  /* 0x0003884f01007387 */ /* 0x0003e20000100800 */
[-C--:B------:R-:W-:Y:S01]  /*4d70*/  LEA.HI.X.SX32 R11, R170, R132.reuse, 0x2, P5 ;  /* 0x00000084aa0b7211 */ /* 0x080fe200028f16ff */
[----:B------:R-:W-:Y:S01]  /*4d80*/  IMAD R170, R115, UR6, RZ ;  /* 0x0000000673aa7c24 */ /* 0x000fe2000f8e02ff */
[----:B------:R-:W-:Y:S01]  /*4d90*/  LEA.HI.X.SX32 R115, R160, R132, 0x2, P4 ;  /* 0x00000084a0737211 */ /* 0x000fe200020f16ff */
[----:B------:R-:W-:Y:S01]  /*4da0*/  IMAD R171, R116, UR6, RZ ;  /* 0x0000000674ab7c24 */ /* 0x000fe2000f8e02ff */
[----:B------:R-:W-:Y:S01]  /*4db0*/  STL [R1+0x384], R252 ;  /* 0x000384fc01007387 */ /* 0x000fe20000100800 */
[----:B------:R-:W-:Y:S01]  /*4dc0*/  LEA R116, P4, R168, R139, 0x2 ;  /* 0x0000008ba8747211 */ /* 0x000fe200078810ff */
[----:B------:R-:W-:Y:S02]  /*4dd0*/  IMAD R163, R118, UR6, RZ ;  /* 0x0000000676a37c24 */ /* 0x000fe4000f8e02ff */
[----:B------:R-:W-:Y:S01]  /*4de0*/  STL [R1+0x380], R2 ;  /* 0x0003800201007387 */ /* 0x000fe20000100800 */
[----:B------:R-:W-:-:S02]  /*4df0*/  IMAD R167, R155, UR6, RZ ;  /* 0x000000069ba77c24 */ /* 0x000fc4000f8e02ff */
[----:B------:R-:W-:Y:S01]  /*4e00*/  IMAD R155, R119, UR6, RZ ;  /* 0x00000006779b7c24 */ /* 0x000fe2000f8e02ff */
[----:B------:R2:W-:Y:S01]  /*4e10*/  STL.64 [R1+0x378], R50 ;  /* 0x0003783201007387 */ /* 0x0005e20000100a00 */
[----:B------:R-:W-:Y:S02]  /*4e20*/  IMAD R159, R120, UR6, RZ ;  /* 0x00000006789f7c24 */ /* 0x000fe4000f8e02ff */
[----:B------:R-:W-:Y:S01]  /*4e30*/  IMAD R175, R156, UR6, RZ ;  /* 0x000000069caf7c24 */ /* 0x000fe2000f8e02ff */
[----:B------:R3:W-:Y:S01]  /*4e40*/  STL.64 [R1+0x320], R244 ;  /* 0x000320f401007387 */ /* 0x0007e20000100a00 */
[----:B------:R-:W-:Y:S02]  /*4e50*/  IMAD R158, R121, UR6, RZ ;  /* 0x00000006799e7c24 */ /* 0x000fe4000f8e02ff */
[----:B------:R-:W-:Y:S01]  /*4e60*/  IMAD R156, R122, UR6, RZ ;  /* 0x000000067a9c7c24 */ /* 0x000fe2000f8e02ff */
[----:B------:R-:W-:Y:S01]  /*4e70*/  STL [R1+0x2c8], R175 ;  /* 0x0002c8af01007387 */ /* 0x000fe20000100800 */
[----:B-1----:R-:W-:-:S02]  /*4e80*/  IMAD R79, R125, UR6, RZ ;  /* 0x000000067d4f7c24 */ /* 0x002fc4000f8e02ff */
[----:B------:R-:W-:Y:S01]  /*4e90*/  IMAD R176, R127, UR6, RZ ;  /* 0x000000067fb07c24 */ /* 0x000fe2000f8e02ff */
[----:B------:R-:W-:Y:S01]  /*4ea0*/  STL [R1+0x2c4], R171 ;  /* 0x0002c4ab01007387 */ /* 0x000fe20000100800 */
[----:B--2---:R-:W-:Y:S01]  /*4eb0*/  IMAD R51, R117, UR6, RZ ;  /* 0x0000000675337c24 */ /* 0x004fe2000f8e02ff */
[-C--:B------:R-:W-:Y:S01]  /*4ec0*/  LEA.HI.X.SX32 R117, R168, R132.reuse, 0x2, P4 ;  /* 0x00000084a8757211 */ /* 0x080fe200020f16ff */
[----:B------:R-:W-:Y:S01]  /*4ed0*/  IMAD R168, R126, UR6, RZ ;  /* 0x000000067ea87c24 */ /* 0x000fe2000f8e02ff */
[-C--:B------:R-:W-:Y:S01]  /*4ee0*/  LEA R118, P4, R164, R139.reuse, 0x2 ;  /* 0x0000008ba4767211 */ /* 0x080fe200078810ff */
[----:B------:R-:W-:Y:S01]  /*4ef0*/  IMAD R174, R128, UR6, RZ ;  /* 0x0000000680ae7c24 */ /* 0x000fe2000f8e02ff */
[----:B------:R-:W-:Y:S01]  /*4f00*/  STL [R1+0x2c0], R170 ;  /* 0x0002c0aa01007387 */ /* 0x000fe20000100800 */
[----:B------:R-:W-:Y:S01]  /*4f10*/  IMAD R154, R154, UR6, RZ ;  /* 0x000000069a9a7c24 */ /* 0x000fe2000f8e02ff */
[----:B------:R-:W-:Y:S01]  /*4f20*/  LEA.HI.X.SX32 R119, R164, R132, 0x2, P4 ;  /* 0x00000084a4777211 */ /* 0x000fe200020f16ff */
[----:B------:R-:W-:Y:S01]  /*4f30*/  IMAD R164, R123, UR6, RZ ;  /* 0x000000067ba47c24 */ /* 0x000fe2000f8e02ff */
[----:B------:R-:W-:Y:S01]  /*4f40*/  LEA R120, P4, R162, R139, 0x2 ;  /* 0x0000008ba2787211 */ /* 0x000fe200078810ff */
[----:B------:R-:W-:Y:S01]  /*4f50*/  STL [R1+0x2bc], R167 ;  /* 0x0002bca701007387 */ /* 0x000fe20000100800 */
[----:B------:R-:W-:-:S02]  /*4f60*/  IMAD R50, R152, UR6, RZ ;  /* 0x0000000698327c24 */ /* 0x000fc4000f8e02ff */
[-C--:B------:R-:W-:Y:S01]  /*4f70*/  LEA.HI.X.SX32 R121, R162, R132.reuse, 0x2, P4 ;  /* 0x00000084a2797211 */ /* 0x080fe200020f16ff */
[----:B------:R-:W-:Y:S01]  /*4f80*/  IMAD R162, R124, UR6, RZ ;  /* 0x000000067ca27c24 */ /* 0x000fe2000f8e02ff */
[CC--:B------:R-:W-:Y:S01]  /*4f90*/  LEA R122, P4, R166.reuse, R139.reuse, 0x2 ;  /* 0x0000008ba67a7211 */ /* 0x0c0fe200078810ff */
[----:B------:R-:W-:Y:S01]  /*4fa0*/  STL [R1+0x2b8], R163 ;  /* 0x0002b8a301007387 */ /* 0x000fe20000100800 */
[----:B------:R-:W-:Y:S02]  /*4fb0*/  IMAD R182, R129, UR6, RZ ;  /* 0x0000000681b67c24 */ /* 0x000fe4000f8e02ff */
[-C--:B------:R-:W-:Y:S01]  /*4fc0*/  LEA.HI.X.SX32 R123, R166, R132.reuse, 0x2, P4 ;  /* 0x00000084a67b7211 */ /* 0x080fe200020f16ff */
[----:B------:R-:W-:Y:S01]  /*4fd0*/  STL [R1+0x2b4], R51 ;  /* 0x0002b43301007387 */ /* 0x000fe20000100800 */
[-C--:B------:R-:W-:Y:S01]  /*4fe0*/  LEA R124, P4, R172, R139.reuse, 0x2 ;  /* 0x0000008bac7c7211 */ /* 0x080fe200078810ff */
[----:B------:R-:W-:Y:S02]  /*4ff0*/  IMAD R180, R146, UR6, RZ ;  /* 0x0000000692b47c24 */ /* 0x000fe4000f8e02ff */
[----:B------:R-:W-:Y:S01]  /*5000*/  STL [R1+0x2b0], R154 ;  /* 0x0002b09a01007387 */ /* 0x000fe20000100800 */
[----:B------:R-:W-:Y:S01]  /*5010*/  LEA.HI.X.SX32 R125, R172, R132, 0x2, P4 ;  /* 0x00000084ac7d7211 */ /* 0x000fe200020f16ff */
[----:B------:R-:W-:Y:S01]  /*5020*/  IMAD R160, R151, UR6, RZ ;  /* 0x0000000697a07c24 */ /* 0x000fe2000f8e02ff */
[----:B------:R-:W-:Y:S01]  /*5030*/  LEA R126, P4, R178, R139, 0x2 ;  /* 0x0000008bb27e7211 */ /* 0x000fe200078810ff */
[----:B------:R-:W-:Y:S01]  /*5040*/  STL [R1+0x2ac], R159 ;  /* 0x0002ac9f01007387 */ /* 0x000fe20000100800 */
[----:B------:R-:W-:-:S02]  /*5050*/  IMAD R166, R150, UR6, RZ ;  /* 0x0000000696a67c24 */ /* 0x000fc4000f8e02ff */
[-C--:B------:R-:W-:Y:S01]  /*5060*/  LEA.HI.X.SX32 R127, R178, R132.reuse, 0x2, P4 ;  /* 0x00000084b27f7211 */ /* 0x080fe200020f16ff */
[----:B------:R-:W-:Y:S01]  /*5070*/  STL [R1+0x2a8], R155 ;  /* 0x0002a89b01007387 */ /* 0x000fe20000100800 */
[CC--:B------:R-:W-:Y:S01]  /*5080*/  LEA R128, P4, R184.reuse, R139.reuse, 0x2 ;  /* 0x0000008bb8807211 */ /* 0x0c0fe200078810ff */
        /* <DEDUP_REMOVED lines=9> */
[-C--:B------:R-:W-:Y:S01]  /*5120*/  LEA R130, P4, R183, R139.reuse, 0x2 ;  /* 0x0000008bb7827211 */ /* 0x080fe200078810ff */
[----:B------:R-:W-:Y:S02]  /*5130*/  IMAD R194, R131, UR6, RZ ;  /* 0x0000000683c27c24 */ /* 0x000fe4000f8e02ff */
[----:B------:R-:W-:Y:S01]  /*5140*/  STL [R1+0x298], R160 ;  /* 0x000298a001007387 */ /* 0x000fe20000100800 */
[----:B------:R-:W-:Y:S01]  /*5150*/  IMAD R190, R142, UR6, RZ ;  /* 0x000000068ebe7c24 */ /* 0x000fe2000f8e02ff */
[----:B------:R-:W-:Y:S01]  /*5160*/  LEA.HI.X.SX32 R131, R183, R132, 0x2, P4 ;  /* 0x00000084b7837211 */ /* 0x000fe200020f16ff */
[----:B------:R-:W-:Y:S01]  /*5170*/  IMAD R184, R144, UR6, RZ ;  /* 0x0000000690b87c24 */ /* 0x000fe2000f8e02ff */
[----:B------:R-:W-:Y:S01]  /*5180*/  STL [R1+0x294], R162 ;  /* 0x000294a201007387 */ /* 0x000fe20000100800 */
[----:B------:R-:W-:Y:S01]  /*5190*/  LEA R142, P4, R179, R139, 0x2 ;  /* 0x0000008bb38e7211 */ /* 0x000fe200078810ff */
[----:B------:R-:W-:-:S02]  /*51a0*/  IMAD R2, R143, UR6, RZ ;  /* 0x000000068f027c24 */ /* 0x000fc4000f8e02ff */
[----:B------:R-:W-:Y:S01]  /*51b0*/  STL [R1+0x290], R164 ;  /* 0x000290a401007387 */ /* 0x000fe20000100800 */
[----:B------:R-:W-:Y:S01]  /*51c0*/  LEA.HI.X.SX32 R143, R179, R132, 0x2, P4 ;  /* 0x00000084b38f7211 */ /* 0x000fe200020f16ff */
[----:B------:R-:W-:Y:S01]  /*51d0*/  IMAD R3, R134, UR6, RZ ;  /* 0x0000000686037c24 */ /* 0x000fe2000f8e02ff */
[-C--:B------:R-:W-:Y:S01]  /*51e0*/  LEA R132, P5, R175, R5.reuse, 0x2 ;  /* 0x00000005af847211 */ /* 0x080fe200078a10ff */
[----:B------:R-:W-:Y:S01]  /*51f0*/  STL [R1+0x28c], R166 ;  /* 0x00028ca601007387 */ /* 0x000fe20000100800 */
[----:B------:R-:W-:Y:S01]  /*5200*/  IMAD R192, R140, UR6, RZ ;  /* 0x000000068cc07c24 */ /* 0x000fe2000f8e02ff */
[-C--:B------:R-:W-:Y:S01]  /*5210*/  LEA R134, P4, R171, R5.reuse, 0x2 ;  /* 0x00000005ab867211 */ /* 0x080fe200078810ff */
[----:B------:R-:W-:Y:S01]  /*5220*/  IMAD R204, R133, UR6, RZ ;  /* 0x0000000685cc7c24 */ /* 0x000fe2000f8e02ff */
[----:B------:R-:W-:Y:S01]  /*5230*/  STL [R1+0x288], R168 ;  /* 0x000288a801007387 */ /* 0x000fe20000100800 */
[----:B------:R-:W-:Y:S01]  /*5240*/  IMAD R198, R136, UR6, RZ ;  /* 0x0000000688c67c24 */ /* 0x000fe2000f8e02ff */
[-C--:B------:R-:W-:Y:S01]  /*5250*/  LEA.HI.X.SX32 R133, R175, R6.reuse, 0x2, P5 ;  /* 0x00000006af857211 */ /* 0x080fe200028f16ff */
[----:B------:R-:W-:Y:S01]  /*5260*/  IMAD R196, R138, UR6, RZ ;  /* 0x000000068ac47c24 */ /* 0x000fe2000f8e02ff */
[----:B------:R-:W-:Y:S01]  /*5270*/  STL [R1+0x284], R79 ;  /* 0x0002844f01007387 */ /* 0x000fe20000100800 */
[CC--:B------:R-:W-:Y:S01]  /*5280*/  LEA R136, P5, R170.reuse, R5.reuse, 0x2 ;  /* 0x00000005aa887211 */ /* 0x0c0fe200078a10ff */
[----:B------:R-:W-:Y:S01]  /*5290*/  IMAD R200, R135, UR6, RZ ;  /* 0x0000000687c87c24 */ /* 0x000fe2000f8e02ff */
[-C--:B------:R-:W-:Y:S01]  /*52a0*/  LEA.HI.X.SX32 R135, R171, R6.reuse, 0x2, P4 ;  /* 0x00000006ab877211 */ /* 0x080fe200020f16ff */
[----:B------:R-:W-:Y:S01]  /*52b0*/  STL [R1+0x280], R172 ;  /* 0x000280ac01007387 */ /* 0x000fe20000100800 */
[-C--:B------:R-:W-:Y:S01]  /*52c0*/  LEA R138, P4, R167, R5.reuse, 0x2 ;  /* 0x00000005a78a7211 */ /* 0x080fe200078810ff */
[----:B------:R-:W-:Y:S01]  /*52d0*/  IMAD R206, R137, UR6, RZ ;  /* 0x0000000689ce7c24 */ /* 0x000fe2000f8e02ff */
[-C--:B------:R-:W-:Y:S01]  /*52e0*/  LEA.HI.X.SX32 R137, R170, R6.reuse, 0x2, P5 ;  /* 0x00000006aa897211 */ /* 0x080fe200028f16ff */
[----:B------:R-:W-:Y:S01]  /*52f0*/  STL [R1+0x27c], R174 ;  /* 0x00027cae01007387 */ /* 0x000fe20000100800 */
[-C--:B------:R-:W-:Y:S01]  /*5300*/  LEA R140, P5, R163, R5.reuse, 0x2 ;  /* 0x00000005a38c7211 */ /* 0x080fe200078a10ff */
[----:B------:R-:W-:Y:S01]  /*5310*/  IMAD R208, R141, UR6, RZ ;  /* 0x000000068dd07c24 */ /* 0x000fe2000f8e02ff */
[-C--:B------:R-:W-:Y:S01]  /*5320*/  LEA.HI.X.SX32 R139, R167, R6.reuse, 0x2, P4 ;  /* 0x00000006a78b7211 */ /* 0x080fe200020f16ff */
[----:B------:R-:W-:Y:S01]  /*5330*/  STL [R1+0x278], R176 ;  /* 0x000278b001007387 */ /* 0x000fe20000100800 */
[----:B------:R-:W-:Y:S01]  /*5340*/  LEA.HI.X.SX32 R141, R163, R6, 0x2, P5 ;  /* 0x00000006a38d7211 */ /* 0x000fe200028f16ff */
[----:B------:R-:W-:Y:S01]  /*5350*/  IMAD R212, R149, UR6, RZ ;  /* 0x0000000695d47c24 */ /* 0x000fe2000f8e02ff */
[----:B------:R-:W-:Y:S01]  /*5360*/  LEA R144, P5, R154, R5, 0x2 ;  /* 0x000000059a907211 */ /* 0x000fe200078a10ff */
[----:B------:R-:W-:Y:S01]  /*5370*/  STL [R1+0x274], R178 ;  /* 0x000274b201007387 */ /* 0x000fe20000100800 */
[----:B------:R-:W-:-:S02]  /*5380*/  IMAD R216, R157, UR6, RZ ;  /* 0x000000069dd87c24 */ /* 0x000fc4000f8e02ff */
[----:B------:R-:W-:Y:S01]  /*5390*/  IMAD R218, R161, UR6, RZ ;  /* 0x00000006a1da7c24 */ /* 0x000fe2000f8e02ff */
[----:B------:R-:W-:Y:S01]  /*53a0*/  STL [R1+0x270], R180 ;  /* 0x000270b401007387 */ /* 0x000fe20000100800 */
[----:B------:R-:W-:Y:S02]  /*53b0*/  IMAD R220, R165, UR6, RZ ;  /* 0x00000006a5dc7c24 */ /* 0x000fe4000f8e02ff */
[----:B------:R-:W-:Y:S01]  /*53c0*/  IMAD R224, R173, UR6, RZ ;  /* 0x00000006ade07c24 */ /* 0x000fe2000f8e02ff */
[----:B------:R-:W-:Y:S01]  /*53d0*/  STL [R1+0x26c], R182 ;  /* 0x00026cb601007387 */ /* 0x000fe20000100800 */
[----:B------:R-:W-:Y:S02]  /*53e0*/  IMAD R226, R177, UR6, RZ ;  /* 0x00000006b1e27c24 */ /* 0x000fe4000f8e02ff */
[----:B------:R-:W-:Y:S01]  /*53f0*/  IMAD R228, R181, UR6, RZ ;  /* 0x00000006b5e47c24 */ /* 0x000fe2000f8e02ff */
[----:B------:R-:W-:Y:S01]  /*5400*/  STL [R1+0x268], R184 ;  /* 0x000268b801007387 */ /* 0x000fe20000100800 */
[----:B------:R-:W-:-:S02]  /*5410*/  IMAD R232, R189, UR6, RZ ;  /* 0x00000006bde87c24 */ /* 0x000fc4000f8e02ff */
[----:B------:R-:W-:Y:S01]  /*5420*/  IMAD R234, R193, UR6, RZ ;  /* 0x00000006c1ea7c24 */ /* 0x000fe2000f8e02ff */
[----:B------:R-:W-:Y:S01]  /*5430*/  STL [R1+0x264], R2 ;  /* 0x0002640201007387 */ /* 0x000fe20000100800 */
[----:B------:R-:W-:Y:S02]  /*5440*/  IMAD R236, R197, UR6, RZ ;  /* 0x00000006c5ec7c24 */ /* 0x000fe4000f8e02ff */
[----:B------:R-:W-:Y:S01]  /*5450*/  IMAD R240, R205, UR6, RZ ;  /* 0x00000006cdf07c24 */ /* 0x000fe2000f8e02ff */
[----:B------:R-:W-:Y:S01]  /*5460*/  STL.64 [R1+0x58], R146 ;  /* 0x0000589201007387 */ /* 0x000fe20000100a00 */
[----:B---3--:R-:W-:Y:S02]  /*5470*/  IMAD R245, R217, UR6, RZ ;  /* 0x00000006d9f57c24 */ /* 0x008fe4000f8e02ff */
[----:B------:R-:W-:Y:S01]  /*5480*/  IMAD R252, R225, UR6, RZ ;  /* 0x00000006e1fc7c24 */ /* 0x000fe2000f8e02ff */
[----:B------:R-:W-:Y:S01]  /*5490*/  STL [R1+0x260], R188 ;  /* 0x000260bc01007387 */ /* 0x000fe20000100800 */
[----:B------:R-:W-:-:S02]  /*54a0*/  IMAD R246, R233, UR6, RZ ;  /* 0x00000006e9f67c24 */ /* 0x000fc4000f8e02ff */
[----:B------:R-:W-:Y:S01]  /*54b0*/  IMAD R244, R9, UR6, RZ ;  /* 0x0000000609f47c24 */ /* 0x000fe2000f8e02ff */
[----:B------:R-:W-:Y:S04]  /*54c0*/  STL [R1+0x25c], R190 ;  /* 0x00025cbe01007387 */ /* 0x000fe80000100800 */
[----:B------:R-:W-:Y:S04]  /*54d0*/  STL [R1+0x258], R192 ;  /* 0x000258c001007387 */ /* 0x000fe80000100800 */
[----:B------:R-:W-:Y:S04]  /*54e0*/  STL [R1+0x254], R194 ;  /* 0x000254c201007387 */ /* 0x000fe80000100800 */
[----:B------:R-:W-:Y:S04]  /*54f0*/  STL [R1+0x250], R196 ;  /* 0x000250c401007387 */ /* 0x000fe80000100800 */
[----:B------:R-:W-:Y:S04]  /*5500*/  STL [R1+0x24c], R198 ;  /* 0x00024cc601007387 */ /* 0x000fe80000100800 */
[----:B------:R1:W-:Y:S04]  /*5510*/  STL.64 [R1+0x70], R142 ;  /* 0x0000708e01007387 */ /* 0x0003e80000100a00 */
[----:B------:R2:W-:Y:S04]  /*5520*/  STL [R1+0x248], R200 ;  /* 0x000248c801007387 */ /* 0x0005e80000100800 */
[----:B------:R3:W-:Y:S01]  /*5530*/  STL [R1+0x244], R3 ;  /* 0x0002440301007387 */ /* 0x0007e20000100800 */
[----:B-1----:R-:W-:-:S03]  /*5540*/  LEA R142, P4, R51, R5, 0x2 ;  /* 0x00000005338e7211 */ /* 0x002fc600078810ff */
[----:B------:R1:W-:Y:S01]  /*5550*/  STL [R1+0x240], R204 ;  /* 0x000240cc01007387 */ /* 0x0003e20000100800 */
[-C--:B------:R-:W-:Y:S01]  /*5560*/  LEA.HI.X.SX32 R143, R51, R6.reuse, 0x2, P4 ;  /* 0x00000006338f7211 */ /* 0x080fe200020f16ff */
[----:B------:R-:W-:Y:S01]  /*5570*/  IMAD R51, R145, UR6, RZ ;  /* 0x0000000691337c24 */ /* 0x000fe2000f8e02ff */
[-C--:B------:R-:W-:Y:S01]  /*5580*/  LEA R146, P4, R159, R5.reuse, 0x2 ;  /* 0x000000059f927211 */ /* 0x080fe200078810ff */
[----:B------:R4:W-:Y:S01]  /*5590*/  STL [R1+0x23c], R206 ;  /* 0x00023cce01007387 */ /* 0x0009e20000100800 */
[-C--:B------:R-:W-:Y:S02]  /*55a0*/  LEA.HI.X.SX32 R145, R154, R6.reuse, 0x2, P5 ;  /* 0x000000069a917211 */ /* 0x080fe400028f16ff */
[-C--:B------:R-:W-:Y:S01]  /*55b0*/  LEA R148, P5, R155, R5.reuse, 0x2 ;  /* 0x000000059b947211 */ /* 0x080fe200078a10ff */
[----:B------:R1:W-:Y:S01]  /*55c0*/  STL [R1+0x238], R208 ;  /* 0x000238d001007387 */ /* 0x0003e20000100800 */
[-C--:B------:R-:W-:Y:S02]  /*55d0*/  LEA.HI.X.SX32 R147, R159, R6.reuse, 0x2, P4 ;  /* 0x000000069f937211 */ /* 0x080fe400020f16ff */
[----:B------:R-:W-:Y:S01]  /*55e0*/  LEA R150, P4, R50, R5, 0x2 ;  /* 0x0000000532967211 */ /* 0x000fe200078810ff */
[----:B------:R1:W-:Y:S01]  /*55f0*/  STL [R1+0x234], R51 ;  /* 0x0002343301007387 */ /* 0x0003e20000100800 */
[----:B------:R-:W-:-:S02]  /*5600*/  LEA.HI.X.SX32 R149, R155, R6, 0x2, P5 ;  /* 0x000000069b957211 */ /* 0x000fc400028f16ff */
[-C--:B------:R-:W-:Y:S01]  /*5610*/  LEA R152, P5, R156, R5.reuse, 0x2 ;  /* 0x000000059c987211 */ /* 0x080fe200078a10ff */
[----:B------:R1:W-:Y:S01]  /*5620*/  STL [R1+0x230], R212 ;  /* 0x000230d401007387 */ /* 0x0003e20000100800 */
[-C--:B------:R-:W-:Y:S01]  /*5630*/  LEA.HI.X.SX32 R151, R50, R6.reuse, 0x2, P4 ;  /* 0x0000000632977211 */ /* 0x080fe200020f16ff */
[----:B------:R-:W-:Y:S01]  /*5640*/  IMAD R50, R153, UR6, RZ ;  /* 0x0000000699327c24 */ /* 0x000fe2000f8e02ff */
[-C--:B------:R-:W-:Y:S02]  /*5650*/  LEA R154, P4, R158, R5.reuse, 0x2 ;  /* 0x000000059e9a7211 */ /* 0x080fe400078810ff */
[-C--:B------:R-:W-:Y:S02]  /*5660*/  LEA.HI.X.SX32 R153, R156, R6.reuse, 0x2, P5 ;  /* 0x000000069c997211 */ /* 0x080fe400028f16ff */
[----:B------:R-:W-:Y:S01]  /*5670*/  LEA R156, P5, R160, R5, 0x2 ;  /* 0x00000005a09c7211 */ /* 0x000fe200078a10ff */
[----:B------:R1:W-:Y:S01]  /*5680*/  STL [R1+0x22c], R50 ;  /* 0x00022c3201007387 */ /* 0x0003e20000100800 */
[----:B------:R-:W-:-:S02]  /*5690*/  LEA.HI.X.SX32 R155, R158, R6, 0x2, P4 ;  /* 0x000000069e9b7211 */ /* 0x000fc400020f16ff */
        /* <DEDUP_REMOVED lines=9> */
[-C--:B------:R-:W-:Y:S02]  /*5730*/  LEA R164, P5, R168, R5.reuse, 0x2 ;  /* 0x00000005a8a47211 */ /* 0x080fe400078a10ff */
[-C--:B------:R-:W-:Y:S02]  /*5740*/  LEA.HI.X.SX32 R163, R166, R6.reuse, 0x2, P4 ;  /* 0x00000006a6a37211 */ /* 0x080fe400020f16ff */
[CC--:B------:R-:W-:Y:S02]  /*5750*/  LEA R166, P4, R79.reuse, R5.reuse, 0x2 ;  /* 0x000000054fa67211 */ /* 0x0c0fe400078810ff */
[-C--:B------:R-:W-:Y:S02]  /*5760*/  LEA.HI.X.SX32 R165, R168, R6.reuse, 0x2, P5 ;  /* 0x00000006a8a57211 */ /* 0x080fe400028f16ff */
[-C--:B------:R-:W-:Y:S02]  /*5770*/  LEA R168, P5, R172, R5.reuse, 0x2 ;  /* 0x00000005aca87211 */ /* 0x080fe400078a10ff */
[----:B------:R-:W-:Y:S01]  /*5780*/  LEA.HI.X.SX32 R167, R79, R6, 0x2, P4 ;  /* 0x000000064fa77211 */ /* 0x000fe200020f16ff */
[----:B------:R-:W-:Y:S01]  /*5790*/  IMAD R79, R169, UR6, RZ ;  /* 0x00000006a94f7c24 */ /* 0x000fe2000f8e02ff */
[----:B------:R-:W-:-:S02]  /*57a0*/  LEA R170, P4, R174, R5, 0x2 ;  /* 0x00000005aeaa7211 */ /* 0x000fc400078810ff */
[-C--:B------:R-:W-:Y:S02]  /*57b0*/  LEA.HI.X.SX32 R169, R172, R6.reuse, 0x2, P5 ;  /* 0x00000006aca97211 */ /* 0x080fe400028f16ff */
        /* <DEDUP_REMOVED lines=11> */
[-C--:B------:R-:W-:Y:S02]  /*5870*/  LEA.HI.X.SX32 R177, R180, R6.reuse, 0x2, P5 ;  /* 0x00000006b4b17211 */ /* 0x080fe400028f16ff */
[-C--:B------:R-:W-:Y:S02]  /*5880*/  LEA R180, P5, R184, R5.reuse, 0x2 ;  /* 0x00000005b8b47211 */ /* 0x080fe400078a10ff */
[-C--:B------:R-:W-:Y:S02]  /*5890*/  LEA.HI.X.SX32 R179, R182, R6.reuse, 0x2, P4 ;  /* 0x00000006b6b37211 */ /* 0x080fe400020f16ff */
[----:B------:R-:W-:Y:S02]  /*58a0*/  LEA R182, P4, R2, R5, 0x2 ;  /* 0x0000000502b67211 */ /* 0x000fe400078810ff */
[----:B------:R-:W-:-:S02]  /*58b0*/  LEA.HI.X.SX32 R181, R184, R6, 0x2, P5 ;  /* 0x00000006b8b57211 */ /* 0x000fc400028f16ff */
[-C--:B------:R-:W-:Y:S02]  /*58c0*/  LEA R184, P5, R188, R5.reuse, 0x2 ;  /* 0x00000005bcb87211 */ /* 0x080fe400078a10ff */
        /* <DEDUP_REMOVED lines=20> */
[-C--:B--2---:R-:W-:Y:S02]  /*5a10*/  LEA R200, P5, R204, R5.reuse, 0x2 ;  /* 0x00000005ccc87211 */ /* 0x084fe400078a10ff */
[----:B------:R-:W-:Y:S01]  /*5a20*/  LEA.HI.X.SX32 R199, R3, R6, 0x2, P4 ;  /* 0x0000000603c77211 */ /* 0x000fe200020f16ff */
[----:B---3--:R-:W-:Y:S01]  /*5a30*/  IMAD R3, R201, UR6, RZ ;  /* 0x00000006c9037c24 */ /* 0x008fe2000f8e02ff */
[----:B------:R-:W-:-:S02]  /*5a40*/  LEA R202, P4, R206, R5, 0x2 ;  /* 0x00000005ceca7211 */ /* 0x000fc400078810ff */
[-C--:B------:R-:W-:Y:S02]  /*5a50*/  LEA.HI.X.SX32 R201, R204, R6.reuse, 0x2, P5 ;  /* 0x00000006ccc97211 */ /* 0x080fe400028f16ff */
[-C--:B-1----:R-:W-:Y:S01]  /*5a60*/  LEA R204, P5, R208, R5.reuse, 0x2 ;  /* 0x00000005d0cc7211 */ /* 0x082fe200078a10ff */
[----:B------:R1:W-:Y:S01]  /*5a70*/  STL [R1+0x1fc], R3 ;  /* 0x0001fc0301007387 */ /* 0x0003e20000100800 */
[-C--:B------:R-:W-:Y:S02]  /*5a80*/  LEA.HI.X.SX32 R203, R206, R6.reuse, 0x2, P4 ;  /* 0x00000006cecb7211 */ /* 0x080fe400020f16ff */
[-C--:B----4-:R-:W-:Y:S01]  /*5a90*/  LEA R206, P4, R51, R5.reuse, 0x2 ;  /* 0x0000000533ce7211 */ /* 0x090fe200078810ff */
[----:B------:R2:W-:Y:S01]  /*5aa0*/  STL [R1+0x1f8], R240 ;  /* 0x0001f8f001007387 */ /* 0x0005e20000100800 */
[----:B------:R-:W-:Y:S02]  /*5ab0*/  LEA.HI.X.SX32 R205, R208, R6, 0x2, P5 ;  /* 0x00000006d0cd7211 */ /* 0x000fe400028f16ff */
[----:B------:R-:W-:-:S02]  /*5ac0*/  LEA R208, P5, R212, R5, 0x2 ;  /* 0x00000005d4d07211 */ /* 0x000fc400078a10ff */
[-C--:B------:R-:W-:Y:S01]  /*5ad0*/  LEA.HI.X.SX32 R207, R51, R6.reuse, 0x2, P4 ;  /* 0x0000000633cf7211 */ /* 0x080fe200020f16ff */
[----:B------:R-:W-:Y:S01]  /*5ae0*/  IMAD R51, R209, UR6, RZ ;  /* 0x00000006d1337c24 */ /* 0x000fe2000f8e02ff */
[-C--:B------:R-:W-:Y:S02]  /*5af0*/  LEA R210, P4, R50, R5.reuse, 0x2 ;  /* 0x0000000532d27211 */ /* 0x080fe400078810ff */
[-C--:B------:R-:W-:Y:S02]  /*5b00*/  LEA.HI.X.SX32 R209, R212, R6.reuse, 0x2, P5 ;  /* 0x00000006d4d17211 */ /* 0x080fe400028f16ff */
[-C--:B------:R-:W-:Y:S01]  /*5b10*/  LEA R212, P5, R216, R5.reuse, 0x2 ;  /* 0x00000005d8d47211 */ /* 0x080fe200078a10ff */
[----:B------:R-:W-:Y:S01]  /*5b20*/  STL [R1+0x1f4], R51 ;  /* 0x0001f43301007387 */ /* 0x000fe20000100800 */
        /* <DEDUP_REMOVED lines=8> */
[----:B------:R-:W-:Y:S01]  /*5bb0*/  STL [R1+0x1ec], R245 ;  /* 0x0001ecf501007387 */ /* 0x000fe20000100800 */
[----:B------:R-:W-:Y:S02]  /*5bc0*/  LEA.HI.X.SX32 R217, R220, R6, 0x2, P5 ;  /* 0x00000006dcd97211 */ /* 0x000fe400028f16ff */
[----:B------:R-:W-:-:S02]  /*5bd0*/  LEA R220, P5, R224, R5, 0x2 ;  /* 0x00000005e0dc7211 */ /* 0x000fc400078a10ff */
[-C--:B------:R-:W-:Y:S01]  /*5be0*/  LEA.HI.X.SX32 R219, R79, R6.reuse, 0x2, P4 ;  /* 0x000000064fdb7211 */ /* 0x080fe200020f16ff */
[----:B------:R-:W-:Y:S01]  /*5bf0*/  IMAD R79, R221, UR6, RZ ;  /* 0x00000006dd4f7c24 */ /* 0x000fe2000f8e02ff */
[-C--:B------:R-:W-:Y:S02]  /*5c00*/  LEA R222, P4, R226, R5.reuse, 0x2 ;  /* 0x00000005e2de7211 */ /* 0x080fe400078810ff */
        /* <DEDUP_REMOVED lines=8> */
[-C--:B------:R-:W-:Y:S01]  /*5c90*/  LEA.HI.X.SX32 R227, R2, R6.reuse, 0x2, P4 ;  /* 0x0000000602e37211 */ /* 0x080fe200020f16ff */
[----:B------:R-:W-:Y:S01]  /*5ca0*/  IMAD R2, R229, UR6, RZ ;  /* 0x00000006e5027c24 */ /* 0x000fe2000f8e02ff */
[-C--:B------:R-:W-:Y:S02]  /*5cb0*/  LEA R230, P4, R234, R5.reuse, 0x2 ;  /* 0x00000005eae67211 */ /* 0x080fe400078810ff */
[-C--:B------:R-:W-:Y:S02]  /*5cc0*/  LEA.HI.X.SX32 R229, R232, R6.reuse, 0x2, P5 ;  /* 0x00000006e8e57211 */ /* 0x080fe400028f16ff */
[----:B------:R-:W-:Y:S01]  /*5cd0*/  LEA R232, P5, R236, R5, 0x2 ;  /* 0x00000005ece87211 */ /* 0x000fe200078a10ff */
[----:B------:R-:W-:Y:S01]  /*5ce0*/  STL [R1+0x1e0], R2 ;  /* 0x0001e00201007387 */ /* 0x000fe20000100800 */
[----:B------:R-:W-:-:S02]  /*5cf0*/  LEA.HI.X.SX32 R231, R234, R6, 0x2, P4 ;  /* 0x00000006eae77211 */ /* 0x000fc400020f16ff */
[CC--:B------:R-:W-:Y:S01]  /*5d00*/  LEA R234, P4, R3.reuse, R5.reuse, 0x2 ;  /* 0x0000000503ea7211 */ /* 0x0c0fe200078810ff */
[----:B------:R-:W-:Y:S01]  /*5d10*/  STL [R1+0x1dc], R246 ;  /* 0x0001dcf601007387 */ /* 0x000fe20000100800 */
[-C--:B------:R-:W-:Y:S02]  /*5d20*/  LEA.HI.X.SX32 R233, R236, R6.reuse, 0x2, P5 ;  /* 0x00000006ece97211 */ /* 0x080fe400028f16ff */
[CC--:B------:R-:W-:Y:S02]  /*5d30*/  LEA R236, P5, R240.reuse, R5.reuse, 0x2 ;  /* 0x00000005f0ec7211 */ /* 0x0c0fe400078a10ff */
[-C--:B------:R-:W-:Y:S01]  /*5d40*/  LEA.HI.X.SX32 R235, R3, R6.reuse, 0x2, P4 ;  /* 0x0000000603eb7211 */ /* 0x080fe200020f16ff */
[----:B-1----:R-:W-:Y:S01]  /*5d50*/  IMAD R3, R237, UR6, RZ ;  /* 0x00000006ed037c24 */ /* 0x002fe2000f8e02ff */
[----:B------:R-:W-:Y:S02]  /*5d60*/  LEA.HI.X.SX32 R237, R240, R6, 0x2, P5 ;  /* 0x00000006f0ed7211 */ /* 0x000fe400028f16ff */
[----:B--2---:R-:W-:-:S02]  /*5d70*/  LEA R240, P5, R50, R5, 0x2 ;  /* 0x0000000532f07211 */ /* 0x004fc400078a10ff */
[-C--:B------:R-:W-:Y:S01]  /*5d80*/  LEA R238, P4, R51, R5.reuse, 0x2 ;  /* 0x0000000533ee7211 */ /* 0x080fe200078810ff */
[----:B------:R-:W-:Y:S01]  /*5d90*/  STL [R1+0x1d8], R3 ;  /* 0x0001d80301007387 */ /* 0x000fe20000100800 */
[-C--:B------:R-:W-:Y:S02]  /*5da0*/  LEA.HI.X.SX32 R241, R50, R6.reuse, 0x2, P5 ;  /* 0x0000000632f17211 */ /* 0x080fe400028f16ff */
[-C--:B---3--:R-:W-:Y:S01]  /*5db0*/  LEA R50, P5, R79, R5.reuse, 0x2 ;  /* 0x000000054f327211 */ /* 0x088fe200078a10ff */
[----:B------:R-:W-:Y:S01]  /*5dc0*/  STL [R1+0x1d4], R244 ;  /* 0x0001d4f401007387 */ /* 0x000fe20000100800 */
[-C--:B------:R-:W-:Y:S02]  /*5dd0*/  LEA.HI.X.SX32 R239, R51, R6.reuse, 0x2, P4 ;  /* 0x0000000633ef7211 */ /* 0x080fe400020f16ff */
[----:B------:R-:W-:Y:S02]  /*5de0*/  LEA R248, P4, R245, R5, 0x2 ;  /* 0x00000005f5f87211 */ /* 0x000fe400078810ff */
[----:B------:R-:W-:-:S02]  /*5df0*/  LEA.HI.X.SX32 R51, R79, R6, 0x2, P5 ;  /* 0x000000064f337211 */ /* 0x000fc400028f16ff */
[-C--:B------:R-:W-:Y:S01]  /*5e00*/  LEA.HI.X.SX32 R249, R245, R6.reuse, 0x2, P4 ;  /* 0x00000006f5f97211 */ /* 0x080fe200020f16ff */
[----:B----4-:R-:W2:Y:S01]  /*5e10*/  LDL.LU R79, [R1+0x388] ;  /* 0x00038800014f7983 */ /* 0x010ea20000300800 */
[CC--:B------:R-:W-:Y:S01]  /*5e20*/  LEA R250, P4, R252.reuse, R5.reuse, 0x2 ;  /* 0x00000005fcfa7211 */ /* 0x0c0fe200078810ff */
[----:B------:R-:W-:Y:S02]  /*5e30*/  IMAD R245, R7, UR6, RZ ;  /* 0x0000000607f57c24 */ /* 0x000fe4000f8e02ff */
[----:B------:R1:W-:Y:S01]  /*5e40*/  STL.64 [R1+0x10], R50 ;  /* 0x0000103201007387 */ /* 0x0003e20000100a00 */
[----:B------:R-:W-:Y:S01]  /*5e50*/  LEA.HI.X.SX32 R251, R252, R6, 0x2, P4 ;  /* 0x00000006fcfb7211 */ /* 0x000fe200020f16ff */
[----:B------:R-:W-:Y:S02]  /*5e60*/  ULOP3.LUT UR4, UR4, 0x600000, URZ, 0xc0, !UPT ;  /* 0x0060000004047892 */ /* 0x000fe4000f8ec0ff */
[----:B------:R-:W3:Y:S01]  /*5e70*/  LDL.LU R252, [R1+0x384] ;  /* 0x0003840001fc7983 */ /* 0x000ee20000300800 */
[----:B-1----:R-:W-:-:S03]  /*5e80*/  LEA R50, P5, R2, R5, 0x2 ;  /* 0x0000000502327211 */ /* 0x002fc600078a10ff */
[----:B------:R-:W-:Y:S01]  /*5e90*/  STL [R1+0x1d0], R245 ;  /* 0x0001d0f501007387 */ /* 0x000fe20000100800 */
[----:B------:R-:W-:-:S03]  /*5ea0*/  LEA.HI.X.SX32 R51, R2, R6, 0x2, P5 ;  /* 0x0000000602337211 */ /* 0x000fc600028f16ff */
[----:B------:R-:W-:Y:S01]  /*5eb0*/  STL.64 [R1+0x8], R250 ;  /* 0x000008fa01007387 */ /* 0x000fe20000100a00 */
[----:B------:R-:W-:-:S03]  /*5ec0*/  UIADD3 UR13, UPT, UPT, UR8, UR4, URZ ;  /* 0x00000004080d7290 */ /* 0x000fc6000fffe0ff */
[----:B------:R-:W5:Y:S04]  /*5ed0*/  LDL.LU R2, [R1+0x380] ;  /* 0x0003800001027983 */ /* 0x000f680000300800 */
[----:B------:R1:W-:Y:S02]  /*5ee0*/  STL.64 [R1], R50 ;  /* 0x0000003201007387 */ /* 0x0003e40000100a00 */
[----:B------:R-:W-:Y:S01]  /*5ef0*/  STTM.16dp32bit_t0_t15.x32 tmem[UR13], RZ ;  /* 0x000000ff000079ed */ /* 0x000fe20008a8000d */
[----:B------:R-:W-:Y:S01]  /*5f00*/  STTM.16dp32bit_t16_t31.x32 tmem[UR13+0x20], RZ ;  /* 0x000020ff000079ed */ /* 0x000fe20008aa000d */
[----:B------:R-:W4:Y:S02]  /*5f10*/  FENCE.VIEW.ASYNC.T ;  /* 0x00000000000073c6 */ /* 0x000f240000000200 */
[----:B----4-:R-:W-:Y:S01]  /*5f20*/  BAR.SYNC.DEFER_BLOCKING 0x0 ;  /* 0x0000000000007b1d */ /* 0x010fe20000010000 */
[----:B-1----:R-:W-:-:S04]  /*5f30*/  LEA R50, P5, R3, R5, 0x2 ;  /* 0x0000000503327211 */ /* 0x002fc800078a10ff */
[----:B------:R-:W-:Y:S02]  /*5f40*/  LEA.HI.X.SX32 R51, R3, R6, 0x2, P5 ;  /* 0x0000000603337211 */ /* 0x000fe400028f16ff */
[----:B------:R-:W1:Y:S01]  /*5f50*/  S2R R3, SR_TID.X ;  /* 0x0000000000037919 */ /* 0x000e620000002100 */
[----:B------:R-:W-:Y:S01]  /*5f60*/  VOTEU.ALL UP1, P3 ;  /* 0x0000000000ff7886 */ /* 0x000fe20001820000 */
[----:B------:R-:W-:-:S04]  /*5f70*/  LEA R250, P4, R246, R5, 0x2 ;  /* 0x00000005f6fa7211 */ /* 0x000fc800078810ff */
[----:B------:R-:W-:-:S04]  /*5f80*/  @!UP1 UIADD3 UR10, UPT, UPT, -UR5, 0x100000, URZ ;  /* 0x00100000050a9890 */ /* 0x000fc8000fffe1ff */
[----:B------:R-:W-:Y:S02]  /*5f90*/  @!UP1 USHF.L.U32 UR11, UR10, 0xb, URZ ;  /* 0x0000000b0a0b9899 */ /* 0x000fe400080006ff */
[----:B------:R-:W-:Y:S01]  /*5fa0*/  @!UP1 USHF.L.U32 UR10, UR10, 0x1, URZ ;  /* 0x000000010a0a9899 */ /* 0x000fe200080006ff */
[----:B------:R-:W-:Y:S02]  /*5fb0*/  LEA.HI.X.SX32 R251, R246, R6, 0x2, P4 ;  /* 0x00000006f6fb7211 */ /* 0x000fe400020f16ff */
[----:B------:R-:W4:Y:S01]  /*5fc0*/  LDC R246, c[0x0][0x3a0] ;  /* 0x0000e800fff67b82 */ /* 0x000f220000000800 */
[----:B------:R-:W-:-:S04]  /*5fd0*/  @!UP1 UIADD3 UR4, UPT, UPT, -UR5, 0x100000, URZ ;  /* 0x0010000005049890 */ /* 0x000fc8000fffe1ff */
[----:B------:R-:W-:Y:S02]  /*5fe0*/  @!UP1 USHF.L.U32 UR5, UR4, 0xb, URZ ;  /* 0x0000000b04059899 */ /* 0x000fe400080006ff */
[----:B------:R-:W-:Y:S01]  /*5ff0*/  @!UP1 USHF.L.U32 UR4, UR4, 0x1, URZ ;  /* 0x0000000104049899 */ /* 0x000fe200080006ff */
[----:B------:R-:W-:Y:S01]  /*6000*/  UMOV UR9, UR14 ;  /* 0x0000000e00097c82 */ /* 0x000fe20008000000 */
[----:B------:R-:W-:Y:S01]  /*6010*/  VOTEU.ALL UP1, P3 ;  /* 0x0000000000ff7886 */ /* 0x000fe20001820000 */
[----:B------:R-:W-:Y:S01]  /*6020*/  IMAD R7, R8, UR6, RZ ;  /* 0x0000000608077c24 */ /* 0x000fe2000f8e02ff */
[----:B------:R-:W1:Y:S03]  /*6030*/  FENCE.VIEW.ASYNC.S ;  /* 0x00000000000073c6 */ /* 0x000e660000000000 */
[----:B-1----:R-:W1:Y:S02]  /*6040*/  @!UP1 SYNCS.EXCH.64 URZ, [UR9], UR10 ;  /* 0x0000000a09ff95b2 */ /* 0x002e640008000100 */
[----:B-1----:R-:W-:Y:S01]  /*6050*/  BAR.SYNC.DEFER_BLOCKING 0x0 ;  /* 0x0000000000007b1d */ /* 0x002fe20000010000 */
[----:B------:R-:W-:-:S04]  /*6060*/  LEA R8, P4, R244, R5, 0x2 ;  /* 0x00000005f4087211 */ /* 0x000fc800078810ff */
[----:B------:R-:W-:Y:S01]  /*6070*/  LEA.HI.X.SX32 R9, R244, R6, 0x2, P4 ;  /* 0x00000006f4097211 */ /* 0x000fe200020f16ff */
[----:B------:R-:W-:Y:S01]  /*6080*/  STL [R1+0x1cc], R7 ;  /* 0x0001cc0701007387 */ /* 0x000fe20000100800 */
[----:B------:R-:W-:-:S03]  /*6090*/  SHF.R.U32.HI R3, RZ, 0x6, R3 ;  /* 0x00000006ff037819 */ /* 0x000fc60000011603 */
[----:B------:R1:W-:Y:S01]  /*60a0*/  STL.64 [R1+0x30], R50 ;  /* 0x0000303201007387 */ /* 0x0003e20000100a00 */
[----:B------:R-:W-:-:S04]  /*60b0*/  SGXT.U32 R3, R3, 0x1 ;  /* 0x000000010303781a */ /* 0x000fc80000000000 */
[----:B------:R-:W-:Y:S01]  /*60c0*/  LOP3.LUT R244, R3, 0x40, RZ, 0xfc, !PT ;  /* 0x0000004003f47812 */ /* 0x000fe200078efcff */
[----:B-1----:R-:W-:Y:S01]  /*60d0*/  IMAD.MOV.U32 R51, RZ, RZ, R245 ;  /* 0x000000ffff337224 */ /* 0x002fe200078e00f5 */
[----:B------:R-:W-:Y:S01]  /*60e0*/  LEA R50, P5, R245, R5, 0x2 ;  /* 0x00000005f5327211 */ /* 0x000fe200078a10ff */
[----:B------:R1:W-:Y:S03]  /*60f0*/  STL.64 [R1+0x40], R8 ;  /* 0x0000400801007387 */ /* 0x0003e60000100a00 */
[----:B------:R-:W-:Y:S02]  /*6100*/  LEA.HI.X.SX32 R51, R51, R6, 0x2, P5 ;  /* 0x0000000633337211 */ /* 0x000fe400028f16ff */
[----:B----4-:R-:W-:Y:S01]  /*6110*/  ISETP.GE.AND P5, PT, R244, R246, PT ;  /* 0x000000f6f400720c */ /* 0x010fe20003fa6270 */
[----:B------:R-:W-:Y:S01]  /*6120*/  VOTEU.ALL UP2, P3 ;  /* 0x0000000000ff7886 */ /* 0x000fe20001840000 */
[----:B------:R-:W-:-:S02]  /*6130*/  LOP3.LUT R245, R3, 0x42, RZ, 0xfc, !PT ;  /* 0x0000004203f57812 */ /* 0x000fc400078efcff */
[----:B-1----:R-:W-:Y:S01]  /*6140*/  LEA R8, P4, R7, R5, 0x2 ;  /* 0x0000000507087211 */ /* 0x002fe200078810ff */
[----:B------:R1:W-:Y:S01]  /*6150*/  STL.64 [R1+0x50], R50 ;  /* 0x0000503201007387 */ /* 0x0003e20000100a00 */
[----:B------:R-:W-:Y:S01]  /*6160*/  SEL R5, R4, RZ, !P5 ;  /* 0x000000ff04057207 */ /* 0x000fe20006800000 */
[----:B------:R4:W1:Y:S01]  /*6170*/  @!UP2 SYNCS.EXCH.64 URZ, [UR7+0x30008], UR4 ;  /* 0x0300080407ffa5b2 */ /* 0x0008620008000100 */
[----:B------:R-:W-:Y:S01]  /*6180*/  ISETP.GE.AND P5, PT, R243, R246, PT ;  /* 0x000000f6f300720c */ /* 0x000fe20003fa6270 */
[----:B------:R-:W-:Y:S01]  /*6190*/  VIADD R243, R0, UR7 ;  /* 0x0000000700f37c36 */ /* 0x000fe20008000000 */
[----:B------:R-:W-:Y:S01]  /*61a0*/  LEA.HI.X.SX32 R9, R7, R6, 0x2, P4 ;  /* 0x0000000607097211 */ /* 0x000fe200020f16ff */
[----:B------:R-:W-:Y:S01]  /*61b0*/  IMAD.U32 R6, RZ, RZ, UR13 ;  /* 0x0000000dff067e24 */ /* 0x000fe2000f8e00ff */
[----:B------:R-:W-:Y:S02]  /*61c0*/  ISETP.GE.AND P4, PT, R245, R246, PT ;  /* 0x000000f6f500720c */ /* 0x000fe40003f86270 */
[----:B------:R-:W-:Y:S01]  /*61d0*/  @!PT LDS RZ, [RZ] ;  /* 0x00000000fffff984 */ /* 0x000fe20000000800 */
[----:B------:R-:W-:Y:S01]  /*61e0*/  @!PT LDS RZ, [RZ] ;  /* 0x00000000fffff984 */ /* 0x000fe20000000800 */
[----:B------:R-:W-:Y:S01]  /*61f0*/  @!PT LDS RZ, [RZ] ;  /* 0x00000000fffff984 */ /* 0x000fe20000000800 */
[----:B-1----:R-:W-:Y:S01]  /*6200*/  LDGSTS.E [R243], desc[UR22][R22.64], P0 ;  /* 0x0000000016f37fae */ /* 0x002fe200081a1016 */
[----:B------:R-:W-:-:S02]  /*6210*/  ISETP.NE.U32.AND P0, PT, R5, RZ, PT ;  /* 0x000000ff0500720c */ /* 0x000fc40003f05070 */
[----:B------:R-:W-:Y:S01]  /*6220*/  SEL R7, R4, RZ, !P4 ;  /* 0x000000ff04077207 */ /* 0x000fe20006000000 */
[----:B------:R-:W2:Y:S01]  /*6230*/  LDL.LU.64 R50, [R1+0x378] ;  /* 0x0003780001327983 */ /* 0x000ea20000300a00 */
[----:B------:R-:W-:-:S03]  /*6240*/  ISETP.GE.AND P4, PT, R242, R246, PT ;  /* 0x000000f6f200720c */ /* 0x000fc60003f86270 */
[----:B------:R1:W-:Y:S01]  /*6250*/  STL.64 [R1+0x48], R8 ;  /* 0x0000480801007387 */ /* 0x0003e20000100a00 */
[----:B------:R-:W-:-:S03]  /*6260*/  LOP3.LUT R242, R3, 0x4, RZ, 0xfc, !PT ;  /* 0x0000000403f27812 */ /* 0x000fc600078efcff */
[----:B------:R4:W-:Y:S01]  /*6270*/  STL [R1+0x2d0], R6 ;  /* 0x0002d00601007387 */ /* 0x0009e20000100800 */
[----:B------:R-:W-:-:S03]  /*6280*/  SEL R5, R4, RZ, !P4 ;  /* 0x000000ff04057207 */ /* 0x000fc60006000000 */
[----:B------:R-:W-:Y:S01]  /*6290*/  LDGSTS.E [R243+0x8], desc[UR22][R20.64], P1 ;  /* 0x0000800014f37fae */ /* 0x000fe200089a1016 */
[----:B-1----:R-:W-:-:S03]  /*62a0*/  LOP3.LUT R9, R3, 0x6, RZ, 0xfc, !PT ;  /* 0x0000000603097812 */ /* 0x002fc600078efcff */
[----:B------:R-:W-:Y:S01]  /*62b0*/  LDGSTS.E [R243+0x2000], desc[UR22][R104.64], P2 ;  /* 0x0200000068f37fae */ /* 0x000fe200091a1016 */
[----:B----4-:R-:W-:Y:S02]  /*62c0*/  SEL R6, R4, RZ, !P5 ;  /* 0x000000ff04067207 */ /* 0x010fe40006800000 */
[----:B------:R-:W-:Y:S01]  /*62d0*/  ISETP.NE.U32.AND P5, PT, R7, RZ, PT ;  /* 0x000000ff0700720c */ /* 0x000fe20003fa5070 */
[----:B------:R-:W-:Y:S01]  /*62e0*/  LDGSTS.E [R243+0x2008], desc[UR22][R102.64], P6 ;  /* 0x0200800066f37fae */ /* 0x000fe2000b1a1016 */
[----:B------:R-:W-:Y:S02]  /*62f0*/  ISETP.NE.U32.AND P1, PT, R6, RZ, PT ;  /* 0x000000ff0600720c */ /* 0x000fe40003f25070 */
[-C--:B------:R-:W-:Y:S01]  /*6300*/  ISETP.GE.AND P2, PT, R242, R246.reuse, PT ;  /* 0x000000f6f200720c */ /* 0x080fe20003f46270 */
[----:B------:R-:W-:Y:S01]  /*6310*/  LDGSTS.E [R243+0x4000], desc[UR22][R76.64], P0 ;  /* 0x040000004cf37fae */ /* 0x000fe200081a1016 */
[----:B------:R-:W-:Y:S02]  /*6320*/  ISETP.GE.AND P6, PT, R9, R246, PT ;  /* 0x000000f60900720c */ /* 0x000fe40003fc6270 */
[----:B------:R-:W-:-:S02]  /*6330*/  LOP3.LUT R6, R3, 0x26, RZ, 0xfc, !PT ;  /* 0x0000002603067812 */ /* 0x000fc400078efcff */
[----:B------:R-:W-:Y:S02]  /*6340*/  LOP3.LUT R8, R3, 0x24, RZ, 0xfc, !PT ;  /* 0x0000002403087812 */ /* 0x000fe400078efcff */
[----:B------:R-:W-:Y:S01]  /*6350*/  ISETP.NE.U32.AND P4, PT, R5, RZ, PT ;  /* 0x000000ff0500720c */ /* 0x000fe20003f85070 */
[----:B------:R-:W-:Y:S01]  /*6360*/  LDGSTS.E [R243+0x4008], desc[UR22][R74.64], P5 ;  /* 0x040080004af37fae */ /* 0x000fe2000a9a1016 */
[C---:B------:R-:W-:Y:S02]  /*6370*/  SEL R5, R4.reuse, RZ, !P2 ;  /* 0x000000ff04057207 */ /* 0x040fe40005000000 */
[----:B------:R-:W-:Y:S01]  /*6380*/  SEL R7, R4, RZ, !P6 ;  /* 0x000000ff04077207 */ /* 0x000fe20007000000 */
[----:B------:R-:W-:Y:S01]  /*6390*/  LDGSTS.E [R243+0x6000], desc[UR22][R48.64], P1 ;  /* 0x0600000030f37fae */ /* 0x000fe200089a1016 */
[-C--:B------:R-:W-:Y:S02]  /*63a0*/  ISETP.GE.AND P6, PT, R6, R246.reuse, PT ;  /* 0x000000f60600720c */ /* 0x080fe40003fc6270 */
[----:B------:R-:W-:-:S02]  /*63b0*/  ISETP.GE.AND P2, PT, R8, R246, PT ;  /* 0x000000f60800720c */ /* 0x000fc40003f46270 */
[----:B------:R-:W-:Y:S02]  /*63c0*/  ISETP.NE.U32.AND P0, PT, R5, RZ, PT ;  /* 0x000000ff0500720c */ /* 0x000fe40003f05070 */
[C---:B------:R-:W-:Y:S01]  /*63d0*/  SEL R5, R4.reuse, RZ, !P6 ;  /* 0x000000ff04057207 */ /* 0x040fe20007000000 */
[----:B------:R1:W-:Y:S01]  /*63e0*/  LDGSTS.E [R243+0x6008], desc[UR22][R46.64], P4 ;  /* 0x060080002ef37fae */ /* 0x0003e2000a1a1016 */
[----:B------:R-:W-:Y:S02]  /*63f0*/  SEL R6, R4, RZ, !P2 ;  /* 0x000000ff04067207 */ /* 0x000fe40005000000 */
[----:B------:R-:W-:Y:S02]  /*6400*/  ISETP.NE.U32.AND P2, PT, R7, RZ, PT ;  /* 0x000000ff0700720c */ /* 0x000fe40003f45070 */
[----:B------:R-:W-:Y:S02]  /*6410*/  ISETP.NE.U32.AND P5, PT, R5, RZ, PT ;  /* 0x000000ff0500720c */ /* 0x000fe40003fa5070 */
[----:B------:R-:W-:-:S02]  /*6420*/  LOP3.LUT R244, R3, 0x44, RZ, 0xfc, !PT ;  /* 0x0000004403f47812 */ /* 0x000fc400078efcff */
[----:B------:R-:W-:Y:S02]  /*6430*/  ISETP.NE.U32.AND P6, PT, R6, RZ, PT ;  /* 0x000000ff0600720c */ /* 0x000fe40003fc5070 */
[C---:B------:R-:W-:Y:S02]  /*6440*/  LOP3.LUT R242, R3.reuse, 0x46, RZ, 0xfc, !PT ;  /* 0x0000004603f27812 */ /* 0x040fe400078efcff */
[----:B------:R-:W-:Y:S02]  /*6450*/  LOP3.LUT R5, R0, 0x10, RZ, 0x3c, !PT ;  /* 0x0000001000057812 */ /* 0x000fe400078e3cff */
[-C--:B------:R-:W-:Y:S02]  /*6460*/  ISETP.GE.AND P1, PT, R244, R246.reuse, PT ;  /* 0x000000f6f400720c */ /* 0x080fe40003f26270 */
[----:B------:R-:W-:Y:S01]  /*6470*/  LOP3.LUT R9, R3, 0x64, RZ, 0xfc, !PT ;  /* 0x0000006403097812 */ /* 0x000fe200078efcff */
[----:B-1----:R-:W-:Y:S01]  /*6480*/  VIADD R243, R5, UR7 ;  /* 0x0000000705f37c36 */ /* 0x002fe20008000000 */
[----:B------:R-:W-:-:S02]  /*6490*/  ISETP.GE.AND P4, PT, R242, R246, PT ;  /* 0x000000f6f200720c */ /* 0x000fc40003f86270 */
[----:B------:R-:W-:Y:S02]  /*64a0*/  LOP3.LUT R8, R3, 0x66, RZ, 0xfc, !PT ;  /* 0x0000006603087812 */ /* 0x000fe400078efcff */
[C---:B------:R-:W-:Y:S01]  /*64b0*/  SEL R5, R4.reuse, RZ, !P1 ;  /* 0x000000ff04057207 */ /* 0x040fe20004800000 */
[----:B------:R-:W-:Y:S01]  /*64c0*/  LDGSTS.E [R243], desc[UR22][R18.64], P0 ;  /* 0x0000000012f37fae */ /* 0x000fe200081a1016 */
[-C--:B------:R-:W-:Y:S02]  /*64d0*/  ISETP.GE.AND P1, PT, R9, R246.reuse, PT ;  /* 0x000000f60900720c */ /* 0x080fe40003f26270 */
[----:B------:R-:W-:Y:S01]  /*64e0*/  SEL R7, R4, RZ, !P4 ;  /* 0x000000ff04077207 */ /* 0x000fe20006000000 */
[----:B------:R-:W1:Y:S01]  /*64f0*/  S2R R245, SR_TID.X ;  /* 0x0000000000f57919 */ /* 0x000e620000002100 */
[----:B------:R-:W-:Y:S02]  /*6500*/  ISETP.GE.AND P4, PT, R8, R246, PT ;  /* 0x000000f60800720c */ /* 0x000fe40003f86270 */
[----:B------:R-:W-:Y:S01]  /*6510*/  LOP3.LUT R242, R3, 0x8, RZ, 0xfc, !PT ;  /* 0x0000000803f27812 */ /* 0x000fe200078efcff */
[----:B------:R-:W-:Y:S01]  /*6520*/  LDGSTS.E [R243+0x8], desc[UR22][R16.64], P2 ;  /* 0x0000800010f37fae */ /* 0x000fe200091a1016 */
[----:B------:R-:W-:-:S02]  /*6530*/  ISETP.NE.U32.AND P0, PT, R5, RZ, PT ;  /* 0x000000ff0500720c */ /* 0x000fc40003f05070 */
[C---:B------:R-:W-:Y:S01]  /*6540*/  SEL R6, R4.reuse, RZ, !P1 ;  /* 0x000000ff04067207 */ /* 0x040fe20004800000 */
[----:B------:R-:W-:Y:S01]  /*6550*/  LDGSTS.E [R243+0x2000], desc[UR22][R100.64], P6 ;  /* 0x0200000064f37fae */ /* 0x000fe2000b1a1016 */
[----:B------:R-:W-:Y:S02]  /*6560*/  ISETP.NE.U32.AND P1, PT, R7, RZ, PT ;  /* 0x000000ff0700720c */ /* 0x000fe40003f25070 */
[----:B------:R-:W-:Y:S01]  /*6570*/  SEL R5, R4, RZ, !P4 ;  /* 0x000000ff04057207 */ /* 0x000fe20006000000 */
[----:B------:R-:W-:Y:S01]  /*6580*/  LDGSTS.E [R243+0x2008], desc[UR22][R98.64], P5 ;  /* 0x0200800062f37fae */ /* 0x000fe2000a9a1016 */
[C---:B------:R-:W-:Y:S02]  /*6590*/  LOP3.LUT R9, R3.reuse, 0xa, RZ, 0xfc, !PT ;  /* 0x0000000a03097812 */ /* 0x040fe400078efcff */
[----:B------:R-:W-:Y:S02]  /*65a0*/  ISETP.GE.AND P6, PT, R242, R246, PT ;  /* 0x000000f6f200720c */ /* 0x000fe40003fc6270 */
[----:B------:R-:W-:Y:S01]  /*65b0*/  LOP3.LUT R8, R3, 0x28, RZ, 0xfc, !PT ;  /* 0x0000002803087812 */ /* 0x000fe200078efcff */
[----:B------:R-:W-:Y:S01]  /*65c0*/  LDGSTS.E [R243+0x4000], desc[UR22][R72.64], P0 ;  /* 0x0400000048f37fae */ /* 0x000fe200081a1016 */
[----:B------:R-:W-:-:S02]  /*65d0*/  ISETP.NE.U32.AND P4, PT, R6, RZ, PT ;  /* 0x000000ff0600720c */ /* 0x000fc40003f85070 */
[----:B------:R-:W-:Y:S01]  /*65e0*/  ISETP.NE.U32.AND P2, PT, R5, RZ, PT ;  /* 0x000000ff0500720c */ /* 0x000fe20003f45070 */
[----:B------:R-:W-:Y:S01]  /*65f0*/  LDGSTS.E [R243+0x4008], desc[UR22][R70.64], P1 ;  /* 0x0400800046f37fae */ /* 0x000fe200089a1016 */
[-C--:B------:R-:W-:Y:S02]  /*6600*/  ISETP.GE.AND P5, PT, R9, R246.reuse, PT ;  /* 0x000000f60900720c */ /* 0x080fe40003fa6270 */
[----:B------:R-:W-:Y:S02]  /*6610*/  LOP3.LUT R6, R3, 0x2a, RZ, 0xfc, !PT ;  /* 0x0000002a03067812 */ /* 0x000fe400078efcff */
[----:B------:R-:W-:Y:S02]  /*6620*/  SEL R5, R4, RZ, !P6 ;  /* 0x000000ff04057207 */ /* 0x000fe40007000000 */
[-C--:B------:R-:W-:Y:S02]  /*6630*/  ISETP.GE.AND P6, PT, R8, R246.reuse, PT ;  /* 0x000000f60800720c */ /* 0x080fe40003fc6270 */
[----:B------:R-:W-:Y:S01]  /*6640*/  SEL R7, R4, RZ, !P5 ;  /* 0x000000ff04077207 */ /* 0x000fe20006800000 */
[----:B------:R-:W-:Y:S01]  /*6650*/  LDGSTS.E [R243+0x6000], desc[UR22][R44.64], P4 ;  /* 0x060000002cf37fae */ /* 0x000fe2000a1a1016 */
[----:B------:R-:W-:-:S02]  /*6660*/  ISETP.GE.AND P5, PT, R6, R246, PT ;  /* 0x000000f60600720c */ /* 0x000fc40003fa6270 */
[----:B------:R-:W-:Y:S01]  /*6670*/  SEL R6, R4, RZ, !P6 ;  /* 0x000000ff04067207 */ /* 0x000fe20007000000 */
[----:B------:R-:W-:Y:S01]  /*6680*/  LDGSTS.E [R243+0x6008], desc[UR22][R42.64], P2 ;  /* 0x060080002af37fae */ /* 0x000fe200091a1016 */
[----:B------:R-:W-:Y:S02]  /*6690*/  ISETP.NE.U32.AND P0, PT, R5, RZ, PT ;  /* 0x000000ff0500720c */ /* 0x000fe40003f05070 */
[----:B------:R-:W-:Y:S02]  /*66a0*/  ISETP.NE.U32.AND P6, PT, R7, RZ, PT ;  /* 0x000000ff0700720c */ /* 0x000fe40003fc5070 */
[----:B------:R-:W-:Y:S02]  /*66b0*/  LOP3.LUT R242, R3, 0x48, RZ, 0xfc, !PT ;  /* 0x0000004803f27812 */ /* 0x000fe400078efcff */
[----:B------:R-:W-:Y:S02]  /*66c0*/  ISETP.NE.U32.AND P1, PT, R6, RZ, PT ;  /* 0x000000ff0600720c */ /* 0x000fe40003f25070 */
[----:B------:R-:W-:-:S02]  /*66d0*/  LOP3.LUT R6, R0, 0x20, RZ, 0x3c, !PT ;  /* 0x0000002000067812 */ /* 0x000fc400078e3cff */
[----:B------:R-:W-:Y:S02]  /*66e0*/  SEL R5, R4, RZ, !P5 ;  /* 0x000000ff04057207 */ /* 0x000fe40006800000 */
[C---:B------:R-:W-:Y:S02]  /*66f0*/  LOP3.LUT R9, R3.reuse, 0x4a, RZ, 0xfc, !PT ;  /* 0x0000004a03097812 */ /* 0x040fe400078efcff */
[-C--:B------:R-:W-:Y:S02]  /*6700*/  ISETP.GE.AND P4, PT, R242, R246.reuse, PT ;  /* 0x000000f6f200720c */ /* 0x080fe40003f86270 */
[----:B------:R-:W-:Y:S01]  /*6710*/  LOP3.LUT R8, R3, 0x68, RZ, 0xfc, !PT ;  /* 0x0000006803087812 */ /* 0x000fe200078efcff */
[----:B------:R-:W-:Y:S01]  /*6720*/  VIADD R242, R6, UR7 ;  /* 0x0000000706f27c36 */ /* 0x000fe20008000000 */
[----:B------:R-:W-:Y:S02]  /*6730*/  ISETP.NE.U32.AND P5, PT, R5, RZ, PT ;  /* 0x000000ff0500720c */ /* 0x000fe40003fa5070 */
[----:B------:R-:W-:-:S02]  /*6740*/  ISETP.GE.AND P2, PT, R9, R246, PT ;  /* 0x000000f60900720c */ /* 0x000fc40003f46270 */
[----:B------:R-:W-:Y:S01]  /*6750*/  SEL R5, R4, RZ, !P4 ;  /* 0x000000ff04057207 */ /* 0x000fe20006000000 */
[----:B------:R-:W-:Y:S01]  /*6760*/  LDGSTS.E [R242], desc[UR22][R14.64], P0 ;  /* 0x000000000ef27fae */ /* 0x000fe200081a1016 */
[----:B------:R-:W-:Y:S02]  /*6770*/  ISETP.GE.AND P4, PT, R8, R246, PT ;  /* 0x000000f60800720c */ /* 0x000fe40003f86270 */
[----:B------:R-:W-:Y:S01]  /*6780*/  LOP3.LUT R9, R3, 0x6a, RZ, 0xfc, !PT ;  /* 0x0000006a03097812 */ /* 0x000fe200078efcff */
[----:B------:R-:W-:Y:S01]  /*6790*/  LDGSTS.E [R242+0x8], desc[UR22][R12.64], P6 ;  /* 0x000080000cf27fae */ /* 0x000fe2000b1a1016 */
[C---:B------:R-:W-:Y:S02]  /*67a0*/  SEL R6, R4.reuse, RZ, !P2 ;  /* 0x000000ff04067207 */ /* 0x040fe40005000000 */
[----:B------:R-:W-:Y:S01]  /*67b0*/  ISETP.NE.U32.AND P2, PT, R5, RZ, PT ;  /* 0x000000ff0500720c */ /* 0x000fe20003f45070 */
[----:B------:R-:W-:Y:S01]  /*67c0*/  LDGSTS.E [R242+0x2000], desc[UR22][R96.64], P1 ;  /* 0x0200000060f27fae */ /* 0x000fe200089a1016 */
[----:B------:R-:W-:-:S02]  /*67d0*/  SEL R5, R4, RZ, !P4 ;  /* 0x000000ff04057207 */ /* 0x000fc40006000000 */
[-C--:B------:R-:W-:Y:S01]  /*67e0*/  ISETP.GE.AND P6, PT, R9, R246.reuse, PT ;  /* 0x000000f60900720c */ /* 0x080fe20003fc6270 */
[----:B------:R-:W-:Y:S01]  /*67f0*/  LDGSTS.E [R242+0x2008], desc[UR22][R94.64], P5 ;  /* 0x020080005ef27fae */ /* 0x000fe2000a9a1016 */
[----:B------:R-:W-:Y:S02]  /*6800*/  LOP3.LUT R8, R3, 0xc, RZ, 0xfc, !PT ;  /* 0x0000000c03087812 */ /* 0x000fe400078efcff */
[----:B------:R-:W-:Y:S02]  /*6810*/  ISETP.NE.U32.AND P0, PT, R5, RZ, PT ;  /* 0x000000ff0500720c */ /* 0x000fe40003f05070 */
[----:B-1----:R-:W-:Y:S02]  /*6820*/  LEA.HI R244, R245, 0xe, RZ, 0x1a ;  /* 0x0000000ef5f47811 */ /* 0x002fe400078fd0ff */
[----:B------:R-:W-:Y:S01]  /*6830*/  SEL R5, R4, RZ, !P6 ;  /* 0x000000ff04057207 */ /* 0x000fe20007000000 */
[----:B------:R-:W-:Y:S01]  /*6840*/  LDGSTS.E [R242+0x4000], desc[UR22][R68.64], P2 ;  /* 0x0400000044f27fae */ /* 0x000fe200091a1016 */
[----:B------:R-:W-:-:S02]  /*6850*/  ISETP.GE.AND P1, PT, R8, R246, PT ;  /* 0x000000f60800720c */ /* 0x000fc40003f26270 */
[----:B------:R-:W-:Y:S02]  /*6860*/  LOP3.LUT R7, R3, 0x2c, RZ, 0xfc, !PT ;  /* 0x0000002c03077812 */ /* 0x000fe400078efcff */
[-C--:B------:R-:W-:Y:S02]  /*6870*/  ISETP.GE.AND P5, PT, R244, R246.reuse, PT ;  /* 0x000000f6f400720c */ /* 0x080fe40003fa6270 */
[----:B------:R-:W-:Y:S02]  /*6880*/  LEA.HI R245, R245, 0x2e, RZ, 0x1a ;  /* 0x0000002ef5f57811 */ /* 0x000fe400078fd0ff */
[----:B------:R-:W-:Y:S02]  /*6890*/  ISETP.NE.U32.AND P6, PT, R5, RZ, PT ;  /* 0x000000ff0500720c */ /* 0x000fe40003fc5070 */
[----:B------:R-:W-:Y:S02]  /*68a0*/  SEL R5, R4, RZ, !P1 ;  /* 0x000000ff04057207 */ /* 0x000fe40004800000 */
[----:B------:R-:W-:-:S02]  /*68b0*/  ISETP.GE.AND P1, PT, R7, R246, PT ;  /* 0x000000f60700720c */ /* 0x000fc40003f26270 */
[----:B------:R-:W-:Y:S02]  /*68c0*/  SEL R7, R4, RZ, !P5 ;  /* 0x000000ff04077207 */ /* 0x000fe40006800000 */
[----:B------:R-:W-:Y:S02]  /*68d0*/  ISETP.GE.AND P5, PT, R245, R246, PT ;  /* 0x000000f6f500720c */ /* 0x000fe40003fa6270 */
[----:B------:R-:W1:Y:S01]  /*68e0*/  S2R R245, SR_TID.X ;  /* 0x0000000000f57919 */ /* 0x000e620000002100 */
[----:B------:R-:W-:Y:S02]  /*68f0*/  ISETP.NE.U32.AND P4, PT, R6, RZ, PT ;  /* 0x000000ff0600720c */ /* 0x000fe40003f85070 */
[----:B------:R-:W-:Y:S02]  /*6900*/  ISETP.NE.U32.AND P2, PT, R5, RZ, PT ;  /* 0x000000ff0500720c */ /* 0x000fe40003f45070 */
[C---:B------:R-:W-:Y:S02]  /*6910*/  SEL R5, R4.reuse, RZ, !P5 ;  /* 0x000000ff04057207 */ /* 0x040fe40006800000 */
[----:B------:R-:W-:-:S02]  /*6920*/  SEL R6, R4, RZ, !P1 ;  /* 0x000000ff04067207 */ /* 0x000fc40004800000 */
[----:B------:R-:W-:Y:S02]  /*6930*/  ISETP.NE.U32.AND P5, PT, R5, RZ, PT ;  /* 0x000000ff0500720c */ /* 0x000fe40003fa5070 */
[----:B------:R-:W-:Y:S02]  /*6940*/  LOP3.LUT R9, R3, 0x4c, RZ, 0xfc, !PT ;  /* 0x0000004c03097812 */ /* 0x000fe400078efcff */
[----:B------:R-:W-:Y:S01]  /*6950*/  LOP3.LUT R5, R0, 0x30, RZ, 0x3c, !PT ;  /* 0x0000003000057812 */ /* 0x000fe200078e3cff */
[----:B------:R-:W-:Y:S01]  /*6960*/  LDGSTS.E [R242+0x4008], desc[UR22][R66.64], P4 ;  /* 0x0400800042f27fae */ /* 0x000fe2000a1a1016 */
[----:B------:R-:W-:Y:S02]  /*6970*/  ISETP.NE.U32.AND P1, PT, R7, RZ, PT ;  /* 0x000000ff0700720c */ /* 0x000fe40003f25070 */
[----:B------:R-:W-:Y:S01]  /*6980*/  ISETP.NE.U32.AND P4, PT, R6, RZ, PT ;  /* 0x000000ff0600720c */ /* 0x000fe20003f85070 */
[----:B------:R-:W-:Y:S01]  /*6990*/  LDGSTS.E [R242+0x6000], desc[UR22][R40.64], P0 ;  /* 0x0600000028f27fae */ /* 0x000fe200081a1016 */
[----:B------:R-:W-:Y:S01]  /*69a0*/  ISETP.GE.AND P0, PT, R9, R246, PT ;  /* 0x000000f60900720c */ /* 0x000fe20003f06270 */
[----:B------:R-:W-:Y:S01]  /*69b0*/  VIADD R9, R5, UR7 ;  /* 0x0000000705097c36 */ /* 0x000fe20008000000 */
[----:B------:R-:W-:Y:S01]  /*69c0*/  LOP3.LUT R8, R3, 0x6c, RZ, 0xfc, !PT ;  /* 0x0000006c03087812 */ /* 0x000fe200078efcff */
[----:B------:R-:W-:Y:S01]  /*69d0*/  LDGSTS.E [R242+0x6008], desc[UR22][R38.64], P6 ;  /* 0x0600800026f27fae */ /* 0x000fe2000b1a1016 */
[----:B------:R-:W-:-:S02]  /*69e0*/  SEL R5, R4, RZ, !P0 ;  /* 0x000000ff04057207 */ /* 0x000fc40004000000 */
[----:B------:R-:W-:Y:S01]  /*69f0*/  ISETP.GE.AND P0, PT, R8, R246, PT ;  /* 0x000000f60800720c */ /* 0x000fe20003f06270 */
[----:B------:R-:W-:Y:S01]  /*6a00*/  LDGSTS.E [R9], desc[UR22][R10.64], P2 ;  /* 0x000000000a097fae */ /* 0x000fe200091a1016 */
[----:B-1----:R-:W-:-:S03]  /*6a10*/  LEA.HI R245, R245, 0x4e, RZ, 0x1a ;  /* 0x0000004ef5f57811 */ /* 0x002fc600078fd0ff */
[----:B------:R-:W-:Y:S01]  /*6a20*/  LDGSTS.E [R9+0x8], desc[UR22][R114.64], P1 ;  /* 0x0000800072097fae */ /* 0x000fe200089a1016 */
[----:B------:R-:W-:-:S03]  /*6a30*/  ISETP.GE.AND P6, PT, R245, R246, PT ;  /* 0x000000f6f500720c */ /* 0x000fc60003fc6270 */
[----:B------:R-:W-:Y:S01]  /*6a40*/  LDGSTS.E [R9+0x2000], desc[UR22][R92.64], P4 ;  /* 0x020000005c097fae */ /* 0x000fe2000a1a1016 */
[----:B------:R-:W-:Y:S02]  /*6a50*/  ISETP.NE.U32.AND P2, PT, R5, RZ, PT ;  /* 0x000000ff0500720c */ /* 0x000fe40003f45070 */
[C---:B------:R-:W-:Y:S01]  /*6a60*/  SEL R7, R4.reuse, RZ, !P6 ;  /* 0x000000ff04077207 */ /* 0x040fe20007000000 */
[----:B------:R-:W-:Y:S01]  /*6a70*/  LDGSTS.E [R9+0x2008], desc[UR22][R124.64], P5 ;  /* 0x020080007c097fae */ /* 0x000fe2000a9a1016 */
[----:B------:R-:W-:Y:S02]  /*6a80*/  ISETP.GE.AND P6, PT, R247, R246, PT ;  /* 0x000000f6f700720c */ /* 0x000fe40003fc6270 */
[----:B------:R-:W-:Y:S02]  /*6a90*/  SEL R6, R4, RZ, !P0 ;  /* 0x000000ff04067207 */ /* 0x000fe40004000000 */
[C---:B------:R-:W-:Y:S02]  /*6aa0*/  LOP3.LUT R245, R3.reuse, 0x10, RZ, 0xfc, !PT ;  /* 0x0000001003f57812 */ /* 0x040fe400078efcff */
[----:B------:R-:W-:-:S02]  /*6ab0*/  LOP3.LUT R244, R3, 0x12, RZ, 0xfc, !PT ;  /* 0x0000001203f47812 */ /* 0x000fc400078efcff */
[----:B------:R-:W-:Y:S01]  /*6ac0*/  SEL R5, R4, RZ, !P6 ;  /* 0x000000ff04057207 */ /* 0x000fe20007000000 */
[----:B------:R-:W-:Y:S01]  /*6ad0*/  LDGSTS.E [R9+0x4000], desc[UR22][R64.64], P2 ;  /* 0x0400000040097fae */ /* 0x000fe200091a1016 */
[----:B------:R-:W-:Y:S02]  /*6ae0*/  ISETP.NE.U32.AND P1, PT, R6, RZ, PT ;  /* 0x000000ff0600720c */ /* 0x000fe40003f25070 */
[-C--:B------:R-:W-:Y:S02]  /*6af0*/  ISETP.GE.AND P4, PT, R245, R246.reuse, PT ;  /* 0x000000f6f500720c */ /* 0x080fe40003f86270 */
[----:B------:R-:W-:Y:S02]  /*6b00*/  ISETP.GE.AND P5, PT, R244, R246, PT ;  /* 0x000000f6f400720c */ /* 0x000fe40003fa6270 */
[----:B------:R-:W-:Y:S02]  /*6b10*/  LOP3.LUT R6, R3, 0x32, RZ, 0xfc, !PT ;  /* 0x0000003203067812 */ /* 0x000fe400078efcff */
[----:B------:R-:W-:-:S02]  /*6b20*/  ISETP.NE.U32.AND P0, PT, R7, RZ, PT ;  /* 0x000000ff0700720c */ /* 0x000fc40003f05070 */
[----:B------:R-:W-:Y:S02]  /*6b30*/  ISETP.NE.U32.AND P6, PT, R5, RZ, PT ;  /* 0x000000ff0500720c */ /* 0x000fe40003fc5070 */
[----:B------:R-:W-:Y:S02]  /*6b40*/  LOP3.LUT R8, R3, 0x30, RZ, 0xfc, !PT ;  /* 0x0000003003087812 */ /* 0x000fe400078efcff */
[C---:B------:R-:W-:Y:S02]  /*6b50*/  SEL R5, R4.reuse, RZ, !P4 ;  /* 0x000000ff04057207 */ /* 0x040fe40006000000 */
[----:B------:R-:W-:Y:S02]  /*6b60*/  SEL R7, R4, RZ, !P5 ;  /* 0x000000ff04077207 */ /* 0x000fe40006800000 */
[-C--:B------:R-:W-:Y:S02]  /*6b70*/  ISETP.GE.AND P5, PT, R6, R246.reuse, PT ;  /* 0x000000f60600720c */ /* 0x080fe40003fa6270 */
[----:B------:R-:W-:Y:S01]  /*6b80*/  ISETP.GE.AND P4, PT, R8, R246, PT ;  /* 0x000000f60800720c */ /* 0x000fe20003f86270 */
[----:B------:R-:W-:Y:S01]  /*6b90*/  LDGSTS.E [R9+0x4008], desc[UR22][R128.64], P0 ;  /* 0x0400800080097fae */ /* 0x000fe200081a1016 */
[----:B------:R-:W-:-:S02]  /*6ba0*/  ISETP.NE.U32.AND P2, PT, R5, RZ, PT ;  /* 0x000000ff0500720c */ /* 0x000fc40003f45070 */
[C---:B------:R-:W-:Y:S01]  /*6bb0*/  SEL R5, R4.reuse, RZ, !P5 ;  /* 0x000000ff04057207 */ /* 0x040fe20006800000 */
[----:B------:R-:W-:Y:S01]  /*6bc0*/  LDGSTS.E [R9+0x6000], desc[UR22][R36.64], P1 ;  /* 0x0600000024097fae */ /* 0x000fe200089a1016 */
[----:B------:R-:W-:Y:S02]  /*6bd0*/  SEL R6, R4, RZ, !P4 ;  /* 0x000000ff04067207 */ /* 0x000fe40006000000 */
[----:B------:R-:W-:Y:S01]  /*6be0*/  ISETP.NE.U32.AND P5, PT, R5, RZ, PT ;  /* 0x000000ff0500720c */ /* 0x000fe20003fa5070 */
[----:B------:R-:W-:Y:S01]  /*6bf0*/  LDGSTS.E [R9+0x6008], desc[UR22][R130.64], P6 ;  /* 0x0600800082097fae */ /* 0x000fe2000b1a1016 */
[C---:B------:R-:W-:Y:S02]  /*6c00*/  LOP3.LUT R247, R3.reuse, 0x50, RZ, 0xfc, !PT ;  /* 0x0000005003f77812 */ /* 0x040fe400078efcff */
[----:B------:R-:W-:Y:S02]  /*6c10*/  LOP3.LUT R8, R3, 0x52, RZ, 0xfc, !PT ;  /* 0x0000005203087812 */ /* 0x000fe400078efcff */
[----:B------:R-:W-:-:S02]  /*6c20*/  LOP3.LUT R5, R0, 0x40, RZ, 0x3c, !PT ;  /* 0x0000004000057812 */ /* 0x000fc400078e3cff */
[----:B------:R-:W-:Y:S02]  /*6c30*/  ISETP.NE.U32.AND P4, PT, R7, RZ, PT ;  /* 0x000000ff0700720c */ /* 0x000fe40003f85070 */
[----:B------:R-:W-:Y:S02]  /*6c40*/  ISETP.NE.U32.AND P0, PT, R6, RZ, PT ;  /* 0x000000ff0600720c */ /* 0x000fe40003f05070 */
[-C--:B------:R-:W-:Y:S02]  /*6c50*/  ISETP.GE.AND P1, PT, R247, R246.reuse, PT ;  /* 0x000000f6f700720c */ /* 0x080fe40003f26270 */
[----:B------:R-:W-:Y:S01]  /*6c60*/  ISETP.GE.AND P6, PT, R8, R246, PT ;  /* 0x000000f60800720c */ /* 0x000fe20003fc6270 */
[----:B------:R-:W-:Y:S01]  /*6c70*/  VIADD R8, R5, UR7 ;  /* 0x0000000705087c36 */ /* 0x000fe20008000000 */
[----:B------:R-:W-:Y:S02]  /*6c80*/  LOP3.LUT R245, R3, 0x70, RZ, 0xfc, !PT ;  /* 0x0000007003f57812 */ /* 0x000fe400078efcff */
[----:B------:R-:W-:-:S02]  /*6c90*/  SEL R5, R4, RZ, !P1 ;  /* 0x000000ff04057207 */ /* 0x000fc40004800000 */
[----:B------:R-:W-:Y:S01]  /*6ca0*/  LOP3.LUT R244, R3, 0x72, RZ, 0xfc, !PT ;  /* 0x0000007203f47812 */ /* 0x000fe200078efcff */
[----:B------:R-:W-:Y:S01]  /*6cb0*/  LDGSTS.E [R8], desc[UR22][R116.64], P2 ;  /* 0x0000000074087fae */ /* 0x000fe200091a1016 */
[-C--:B------:R-:W-:Y:S02]  /*6cc0*/  ISETP.GE.AND P1, PT, R245, R246.reuse, PT ;  /* 0x000000f6f500720c */ /* 0x080fe40003f26270 */
[----:B------:R-:W-:Y:S01]  /*6cd0*/  SEL R7, R4, RZ, !P6 ;  /* 0x000000ff04077207 */ /* 0x000fe20007000000 */
[----:B------:R-:W-:Y:S01]  /*6ce0*/  LDGSTS.E [R8+0x8], desc[UR22][R118.64], P4 ;  /* 0x0000800076087fae */ /* 0x000fe2000a1a1016 */
[----:B------:R-:W-:Y:S02]  /*6cf0*/  ISETP.NE.U32.AND P2, PT, R5, RZ, PT ;  /* 0x000000ff0500720c */ /* 0x000fe40003f45070 */
[----:B------:R-:W-:Y:S01]  /*6d00*/  ISETP.GE.AND P6, PT, R244, R246, PT ;  /* 0x000000f6f400720c */ /* 0x000fe20003fc6270 */
[----:B------:R-:W-:Y:S01]  /*6d10*/  LDGSTS.E [R8+0x2000], desc[UR22][R90.64], P0 ;  /* 0x020000005a087fae */ /* 0x000fe200081a1016 */
[----:B------:R-:W-:-:S02]  /*6d20*/  SEL R6, R4, RZ, !P1 ;  /* 0x000000ff04067207 */ /* 0x000fc40004800000 */
[C---:B------:R-:W-:Y:S01]  /*6d30*/  LOP3.LUT R247, R3.reuse, 0x14, RZ, 0xfc, !PT ;  /* 0x0000001403f77812 */ /* 0x040fe200078efcff */
[----:B------:R-:W-:Y:S01]  /*6d40*/  LDGSTS.E [R8+0x2008], desc[UR22][R88.64], P5 ;  /* 0x0200800058087fae */ /* 0x000fe2000a9a1016 */
[----:B------:R-:W-:Y:S02]  /*6d50*/  LOP3.LUT R245, R3, 0x16, RZ, 0xfc, !PT ;  /* 0x0000001603f57812 */ /* 0x000fe400078efcff */
[----:B------:R-:W-:Y:S02]  /*6d60*/  ISETP.NE.U32.AND P1, PT, R7, RZ, PT ;  /* 0x000000ff0700720c */ /* 0x000fe40003f25070 */
[----:B------:R-:W-:Y:S01]  /*6d70*/  SEL R5, R4, RZ, !P6 ;  /* 0x000000ff04057207 */ /* 0x000fe20007000000 */
[----:B------:R-:W-:Y:S01]  /*6d80*/  LDGSTS.E [R8+0x4000], desc[UR22][R62.64], P2 ;  /* 0x040000003e087fae */ /* 0x000fe200091a1016 */
[----:B------:R-:W-:Y:S02]  /*6d90*/  ISETP.NE.U32.AND P4, PT, R6, RZ, PT ;  /* 0x000000ff0600720c */ /* 0x000fe40003f85070 */
[----:B------:R-:W-:-:S02]  /*6da0*/  ISETP.GE.AND P0, PT, R247, R246, PT ;  /* 0x000000f6f700720c */ /* 0x000fc40003f06270 */
[----:B------:R-:W-:Y:S02]  /*6db0*/  ISETP.GE.AND P5, PT, R245, R246, PT ;  /* 0x000000f6f500720c */ /* 0x000fe40003fa6270 */
[----:B------:R-:W-:Y:S02]  /*6dc0*/  LOP3.LUT R6, R3, 0x36, RZ, 0xfc, !PT ;  /* 0x0000003603067812 */ /* 0x000fe400078efcff */
[----:B------:R-:W-:Y:S01]  /*6dd0*/  ISETP.NE.U32.AND P6, PT, R5, RZ, PT ;  /* 0x000000ff0500720c */ /* 0x000fe20003fc5070 */
[----:B------:R-:W-:Y:S01]  /*6de0*/  LDGSTS.E [R8+0x4008], desc[UR22][R60.64], P1 ;  /* 0x040080003c087fae */ /* 0x000fe200089a1016 */
[----:B------:R-:W-:Y:S02]  /*6df0*/  LOP3.LUT R244, R3, 0x34, RZ, 0xfc, !PT ;  /* 0x0000003403f47812 */ /* 0x000fe400078efcff */
[C---:B------:R-:W-:Y:S01]  /*6e00*/  SEL R5, R4.reuse, RZ, !P0 ;  /* 0x000000ff04057207 */ /* 0x040fe20004000000 */
[----:B------:R-:W-:Y:S01]  /*6e10*/  LDGSTS.E [R8+0x6000], desc[UR22][R34.64], P4 ;  /* 0x0600000022087fae */ /* 0x000fe2000a1a1016 */
[----:B------:R-:W-:-:S02]  /*6e20*/  SEL R7, R4, RZ, !P5 ;  /* 0x000000ff04077207 */ /* 0x000fc40006800000 */
[-C--:B------:R-:W-:Y:S02]  /*6e30*/  ISETP.GE.AND P5, PT, R6, R246.reuse, PT ;  /* 0x000000f60600720c */ /* 0x080fe40003fa6270 */
[----:B------:R-:W-:Y:S02]  /*6e40*/  ISETP.GE.AND P0, PT, R244, R246, PT ;  /* 0x000000f6f400720c */ /* 0x000fe40003f06270 */
[----:B------:R-:W-:Y:S01]  /*6e50*/  ISETP.NE.U32.AND P2, PT, R5, RZ, PT ;  /* 0x000000ff0500720c */ /* 0x000fe20003f45070 */
[----:B------:R-:W-:Y:S01]  /*6e60*/  LDGSTS.E [R8+0x6008], desc[UR22][R32.64], P6 ;  /* 0x0600800020087fae */ /* 0x000fe2000b1a1016 */
[C---:B------:R-:W-:Y:S02]  /*6e70*/  SEL R5, R4.reuse, RZ, !P5 ;  /* 0x000000ff04057207 */ /* 0x040fe40006800000 */
[----:B------:R-:W-:Y:S02]  /*6e80*/  SEL R6, R4, RZ, !P0 ;  /* 0x000000ff04067207 */ /* 0x000fe40004000000 */
[----:B------:R-:W-:-:S02]  /*6e90*/  ISETP.NE.U32.AND P0, PT, R7, RZ, PT ;  /* 0x000000ff0700720c */ /* 0x000fc40003f05070 */
[----:B------:R-:W-:Y:S02]  /*6ea0*/  ISETP.NE.U32.AND P1, PT, R5, RZ, PT ;  /* 0x000000ff0500720c */ /* 0x000fe40003f25070 */
[C---:B------:R-:W-:Y:S02]  /*6eb0*/  LOP3.LUT R7, R3.reuse, 0x54, RZ, 0xfc, !PT ;  /* 0x0000005403077812 */ /* 0x040fe400078efcff */
[----:B------:R-:W-:Y:S02]  /*6ec0*/  LOP3.LUT R5, R0, 0x50, RZ, 0x3c, !PT ;  /* 0x0000005000057812 */ /* 0x000fe400078e3cff */
[----:B------:R-:W-:Y:S02]  /*6ed0*/  LOP3.LUT R247, R3, 0x56, RZ, 0xfc, !PT ;  /* 0x0000005603f77812 */ /* 0x000fe400078efcff */
[----:B------:R-:W-:Y:S01]  /*6ee0*/  ISETP.GE.AND P4, PT, R7, R246, PT ;  /* 0x000000f60700720c */ /* 0x000fe20003f86270 */
[----:B------:R-:W-:Y:S01]  /*6ef0*/  VIADD R7, R5, UR7 ;  /* 0x0000000705077c36 */ /* 0x000fe20008000000 */
[----:B------:R-:W-:-:S02]  /*6f00*/  LOP3.LUT R245, R3, 0x74, RZ, 0xfc, !PT ;  /* 0x0000007403f57812 */ /* 0x000fc400078efcff */
[-C--:B------:R-:W-:Y:S02]  /*6f10*/  ISETP.GE.AND P6, PT, R247, R246.reuse, PT ;  /* 0x000000f6f700720c */ /* 0x080fe40003fc6270 */
[----:B------:R-:W-:Y:S01]  /*6f20*/  SEL R5, R4, RZ, !P4 ;  /* 0x000000ff04057207 */ /* 0x000fe20006000000 */
[----:B------:R-:W-:Y:S01]  /*6f30*/  LDGSTS.E [R7], desc[UR22][R120.64], P2 ;  /* 0x0000000078077fae */ /* 0x000fe200091a1016 */
[----:B------:R-:W-:Y:S02]  /*6f40*/  LOP3.LUT R244, R3, 0x76, RZ, 0xfc, !PT ;  /* 0x0000007603f47812 */ /* 0x000fe400078efcff */
[----:B------:R-:W-:Y:S01]  /*6f50*/  ISETP.NE.U32.AND P5, PT, R6, RZ, PT ;  /* 0x000000ff0600720c */ /* 0x000fe20003fa5070 */
[----:B------:R-:W-:Y:S01]  /*6f60*/  LDGSTS.E [R7+0x8], desc[UR22][R112.64], P0 ;  /* 0x0000800070077fae */ /* 0x000fe200081a1016 */
[----:B------:R-:W-:Y:S02]  /*6f70*/  ISETP.GE.AND P4, PT, R245, R246, PT ;  /* 0x000000f6f500720c */ /* 0x000fe40003f86270 */
[----:B------:R-:W-:-:S02]  /*6f80*/  SEL R247, R4, RZ, !P6 ;  /* 0x000000ff04f77207 */ /* 0x000fc40007000000 */
[----:B------:R-:W-:Y:S02]  /*6f90*/  ISETP.NE.U32.AND P2, PT, R5, RZ, PT ;  /* 0x000000ff0500720c */ /* 0x000fe40003f45070 */
[----:B------:R-:W-:Y:S02]  /*6fa0*/  ISETP.GE.AND P6, PT, R244, R246, PT ;  /* 0x000000f6f400720c */ /* 0x000fe40003fc6270 */
[C---:B------:R-:W-:Y:S02]  /*6fb0*/  SEL R6, R4.reuse, RZ, !P4 ;  /* 0x000000ff04067207 */ /* 0x040fe40006000000 */
[----:B------:R-:W-:Y:S01]  /*6fc0*/  ISETP.NE.U32.AND P4, PT, R247, RZ, PT ;  /* 0x000000fff700720c */ /* 0x000fe20003f85070 */
[----:B------:R-:W-:Y:S01]  /*6fd0*/  LDGSTS.E [R7+0x2000], desc[UR22][R86.64], P5 ;  /* 0x0200000056077fae */ /* 0x000fe2000a9a1016 */
[----:B------:R-:W-:Y:S02]  /*6fe0*/  SEL R5, R4, RZ, !P6 ;  /* 0x000000ff04057207 */ /* 0x000fe40007000000 */
[----:B------:R-:W-:Y:S01]  /*6ff0*/  ISETP.NE.U32.AND P6, PT, R6, RZ, PT ;  /* 0x000000ff0600720c */ /* 0x000fe20003fc5070 */
[----:B------:R-:W-:Y:S01]  /*7000*/  LDGSTS.E [R7+0x2008], desc[UR22][R84.64], P1 ;  /* 0x0200800054077fae */ /* 0x000fe200089a1016 */
[----:B------:R-:W-:-:S03]  /*7010*/  LOP3.LUT R245, R3, 0x38, RZ, 0xfc, !PT ;  /* 0x0000003803f57812 */ /* 0x000fc600078efcff */
[----:B------:R-:W-:Y:S01]  /*7020*/  LDGSTS.E [R7+0x4000], desc[UR22][R58.64], P2 ;  /* 0x040000003a077fae */ /* 0x000fe200091a1016 */
[-C--:B------:R-:W-:Y:S02]  /*7030*/  ISETP.GE.AND P2, PT, R245, R246.reuse, PT ;  /* 0x000000f6f500720c */ /* 0x080fe40003f46270 */
[----:B------:R-:W-:Y:S01]  /*7040*/  LOP3.LUT R245, R3, 0x58, RZ, 0xfc, !PT ;  /* 0x0000005803f57812 */ /* 0x000fe200078efcff */
[----:B------:R-:W-:Y:S04]  /*7050*/  LDGSTS.E [R7+0x4008], desc[UR22][R56.64], P4 ;  /* 0x0400800038077fae */ /* 0x000fe8000a1a1016 */
[----:B------:R-:W-:Y:S01]  /*7060*/  LDGSTS.E [R7+0x6000], desc[UR22][R30.64], P6 ;  /* 0x060000001e077fae */ /* 0x000fe2000b1a1016 */
[----:B------:R-:W-:Y:S02]  /*7070*/  ISETP.GE.AND P6, PT, R245, R246, PT ;  /* 0x000000f6f500720c */ /* 0x000fe40003fc6270 */
[----:B------:R-:W1:Y:S01]  /*7080*/  S2R R245, SR_TID.X ;  /* 0x0000000000f57919 */ /* 0x000e620000002100 */
[----:B------:R-:W-:-:S02]  /*7090*/  LOP3.LUT R6, R3, 0x18, RZ, 0xfc, !PT ;  /* 0x0000001803067812 */ /* 0x000fc400078efcff */
[C---:B------:R-:W-:Y:S02]  /*70a0*/  LOP3.LUT R247, R3.reuse, 0x1a, RZ, 0xfc, !PT ;  /* 0x0000001a03f77812 */ /* 0x040fe400078efcff */
[-C--:B------:R-:W-:Y:S02]  /*70b0*/  ISETP.GE.AND P5, PT, R6, R246.reuse, PT ;  /* 0x000000f60600720c */ /* 0x080fe40003fa6270 */
[----:B------:R-:W-:Y:S02]  /*70c0*/  LOP3.LUT R244, R3, 0x3a, RZ, 0xfc, !PT ;  /* 0x0000003a03f47812 */ /* 0x000fe400078efcff */
[----:B------:R-:W-:Y:S02]  /*70d0*/  ISETP.NE.U32.AND P0, PT, R5, RZ, PT ;  /* 0x000000ff0500720c */ /* 0x000fe40003f05070 */
[----:B------:R-:W-:Y:S02]  /*70e0*/  ISETP.GE.AND P1, PT, R247, R246, PT ;  /* 0x000000f6f700720c */ /* 0x000fe40003f26270 */
[----:B------:R-:W-:-:S02]  /*70f0*/  SEL R5, R4, RZ, !P5 ;  /* 0x000000ff04057207 */ /* 0x000fc40006800000 */
[----:B------:R-:W-:Y:S02]  /*7100*/  ISETP.GE.AND P5, PT, R244, R246, PT ;  /* 0x000000f6f400720c */ /* 0x000fe40003fa6270 */
[C---:B------:R-:W-:Y:S02]  /*7110*/  SEL R247, R4.reuse, RZ, !P1 ;  /* 0x000000ff04f77207 */ /* 0x040fe40004800000 */
[----:B------:R-:W-:Y:S02]  /*7120*/  ISETP.NE.U32.AND P1, PT, R5, RZ, PT ;  /* 0x000000ff0500720c */ /* 0x000fe40003f25070 */
[C---:B------:R-:W-:Y:S01]  /*7130*/  SEL R6, R4.reuse, RZ, !P2 ;  /* 0x000000ff04067207 */ /* 0x040fe20005000000 */
[----:B------:R-:W-:Y:S01]  /*7140*/  LDGSTS.E [R7+0x6008], desc[UR22][R28.64], P0 ;  /* 0x060080001c077fae */ /* 0x000fe200081a1016 */
[----:B------:R-:W-:Y:S02]  /*7150*/  SEL R5, R4, RZ, !P5 ;  /* 0x000000ff04057207 */ /* 0x000fe40006800000 */
[----:B------:R-:W-:-:S02]  /*7160*/  ISETP.NE.U32.AND P2, PT, R247, RZ, PT ;  /* 0x000000fff700720c */ /* 0x000fc40003f45070 */
[----:B------:R-:W-:Y:S02]  /*7170*/  ISETP.NE.U32.AND P4, PT, R6, RZ, PT ;  /* 0x000000ff0600720c */ /* 0x000fe40003f85070 */
[----:B------:R-:W-:Y:S02]  /*7180*/  ISETP.NE.U32.AND P5, PT, R5, RZ, PT ;  /* 0x000000ff0500720c */ /* 0x000fe40003fa5070 */
[----:B------:R-:W-:-:S05]  /*7190*/  LOP3.LUT R6, R0, 0x60, RZ, 0x3c, !PT ;  /* 0x0000006000067812 */ /* 0x000fca00078e3cff */
[----:B------:R-:W-:Y:S01]  /*71a0*/  VIADD R6, R6, UR7 ;  /* 0x0000000706067c36 */ /* 0x000fe20008000000 */
[----:B-1----:R-:W-:-:S04]  /*71b0*/  LEA.HI R245, R245, 0x1e, RZ, 0x1a ;  /* 0x0000001ef5f57811 */ /* 0x002fc800078fd0ff */
[----:B------:R-:W-:Y:S04]  /*71c0*/  LDGSTS.E [R6], desc[UR22][R110.64], P1 ;  /* 0x000000006e067fae */ /* 0x000fe800089a1016 */
[----:B------:R-:W-:Y:S04]  /*71d0*/  LDGSTS.E [R6+0x8], desc[UR22][R108.64], P2 ;  /* 0x000080006c067fae */ /* 0x000fe800091a1016 */
[----:B------:R-:W-:Y:S04]  /*71e0*/  LDGSTS.E [R6+0x2000], desc[UR22][R82.64], P4 ;  /* 0x0200000052067fae */ /* 0x000fe8000a1a1016 */
[----:B------:R-:W-:Y:S01]  /*71f0*/  LDGSTS.E [R6+0x2008], desc[UR22][R80.64], P5 ;  /* 0x0200800050067fae */ /* 0x000fe2000a9a1016 */
[----:B------:R-:W-:-:S02]  /*7200*/  ISETP.GE.AND P5, PT, R245, R246, PT ;  /* 0x000000f6f500720c */ /* 0x000fc40003fa6270 */
[----:B------:R-:W1:Y:S01]  /*7210*/  S2R R245, SR_TID.X ;  /* 0x0000000000f57919 */ /* 0x000e620000002100 */
[----:B------:R-:W-:Y:S02]  /*7220*/  LOP3.LUT R244, R3, 0x5a, RZ, 0xfc, !PT ;  /* 0x0000005a03f47812 */ /* 0x000fe400078efcff */
[----:B------:R-:W-:Y:S02]  /*7230*/  SEL R5, R4, RZ, !P6 ;  /* 0x000000ff04057207 */ /* 0x000fe40007000000 */
[----:B------:R-:W-:Y:S02]  /*7240*/  ISETP.GE.AND P0, PT, R244, R246, PT ;  /* 0x000000f6f400720c */ /* 0x000fe40003f06270 */
[----:B------:R-:W-:Y:S02]  /*7250*/  ISETP.NE.U32.AND P6, PT, R5, RZ, PT ;  /* 0x000000ff0500720c */ /* 0x000fe40003fc5070 */
[----:B------:R-:W-:-:S04]  /*7260*/  SEL R5, R4, RZ, !P0 ;  /* 0x000000ff04057207 */ /* 0x000fc80004000000 */
[----:B------:R-:W-:Y:S02]  /*7270*/  ISETP.NE.U32.AND P0, PT, R5, RZ, PT ;  /* 0x000000ff0500720c */ /* 0x000fe40003f05070 */
[----:B------:R-:W-:-:S05]  /*7280*/  LOP3.LUT R5, R3, 0x78, RZ, 0xfc, !PT ;  /* 0x0000007803057812 */ /* 0x000fca00078efcff */
[----:B------:R-:W-:Y:S01]  /*7290*/  LDGSTS.E [R6+0x4000], desc[UR22][R54.64], P6 ;  /* 0x0400000036067fae */ /* 0x000fe2000b1a1016 */
[----:B------:R-:W-:Y:S02]  /*72a0*/  ISETP.GE.AND P1, PT, R5, R246, PT ;  /* 0x000000f60500720c */ /* 0x000fe40003f26270 */
[----:B------:R-:W-:-:S03]  /*72b0*/  LOP3.LUT R5, R3, 0x7a, RZ, 0xfc, !PT ;  /* 0x0000007a03057812 */ /* 0x000fc600078efcff */
[----:B------:R-:W-:Y:S01]  /*72c0*/  LDGSTS.E [R6+0x4008], desc[UR22][R52.64], P0 ;  /* 0x0400800034067fae */ /* 0x000fe200081a1016 */
[----:B-1----:R-:W-:-:S04]  /*72d0*/  LEA.HI R245, R245, 0x3e, RZ, 0x1a ;  /* 0x0000003ef5f57811 */ /* 0x002fc800078fd0ff */
[-C--:B------:R-:W-:Y:S02]  /*72e0*/  ISETP.GE.AND P0, PT, R245, R246.reuse, PT ;  /* 0x000000f6f500720c */ /* 0x080fe40003f06270 */
[----:B------:R-:W1:Y:S01]  /*72f0*/  S2R R245, SR_TID.X ;  /* 0x0000000000f57919 */ /* 0x000e620000002100 */
[----:B------:R-:W-:Y:S02]  /*7300*/  ISETP.GE.AND P2, PT, R5, R246, PT ;  /* 0x000000f60500720c */ /* 0x000fe40003f46270 */
[C---:B------:R-:W-:Y:S02]  /*7310*/  SEL R5, R4.reuse, RZ, !P1 ;  /* 0x000000ff04057207 */ /* 0x040fe40004800000 */
[----:B------:R-:W-:Y:S02]  /*7320*/  LOP3.LUT R244, R3, 0x1c, RZ, 0xfc, !PT ;  /* 0x0000001c03f47812 */ /* 0x000fe400078efcff */
[----:B------:R-:W-:Y:S02]  /*7330*/  ISETP.NE.U32.AND P1, PT, R5, RZ, PT ;  /* 0x000000ff0500720c */ /* 0x000fe40003f25070 */
[----:B------:R-:W-:-:S02]  /*7340*/  SEL R5, R4, RZ, !P2 ;  /* 0x000000ff04057207 */ /* 0x000fc40005000000 */
[----:B------:R-:W-:Y:S02]  /*7350*/  ISETP.GE.AND P4, PT, R244, R246, PT ;  /* 0x000000f6f400720c */ /* 0x000fe40003f86270 */
[----:B------:R-:W-:Y:S02]  /*7360*/  ISETP.NE.U32.AND P2, PT, R5, RZ, PT ;  /* 0x000000ff0500720c */ /* 0x000fe40003f45070 */
[C---:B------:R-:W-:Y:S02]  /*7370*/  SEL R5, R4.reuse, RZ, !P4 ;  /* 0x000000ff04057207 */ /* 0x040fe40006000000 */
[----:B------:R-:W-:Y:S02]  /*7380*/  LOP3.LUT R244, R3, 0x3c, RZ, 0xfc, !PT ;  /* 0x0000003c03f47812 */ /* 0x000fe400078efcff */
[----:B------:R-:W-:Y:S01]  /*7390*/  ISETP.NE.U32.AND P4, PT, R5, RZ, PT ;  /* 0x000000ff0500720c */ /* 0x000fe20003f85070 */
[----:B------:R-:W-:Y:S01]  /*73a0*/  LDGSTS.E [R6+0x6000], desc[UR22][R26.64], P1 ;  /* 0x060000001a067fae */ /* 0x000fe200089a1016 */
[----:B------:R-:W-:-:S02]  /*73b0*/  SEL R5, R4, RZ, !P5 ;  /* 0x000000ff04057207 */ /* 0x000fc40006800000 */
[----:B------:R-:W-:Y:S02]  /*73c0*/  ISETP.GE.AND P6, PT, R244, R246, PT ;  /* 0x000000f6f400720c */ /* 0x000fe40003fc6270 */
[----:B------:R-:W-:Y:S01]  /*73d0*/  ISETP.NE.U32.AND P5, PT, R5, RZ, PT ;  /* 0x000000ff0500720c */ /* 0x000fe20003fa5070 */
[----:B------:R4:W-:Y:S01]  /*73e0*/  LDGSTS.E [R6+0x6008], desc[UR22][R24.64], P2 ;  /* 0x0600800018067fae */ /* 0x0009e200091a1016 */
[C---:B------:R-:W-:Y:S02]  /*73f0*/  SEL R5, R4.reuse, RZ, !P6 ;  /* 0x000000ff04057207 */ /* 0x040fe40007000000 */
[----:B------:R-:W-:Y:S02]  /*7400*/  LOP3.LUT R244, R3, 0x5c, RZ, 0xfc, !PT ;  /* 0x0000005c03f47812 */ /* 0x000fe400078efcff */
[----:B------:R-:W-:Y:S02]  /*7410*/  ISETP.NE.U32.AND P6, PT, R5, RZ, PT ;  /* 0x000000ff0500720c */ /* 0x000fe40003fc5070 */
[----:B------:R-:W-:-:S02]  /*7420*/  SEL R5, R4, RZ, !P0 ;  /* 0x000000ff04057207 */ /* 0x000fc40004000000 */
[-C--:B------:R-:W-:Y:S02]  /*7430*/  ISETP.GE.AND P1, PT, R244, R246.reuse, PT ;  /* 0x000000f6f400720c */ /* 0x080fe40003f26270 */
[----:B-1----:R-:W-:Y:S02]  /*7440*/  LEA.HI R245, R245, 0x5e, RZ, 0x1a ;  /* 0x0000005ef5f57811 */ /* 0x002fe400078fd0ff */
[----:B------:R-:W-:Y:S02]  /*7450*/  ISETP.NE.U32.AND P0, PT, R5, RZ, PT ;  /* 0x000000ff0500720c */ /* 0x000fe40003f05070 */
[----:B------:R-:W-:Y:S02]  /*7460*/  SEL R5, R4, RZ, !P1 ;  /* 0x000000ff04057207 */ /* 0x000fe40004800000 */
[----:B------:R-:W-:Y:S01]  /*7470*/  ISETP.GE.AND P2, PT, R245, R246, PT ;  /* 0x000000f6f500720c */ /* 0x000fe20003f46270 */
[----:B------:R4:W-:Y:S01]  /*7480*/  STL.64 [R1+0x360], R6 ;  /* 0x0003600601007387 */ /* 0x0009e20000100a00 */
[----:B------:R-:W-:-:S02]  /*7490*/  ISETP.NE.U32.AND P1, PT, R5, RZ, PT ;  /* 0x000000ff0500720c */ /* 0x000fc40003f25070 */
[----:B------:R-:W-:-:S04]  /*74a0*/  SEL R5, R4, RZ, !P2 ;  /* 0x000000ff04057207 */ /* 0x000fc80005000000 */
[----:B------:R-:W-:Y:S02]  /*74b0*/  ISETP.NE.U32.AND P2, PT, R5, RZ, PT ;  /* 0x000000ff0500720c */ /* 0x000fe40003f45070 */
[----:B----4-:R-:W-:-:S05]  /*74c0*/  LOP3.LUT R6, R0, 0x70, RZ, 0x3c, !PT ;  /* 0x0000007000067812 */ /* 0x010fca00078e3cff */
[----:B------:R-:W-:Y:S02]  /*74d0*/  VIADD R5, R6, UR7 ;  /* 0x0000000706057c36 */ /* 0x000fe40008000000 */
[----:B------:R-:W4:Y:S04]  /*74e0*/  LDL.64 R6, [R1+0x60] ;  /* 0x0000600001067983 */ /* 0x000f280000100a00 */
[----:B------:R-:W-:Y:S04]  /*74f0*/  LDGSTS.E [R5], desc[UR22][R106.64], P4 ;  /* 0x000000006a057fae */ /* 0x000fe8000a1a1016 */
[----:B------:R-:W-:Y:S04]  /*7500*/  LDGSTS.E [R5+0x8], desc[UR22][R122.64], P5 ;  /* 0x000080007a057fae */ /* 0x000fe8000a9a1016 */
[----:B--2---:R-:W-:Y:S04]  /*7510*/  LDGSTS.E [R5+0x2000], desc[UR22][R78.64], P6 ;  /* 0x020000004e057fae */ /* 0x004fe8000b1a1016 */
[----:B------:R-:W-:Y:S04]  /*7520*/  LDGSTS.E [R5+0x2008], desc[UR22][R126.64], P0 ;  /* 0x020080007e057fae */ /* 0x000fe800081a1016 */
[----:B------:R1:W-:Y:S01]  /*7530*/  STL.64 [R1+0x330], R126 ;  /* 0x0003307e01007387 */ /* 0x0003e20000100a00 */
[----:B------:R-:W2:Y:S01]  /*7540*/  S2R R245, SR_TID.X ;  /* 0x0000000000f57919 */ /* 0x000ea20000002100 */
[----:B------:R-:W-:-:S02]  /*7550*/  LOP3.LUT R244, R3, 0x7c, RZ, 0xfc, !PT ;  /* 0x0000007c03f47812 */ /* 0x000fc400078efcff */
[-C--:B---3--:R-:W-:Y:S01]  /*7560*/  ISETP.GE.AND P6, PT, R252, R246.reuse, PT ;  /* 0x000000f6fc00720c */ /* 0x088fe20003fc6270 */
[----:B------:R-:W-:Y:S04]  /*7570*/  LDGSTS.E [R5+0x4000], desc[UR22][R50.64], P1 ;  /* 0x0400000032057fae */ /* 0x000fe800089a1016 */
[----:B-1----:R-:W3:Y:S01]  /*7580*/  LDL.64 R126, [R1+0x58] ;  /* 0x00005800017e7983 */ /* 0x002ee20000100a00 */
[----:B------:R-:W-:-:S04]  /*7590*/  ISETP.GE.AND P4, PT, R244, R246, PT ;  /* 0x000000f6f400720c */ /* 0x000fc80003f86270 */
[----:B------:R-:W-:-:S04]  /*75a0*/  SEL R247, R4, RZ, !P4 ;  /* 0x000000ff04f77207 */ /* 0x000fc80006000000 */
[----:B------:R-:W-:Y:S02]  /*75b0*/  ISETP.NE.U32.AND P4, PT, R247, RZ, PT ;  /* 0x000000fff700720c */ /* 0x000fe40003f85070 */
[----:B--2---:R-:W-:-:S04]  /*75c0*/  LEA.HI R245, R245, 0x7e, RZ, 0x1a ;  /* 0x0000007ef5f57811 */ /* 0x004fc800078fd0ff */
[----:B------:R-:W-:-:S04]  /*75d0*/  ISETP.GE.AND P5, PT, R245, R246, PT ;  /* 0x000000f6f500720c */ /* 0x000fc80003fa6270 */
[----:B------:R-:W-:-:S04]  /*75e0*/  SEL R247, R4, RZ, !P5 ;  /* 0x000000ff04f77207 */ /* 0x000fc80006800000 */
[----:B------:R-:W-:Y:S01]  /*75f0*/  ISETP.NE.U32.AND P5, PT, R247, RZ, PT ;  /* 0x000000fff700720c */ /* 0x000fe20003fa5070 */
[C---:B------:R-:W-:Y:S02]  /*7600*/  VIADD R247, R246.reuse, 0xffffff80 ;  /* 0xffffff80f6f77836 */ /* 0x040fe40000000000 */
[----:B------:R-:W-:Y:S01]  /*7610*/  VIADD R245, R246, 0x7f ;  /* 0x0000007ff6f57836 */ /* 0x000fe20000000000 */
[----:B------:R-:W-:Y:S02]  /*7620*/  SEL R252, R4, RZ, !P6 ;  /* 0x000000ff04fc7207 */ /* 0x000fe40007000000 */
[----:B------:R-:W-:Y:S02]  /*7630*/  ISETP.GE.AND P0, PT, R3, R247, PT ;  /* 0x000000f70300720c */ /* 0x000fe40003f06270 */
[----:B------:R-:W-:Y:S02]  /*7640*/  ISETP.GT.AND P6, PT, R245, 0xff, PT ;  /* 0x000000fff500780c */ /* 0x000fe40003fc4270 */
[----:B------:R-:W-:-:S02]  /*7650*/  SEL R4, RZ, 0x4, P0 ;  /* 0x00000004ff047807 */ /* 0x000fc40000000000 */
[----:B------:R-:W-:Y:S02]  /*7660*/  LOP3.LUT R245, R3, 0x2, RZ, 0xfc, !PT ;  /* 0x0000000203f57812 */ /* 0x000fe400078efcff */
[----:B------:R-:W-:Y:S02]  /*7670*/  SEL R4, R4, RZ, P6 ;  /* 0x000000ff04047207 */ /* 0x000fe40003000000 */
[----:B------:R-:W-:Y:S02]  /*7680*/  ISETP.GE.AND P1, PT, R245, R247, PT ;  /* 0x000000f7f500720c */ /* 0x000fe40003f26270 */
[----:B------:R-:W-:Y:S02]  /*7690*/  LOP3.LUT R245, R3, 0x20, RZ, 0xfc, !PT ;  /* 0x0000002003f57812 */ /* 0x000fe400078efcff */
[----:B------:R-:W-:Y:S01]  /*76a0*/  ISETP.NE.U32.AND P0, PT, R252, RZ, PT ;  /* 0x000000fffc00720c */ /* 0x000fe20003f05070 */
[----:B------:R-:W-:Y:S01]  /*76b0*/  USHF.L.U32 UR4, UR16, 0x7, URZ ;  /* 0x0000000710047899 */ /* 0x000fe200080006ff */
[----:B------:R-:W-:Y:S04]  /*76c0*/  STL.64 [R1+0x338], R50 ;  /* 0x0003383201007387 */ /* 0x000fe80000100a00 */
[----:B---3--:R-:W-:Y:S01]  /*76d0*/  LDGSTS.E [R5+0x4008], desc[UR22][R126.64], P2 ;  /* 0x040080007e057fae */ /* 0x008fe200091a1016 */
[----:B------:R-:W-:-:S02]  /*76e0*/  ISETP.NE.U32.AND P2, PT, R4, RZ, PT ;  /* 0x000000ff0400720c */ /* 0x000fc40003f45070 */
[----:B------:R-:W-:Y:S01]  /*76f0*/  SEL R4, RZ, 0x4, P1 ;  /* 0x00000004ff047807 */ /* 0x000fe20000800000 */
[----:B----4-:R1:W-:Y:S01]  /*7700*/  LDGSTS.E [R5+0x6000], desc[UR22][R6.64], P4 ;  /* 0x0600000006057fae */ /* 0x0103e2000a1a1016 */
[----:B------:R-:W-:Y:S02]  /*7710*/  ISETP.GE.AND P1, PT, R245, R247, PT ;  /* 0x000000f7f500720c */ /* 0x000fe40003f26270 */
[----:B------:R-:W2:Y:S01]  /*7720*/  S2R R245, SR_TID.X ;  /* 0x0000000000f57919 */ /* 0x000ea20000002100 */
[----:B------:R-:W-:Y:S02]  /*7730*/  SEL R252, R4, RZ, P6 ;  /* 0x000000ff04fc7207 */ /* 0x000fe40003000000 */
[----:B------:R-:W-:-:S04]  /*7740*/  SEL R4, RZ, 0x4, P1 ;  /* 0x00000004ff047807 */ /* 0x000fc80000800000 */
[----:B------:R-:W-:-:S04]  /*7750*/  SEL R4, R4, RZ, P6 ;  /* 0x000000ff04047207 */ /* 0x000fc80003000000 */
[----:B------:R-:W-:Y:S02]  /*7760*/  ISETP.NE.U32.AND P4, PT, R4, RZ, PT ;  /* 0x000000ff0400720c */ /* 0x000fe40003f85070 */
[----:B------:R-:W-:Y:S01]  /*7770*/  ISETP.NE.U32.AND P1, PT, R252, RZ, PT ;  /* 0x000000fffc00720c */ /* 0x000fe20003f25070 */
[----:B------:R-:W-:Y:S02]  /*7780*/  IMAD.U32 R252, RZ, RZ, UR4 ;  /* 0x00000004fffc7e24 */ /* 0x000fe4000f8e00ff */
[C---:B--2---:R-:W-:Y:S01]  /*7790*/  IMAD.SHL.U32 R4, R245.reuse, 0x4, RZ ;  /* 0x00000004f5047824 */ /* 0x044fe200078e00ff */
[----:B-1----:R-:W-:-:S04]  /*77a0*/  LOP3.LUT R6, R245, 0x60, RZ, 0xc0, !PT ;  /* 0x00000060f5067812 */ /* 0x002fc800078ec0ff */
[----:B------:R-:W-:-:S05]  /*77b0*/  LOP3.LUT R4, R4, 0x7c, RZ, 0xc0, !PT ;  /* 0x0000007c04047812 */ /* 0x000fca00078ec0ff */
[----:B------:R-:W-:Y:S02]  /*77c0*/  IMAD R4, R6, 0x100, R4 ;  /* 0x0000010006047824 */ /* 0x000fe400078e0204 */
[----:B------:R-:W-:-:S04]  /*77d0*/  IMAD.WIDE R6, R252, 0x4, R22 ;  /* 0x00000004fc067825 */ /* 0x000fc800078e0216 */
[----:B------:R-:W-:Y:S01]  /*77e0*/  IMAD.U32 R23, RZ, RZ, UR4 ;  /* 0x00000004ff177e24 */ /* 0x000fe2000f8e00ff */
[----:B------:R1:W-:Y:S03]  /*77f0*/  STL.64 [R1+0x1a0], R6 ;  /* 0x0001a00601007387 */ /* 0x0003e60000100a00 */
[----:B-1----:R-:W-:-:S04]  /*7800*/  IMAD.WIDE R6, R23, 0x4, R18 ;  /* 0x0000000417067825 */ /* 0x002fc800078e0212 */
[----:B------:R-:W-:Y:S02]  /*7810*/  IMAD.U32 R18, RZ, RZ, UR4 ;  /* 0x00000004ff127e24 */ /* 0x000fe4000f8e00ff */
[----:B------:R-:W-:Y:S01]  /*7820*/  IMAD.U32 R19, RZ, RZ, UR4 ;  /* 0x00000004ff137e24 */ /* 0x000fe2000f8e00ff */
[----:B------:R1:W-:Y:S01]  /*7830*/  STL.64 [R1+0x38], R6 ;  /* 0x0000380601007387 */ /* 0x0003e20000100a00 */
[----:B------:R-:W-:-:S05]  /*7840*/  IMAD.WIDE R16, R18, 0x4, R16 ;  /* 0x0000000412107825 */ /* 0x000fca00078e0210 */
[----:B------:R-:W-:Y:S01]  /*7850*/  STL.64 [R1+0x28], R16 ;  /* 0x0000281001007387 */ /* 0x000fe20000100a00 */
[----:B-1----:R-:W-:-:S04]  /*7860*/  IMAD.WIDE R6, R19, 0x4, R14 ;  /* 0x0000000413067825 */ /* 0x002fc800078e020e */
[----:B------:R-:W-:Y:S02]  /*7870*/  IMAD.U32 R14, RZ, RZ, UR4 ;  /* 0x00000004ff0e7e24 */ /* 0x000fe4000f8e00ff */
[----:B------:R-:W-:Y:S01]  /*7880*/  IMAD.U32 R15, RZ, RZ, UR4 ;  /* 0x00000004ff0f7e24 */ /* 0x000fe2000f8e00ff */
[----:B------:R1:W-:Y:S01]  /*7890*/  STL.64 [R1+0x128], R6 ;  /* 0x0001280601007387 */ /* 0x0003e20000100a00 */
[----:B------:R-:W-:-:S05]  /*78a0*/  IMAD.WIDE R12, R14, 0x4, R12 ;  /* 0x000000040e0c7825 */ /* 0x000fca00078e020c */
[----:B------:R2:W-:Y:S01]  /*78b0*/  STL.64 [R1+0x120], R12 ;  /* 0x0001200c01007387 */ /* 0x0005e20000100a00 */
[----:B-1----:R-:W-:-:S04]  /*78c0*/  IMAD.WIDE R6, R15, 0x4, R10 ;  /* 0x000000040f067825 */ /* 0x002fc800078e020a */
[----:B------:R-:W-:Y:S01]  /*78d0*/  IMAD.U32 R11, RZ, RZ, UR4 ;  /* 0x00000004ff0b7e24 */ /* 0x000fe2000f8e00ff */
[----:B------:R1:W-:Y:S01]  /*78e0*/  STL.64 [R1+0x140], R6 ;  /* 0x0001400601007387 */ /* 0x0003e20000100a00 */
[----:B------:R-:W-:-:S04]  /*78f0*/  IMAD.U32 R10, RZ, RZ, UR4 ;  /* 0x00000004ff0a7e24 */ /* 0x000fc8000f8e00ff */
[----:B--2---:R-:W-:-:S04]  /*7900*/  IMAD.WIDE R12, R10, 0x4, R118 ;  /* 0x000000040a0c7825 */ /* 0x004fc800078e0276 */
[----:B-1----:R-:W-:-:S05]  /*7910*/  IMAD.WIDE R6, R11, 0x4, R116 ;  /* 0x000000040b067825 */ /* 0x002fca00078e0274 */
[----:B------:R1:W-:Y:S04]  /*7920*/  STL.64 [R1+0x160], R6 ;  /* 0x0001600601007387 */ /* 0x0003e80000100a00 */
[----:B------:R2:W-:Y:S01]  /*7930*/  STL.64 [R1+0x158], R12 ;  /* 0x0001580c01007387 */ /* 0x0005e20000100a00 */
[----:B-1----:R-:W-:-:S04]  /*7940*/  IMAD.WIDE R6, R11, 0x4, R120 ;  /* 0x000000040b067825 */ /* 0x002fc800078e0278 */
[----:B--2---:R-:W-:Y:S01]  /*7950*/  IMAD.WIDE R12, R10, 0x4, R112 ;  /* 0x000000040a0c7825 */ /* 0x004fe200078e0270 */
[----:B------:R1:W-:Y:S04]  /*7960*/  STL.64 [R1+0x178], R6 ;  /* 0x0001780601007387 */ /* 0x0003e80000100a00 */
[----:B------:R2:W-:Y:S01]  /*7970*/  STL.64 [R1+0x170], R12 ;  /* 0x0001700c01007387 */ /* 0x0005e20000100a00 */
[----:B-1----:R-:W-:-:S04]  /*7980*/  IMAD.WIDE R6, R11, 0x4, R110 ;  /* 0x000000040b067825 */ /* 0x002fc800078e026e */
[C---:B--2---:R-:W-:Y:S01]  /*7990*/  IMAD.WIDE R12, R10.reuse, 0x4, R108 ;  /* 0x000000040a0c7825 */ /* 0x044fe200078e026c */
[----:B------:R1:W-:Y:S03]  /*79a0*/  STL.64 [R1+0x188], R6 ;  /* 0x0001880601007387 */ /* 0x0003e60000100a00 */
[----:B------:R-:W-:Y:S01]  /*79b0*/  IMAD.WIDE R50, R10, 0x4, R122 ;  /* 0x000000040a327825 */ /* 0x000fe200078e027a */
[----:B------:R2:W-:Y:S03]  /*79c0*/  STL.64 [R1+0x180], R12 ;  /* 0x0001800c01007387 */ /* 0x0005e60000100a00 */
[----:B-1----:R-:W-:-:S05]  /*79d0*/  IMAD.WIDE R6, R11, 0x4, R106 ;  /* 0x000000040b067825 */ /* 0x002fca00078e026a */
[----:B------:R1:W-:Y:S01]  /*79e0*/  STL.64 [R1+0x198], R6 ;  /* 0x0001980601007387 */ /* 0x0003e20000100a00 */
[----:B--2---:R-:W-:-:S03]  /*79f0*/  IMAD.WIDE R12, R10, 0x4, R88 ;  /* 0x000000040a0c7825 */ /* 0x004fc600078e0258 */
[----:B------:R-:W-:Y:S04]  /*7a00*/  STL.64 [R1+0x190], R50 ;  /* 0x0001903201007387 */ /* 0x000fe80000100a00 */
[----:B------:R-:W-:Y:S01]  /*7a10*/  STL.64 [R1+0x340], R50 ;  /* 0x0003403201007387 */ /* 0x000fe20000100a00 */
[----:B-1----:R-:W-:-:S05]  /*7a20*/  IMAD.WIDE R6, R11, 0x4, R90 ;  /* 0x000000040b067825 */ /* 0x002fca00078e025a */
[----:B------:R1:W-:Y:S01]  /*7a30*/  STL.64 [R1+0x118], R6 ;  /* 0x0001180601007387 */ /* 0x0003e20000100a00 */
[----:B------:R-:W-:-:S03]  /*7a40*/  IMAD.U32 R22, RZ, RZ, UR4 ;  /* 0x00000004ff167e24 */ /* 0x000fc6000f8e00ff */
[----:B------:R2:W-:Y:S01]  /*7a50*/  STL.64 [R1+0x110], R12 ;  /* 0x0001100c01007387 */ /* 0x0005e20000100a00 */
[----:B-1----:R-:W-:-:S04]  /*7a60*/  IMAD.WIDE R6, R11, 0x4, R86 ;  /* 0x000000040b067825 */ /* 0x002fc800078e0256 */
[----:B--2---:R-:W-:Y:S01]  /*7a70*/  IMAD.WIDE R12, R10, 0x4, R84 ;  /* 0x000000040a0c7825 */ /* 0x004fe200078e0254 */
[----:B------:R1:W-:Y:S03]  /*7a80*/  STL.64 [R1+0x138], R6 ;  /* 0x0001380601007387 */ /* 0x0003e60000100a00 */
[----:B------:R-:W-:Y:S02]  /*7a90*/  IMAD.WIDE R244, R22, 0x4, R20 ;  /* 0x0000000416f47825 */ /* 0x000fe400078e0214 */
[----:B------:R-:W2:Y:S02]  /*7aa0*/  LDL.64 R20, [R1+0x70] ;  /* 0x0000700001147983 */ /* 0x000ea40000100a00 */
[----:B------:R-:W-:-:S04]  /*7ab0*/  IMAD.WIDE R50, R10, 0x4, R80 ;  /* 0x000000040a327825 */ /* 0x000fc800078e0250 */
[C---:B-1----:R-:W-:Y:S01]  /*7ac0*/  IMAD.WIDE R6, R11.reuse, 0x4, R82 ;  /* 0x000000040b067825 */ /* 0x042fe200078e0252 */
[----:B------:R-:W-:Y:S03]  /*7ad0*/  STL.64 [R1+0x130], R12 ;  /* 0x0001300c01007387 */ /* 0x000fe60000100a00 */
[C---:B------:R-:W-:Y:S01]  /*7ae0*/  IMAD.WIDE R126, R11.reuse, 0x4, R78 ;  /* 0x000000040b7e7825 */ /* 0x040fe200078e024e */
[----:B------:R-:W-:Y:S03]  /*7af0*/  STL.64 [R1+0x150], R6 ;  /* 0x0001500601007387 */ /* 0x000fe60000100a00 */
[C---:B------:R-:W-:Y:S01]  /*7b00*/  IMAD.WIDE R62, R10.reuse, 0x4, R62 ;  /* 0x000000040a3e7825 */ /* 0x040fe200078e023e */
[----:B------:R-:W3:Y:S03]  /*7b10*/  LDL.LU.64 R80, [R1+0x10] ;  /* 0x0000100001507983 */ /* 0x000ee60000300a00 */
[C---:B------:R-:W-:Y:S01]  /*7b20*/  IMAD.WIDE R60, R11.reuse, 0x4, R60 ;  /* 0x000000040b3c7825 */ /* 0x040fe200078e023c */
[----:B------:R-:W-:Y:S03]  /*7b30*/  STL.64 [R1+0x148], R50 ;  /* 0x0001483201007387 */ /* 0x000fe60000100a00 */
[----:B------:R-:W-:Y:S01]  /*7b40*/  IMAD.WIDE R58, R10, 0x4, R58 ;  /* 0x000000040a3a7825 */ /* 0x000fe200078e023a */
[----:B------:R1:W-:Y:S04]  /*7b50*/  STL.64 [R1+0x348], R50 ;  /* 0x0003483201007387 */ /* 0x0003e80000100a00 */
[----:B------:R-:W-:Y:S04]  /*7b60*/  STL.64 [R1+0x168], R126 ;  /* 0x0001687e01007387 */ /* 0x000fe80000100a00 */
[----:B------:R-:W-:Y:S04]  /*7b70*/  STL.64 [R1+0x350], R126 ;  /* 0x0003507e01007387 */ /* 0x000fe80000100a00 */
[----:B------:R-:W-:Y:S01]  /*7b80*/  STL.64 [R1+0xb8], R62 ;  /* 0x0000b83e01007387 */ /* 0x000fe20000100a00 */
[----:B-1----:R-:W-:-:S03]  /*7b90*/  IMAD.WIDE R50, R11, 0x4, R56 ;  /* 0x000000040b327825 */ /* 0x002fc600078e0238 */
[----:B------:R-:W-:Y:S01]  /*7ba0*/  STL.64 [R1+0x370], R62 ;  /* 0x0003703e01007387 */ /* 0x000fe20000100a00 */
[----:B------:R-:W-:-:S03]  /*7bb0*/  IMAD.WIDE R54, R10, 0x4, R54 ;  /* 0x000000040a367825 */ /* 0x000fc600078e0236 */
[----:B------:R-:W-:Y:S01]  /*7bc0*/  STL.64 [R1+0xb0], R60 ;  /* 0x0000b03c01007387 */ /* 0x000fe20000100a00 */
[----:B------:R-:W-:-:S03]  /*7bd0*/  IMAD.WIDE R52, R11, 0x4, R52 ;  /* 0x000000040b347825 */ /* 0x000fc600078e0234 */
[----:B------:R-:W-:Y:S04]  /*7be0*/  STL.64 [R1+0xf8], R58 ;  /* 0x0000f83a01007387 */ /* 0x000fe80000100a00 */
[----:B------:R-:W-:Y:S01]  /*7bf0*/  STL.64 [R1+0x358], R58 ;  /* 0x0003583a01007387 */ /* 0x000fe20000100a00 */
[----:B------:R-:W-:-:S03]  /*7c00*/  IMAD.WIDE R6, R11, 0x4, R32 ;  /* 0x000000040b067825 */ /* 0x000fc600078e0220 */
[----:B------:R-:W-:Y:S04]  /*7c10*/  STL.64 [R1+0xf0], R50 ;  /* 0x0000f03201007387 */ /* 0x000fe80000100a00 */
[----:B------:R1:W-:Y:S04]  /*7c20*/  STL.64 [R1+0x368], R50 ;  /* 0x0003683201007387 */ /* 0x0003e80000100a00 */
[----:B------:R-:W-:Y:S04]  /*7c30*/  STL.64 [R1+0x108], R54 ;  /* 0x0001083601007387 */ /* 0x000fe80000100a00 */
[----:B------:R-:W-:Y:S01]  /*7c40*/  STL.64 [R1+0x100], R52 ;  /* 0x0001003401007387 */ /* 0x000fe20000100a00 */
[----:B-1----:R-:W-:-:S04]  /*7c50*/  IMAD.WIDE R50, R10, 0x4, R34 ;  /* 0x000000040a327825 */ /* 0x002fc800078e0222 */
[----:B------:R-:W-:Y:S01]  /*7c60*/  IMAD.WIDE R34, R10, 0x4, R30 ;  /* 0x000000040a227825 */ /* 0x000fe200078e021e */
[----:B------:R-:W-:Y:S04]  /*7c70*/  STL.64 [R1+0x20], R50 ;  /* 0x0000203201007387 */ /* 0x000fe80000100a00 */
[----:B------:R-:W-:Y:S04]  /*7c80*/  STL.64 [R1+0x18], R6 ;  /* 0x0000180601007387 */ /* 0x000fe80000100a00 */
[----:B------:R-:W-:Y:S04]  /*7c90*/  STL.64 [R1+0x90], R34 ;  /* 0x0000902201007387 */ /* 0x000fe80000100a00 */
[----:B------:R-:W4:Y:S01]  /*7ca0*/  LDL.LU.64 R78, [R1+0x8] ;  /* 0x00000800014e7983 */ /* 0x000f220000300a00 */
[----:B------:R-:W-:-:S04]  /*7cb0*/  IMAD.WIDE R56, R11, 0x4, R28 ;  /* 0x000000040b387825 */ /* 0x000fc800078e021c */
[----:B------:R-:W-:Y:S01]  /*7cc0*/  IMAD.WIDE R26, R10, 0x4, R26 ;  /* 0x000000040a1a7825 */ /* 0x000fe200078e021a */
[----:B------:R-:W-:Y:S04]  /*7cd0*/  STL.64 [R1+0x88], R56 ;  /* 0x0000883801007387 */ /* 0x000fe80000100a00 */
[----:B------:R-:W-:Y:S04]  /*7ce0*/  STL.64 [R1+0xa8], R26 ;  /* 0x0000a81a01007387 */ /* 0x000fe80000100a00 */
[----:B------:R-:W4:Y:S01]  /*7cf0*/  LDL.LU.64 R28, [R1] ;  /* 0x00000000011c7983 */ /* 0x000f220000300a00 */
[----:B------:R-:W-:-:S04]  /*7d00*/  IMAD.WIDE R30, R11, 0x4, R24 ;  /* 0x000000040b1e7825 */ /* 0x000fc800078e0218 */
[----:B------:R-:W-:Y:S02]  /*7d10*/  VIADD R17, R4, UR7 ;  /* 0x0000000704117c36 */ /* 0x000fe40008000000 */
[C---:B------:R-:W-:Y:S01]  /*7d20*/  IMAD.WIDE R104, R11.reuse, 0x4, R104 ;  /* 0x000000040b687825 */ /* 0x040fe200078e0268 */
[----:B------:R-:W-:Y:S03]  /*7d30*/  STL.64 [R1+0xa0], R30 ;  /* 0x0000a01e01007387 */ /* 0x000fe60000100a00 */
[C---:B------:R-:W-:Y:S01]  /*7d40*/  IMAD.WIDE R100, R11.reuse, 0x4, R100 ;  /* 0x000000040b647825 */ /* 0x040fe200078e0264 */
[----:B------:R-:W4:Y:S03]  /*7d50*/  LDL.LU.64 R24, [R1+0x30] ;  /* 0x0000300001187983 */ /* 0x000f260000300a00 */
[----:B------:R-:W-:-:S04]  /*7d60*/  IMAD.WIDE R74, R11, 0x4, R74 ;  /* 0x000000040b4a7825 */ /* 0x000fc800078e024a */
[----:B------:R-:W-:-:S04]  /*7d70*/  IMAD.WIDE R70, R11, 0x4, R70 ;  /* 0x000000040b467825 */ /* 0x000fc800078e0246 */
[----:B------:R-:W-:-:S04]  /*7d80*/  IMAD.WIDE R46, R11, 0x4, R46 ;  /* 0x000000040b2e7825 */ /* 0x000fc800078e022e */
[----:B------:R-:W-:-:S04]  /*7d90*/  IMAD.WIDE R42, R11, 0x4, R42 ;  /* 0x000000040b2a7825 */ /* 0x000fc800078e022a */
[----:B------:R-:W-:-:S04]  /*7da0*/  IMAD.WIDE R38, R11, 0x4, R38 ;  /* 0x000000040b267825 */ /* 0x000fc800078e0226 */
[----:B------:R-:W-:Y:S01]  /*7db0*/  IMAD.WIDE R130, R11, 0x4, R130 ;  /* 0x000000040b827825 */ /* 0x000fe200078e0282 */
[----:B------:R-:W-:-:S05]  /*7dc0*/  LOP3.LUT R11, R4, 0x10, RZ, 0x3c, !PT ;  /* 0x00000010040b7812 */ /* 0x000fca00078e3cff */
[----:B------:R-:W-:-:S05]  /*7dd0*/  VIADD R16, R11, UR7 ;  /* 0x000000070b107c36 */ /* 0x000fca0008000000 */
[----:B------:R1:W-:Y:S04]  /*7de0*/  STL.64 [R1+0x328], R16 ;  /* 0x0003281001007387 */ /* 0x0003e80000100a00 */
[----:B------:R-:W4:Y:S01]  /*7df0*/  LDL.LU.64 R22, [R1+0x40] ;  /* 0x0000400001167983 */ /* 0x000f220000300a00 */
[----:B------:R-:W-:-:S04]  /*7e00*/  IMAD.U32 R110, RZ, RZ, UR4 ;  /* 0x00000004ff6e7e24 */ /* 0x000fc8000f8e00ff */
[----:B------:R-:W-:Y:S01]  /*7e10*/  IMAD.WIDE R110, R110, 0x4, R64 ;  /* 0x000000046e6e7825 */ /* 0x000fe200078e0240 */
[----:B--2---:R2:W-:Y:S04]  /*7e20*/  LDGSTS.E [R5+0x6008], desc[UR22][R20.64], P5 ;  /* 0x0600800014057fae */ /* 0x0045e8000a9a1016 */
[----:B------:R-:W0:Y:S04]  /*7e30*/  LDGDEPBAR ;  /* 0x00000000000079af */ /* 0x000e280000000000 */
[----:B------:R-:W-:Y:S04]  /*7e40*/  LDGSTS.E [R17+0x18000], desc[UR22][R132.64], P0 ;  /* 0x1800000084117fae */ /* 0x000fe800081a1016 */
[----:B------:R-:W-:Y:S04]  /*7e50*/  LDGSTS.E [R17+0x18400], desc[UR22][R148.64], P0 ;  /* 0x1840000094117fae */ /* 0x000fe800081a1016 */
[----:B------:R-:W-:Y:S04]  /*7e60*/  LDGSTS.E [R17+0x18800], desc[UR22][R164.64], P0 ;  /* 0x18800000a4117fae */ /* 0x000fe800081a1016 */
[----:B------:R-:W-:Y:S04]  /*7e70*/  LDGSTS.E [R17+0x18c00], desc[UR22][R180.64], P0 ;  /* 0x18c00000b4117fae */ /* 0x000fe800081a1016 */
[----:B------:R-:W-:Y:S04]  /*7e80*/  LDGSTS.E [R17+0x19000], desc[UR22][R196.64], P0 ;  /* 0x19000000c4117fae */ /* 0x000fe800081a1016 */
[----:B------:R-:W-:Y:S04]  /*7e90*/  LDGSTS.E [R17+0x19400], desc[UR22][R212.64], P0 ;  /* 0x19400000d4117fae */ /* 0x000fe800081a1016 */
[----:B------:R-:W-:Y:S04]  /*7ea0*/  LDGSTS.E [R17+0x19800], desc[UR22][R228.64], P0 ;  /* 0x19800000e4117fae */ /* 0x000fe800081a1016 */
[----:B---3--:R-:W-:Y:S04]  /*7eb0*/  LDGSTS.E [R17+0x19c00], desc[UR22][R80.64], P0 ;  /* 0x19c0000050117fae */ /* 0x008fe800081a1016 */
[----:B------:R-:W-:Y:S04]  /*7ec0*/  LDGSTS.E [R16+0x18080], desc[UR22][R134.64], P0 ;  /* 0x1808000086107fae */ /* 0x000fe800081a1016 */
[----:B------:R-:W-:Y:S04]  /*7ed0*/  LDGSTS.E [R16+0x18480], desc[UR22][R150.64], P0 ;  /* 0x1848000096107fae */ /* 0x000fe800081a1016 */
[----:B------:R-:W-:Y:S04]  /*7ee0*/  LDGSTS.E [R16+0x18880], desc[UR22][R166.64], P0 ;  /* 0x18880000a6107fae */ /* 0x000fe800081a1016 */
[----:B------:R-:W-:Y:S04]  /*7ef0*/  LDGSTS.E [R16+0x18c80], desc[UR22][R182.64], P0 ;  /* 0x18c80000b6107fae */ /* 0x000fe800081a1016 */
[----:B------:R-:W-:Y:S04]  /*7f00*/  LDGSTS.E [R16+0x19080], desc[UR22][R198.64], P0 ;  /* 0x19080000c6107fae */ /* 0x000fe800081a1016 */
[----:B------:R-:W-:Y:S04]  /*7f10*/  LDGSTS.E [R16+0x19480], desc[UR22][R214.64], P0 ;  /* 0x19480000d6107fae */ /* 0x000fe800081a1016 */
[----:B------:R-:W-:Y:S04]  /*7f20*/  LDGSTS.E [R16+0x19880], desc[UR22][R230.64], P0 ;  /* 0x19880000e6107fae */ /* 0x000fe800081a1016 */
[----:B----4-:R-:W-:Y:S04]  /*7f30*/  LDGSTS.E [R16+0x19c80], desc[UR22][R78.64], P0 ;  /* 0x19c800004e107fae */ /* 0x010fe800081a1016 */
[----:B-1----:R-:W3:Y:S04]  /*7f40*/  LDL.LU.64 R16, [R1+0x50] ;  /* 0x0000500001107983 */ /* 0x002ee80000300a00 */
[----:B------:R-:W4:Y:S04]  /*7f50*/  LDL.LU.64 R32, [R1+0x48] ;  /* 0x0000480001207983 */ /* 0x000f280000300a00 */
[----:B------:R-:W4:Y:S04]  /*7f60*/  LDL.LU.64 R64, [R1+0x1a0] ;  /* 0x0001a00001407983 */ /* 0x000f280000300a00 */
[----:B------:R-:W4:Y:S04]  /*7f70*/  LDL.64 R84, [R1+0x38] ;  /* 0x0000380001547983 */ /* 0x000f280000100a00 */
[----:B------:R-:W4:Y:S04]  /*7f80*/  LDL.64 R88, [R1+0x28] ;  /* 0x0000280001587983 */ /* 0x000f280000100a00 */
[----:B------:R-:W4:Y:S04]  /*7f90*/  LDL.64 R120, [R1+0x128] ;  /* 0x0001280001787983 */ /* 0x000f280000100a00 */
[----:B------:R-:W4:Y:S01]  /*7fa0*/  LDL.64 R116, [R1+0x120] ;  /* 0x0001200001747983 */ /* 0x000f220000100a00 */
[----:B------:R-:W-:-:S02]  /*7fb0*/  IMAD.U32 R106, RZ, RZ, UR4 ;  /* 0x00000004ff6a7e24 */ /* 0x000fc4000f8e00ff */
[----:B------:R-:W-:Y:S01]  /*7fc0*/  IMAD.WIDE R114, R10, 0x4, R114 ;  /* 0x000000040a727825 */ /* 0x000fe200078e0272 */
[----:B------:R-:W1:Y:S03]  /*7fd0*/  S2R R252, SR_TID.X ;  /* 0x0000000000fc7919 */ /* 0x000e660000002100 */
[----:B------:R-:W-:Y:S01]  /*7fe0*/  IMAD.WIDE R106, R106, 0x4, R94 ;  /* 0x000000046a6a7825 */ /* 0x000fe200078e025e */
[----:B------:R-:W4:Y:S03]  /*7ff0*/  LDL.64 R118, [R1+0x140] ;  /* 0x0001400001767983 */ /* 0x000f260000100a00 */
[----:B------:R-:W-:Y:S02]  /*8000*/  IMAD.U32 R94, RZ, RZ, UR4 ;  /* 0x00000004ff5e7e24 */ /* 0x000fe4000f8e00ff */
[----:B------:R-:W-:-:S04]  /*8010*/  IMAD.WIDE R102, R10, 0x4, R102 ;  /* 0x000000040a667825 */ /* 0x000fc800078e0266 */
        /* <DEDUP_REMOVED lines=9> */
[----:B------:R-:W-:Y:S02]  /*80b0*/  IMAD.U32 R108, RZ, RZ, UR4 ;  /* 0x00000004ff6c7e24 */ /* 0x000fe4000f8e00ff */
[----:B------:R-:W-:Y:S01]  /*80c0*/  VIADD R83, R0, UR7 ;  /* 0x0000000700537c36 */ /* 0x000fe20008000000 */
[C---:B------:R-:W-:Y:S01]  /*80d0*/  LOP3.LUT R82, R3.reuse, 0x62, RZ, 0xfc, !PT ;  /* 0x0000006203527812 */ /* 0x040fe200078efcff */
[----:B------:R-:W-:Y:S01]  /*80e0*/  IMAD.WIDE R94, R94, 0x4, R66 ;  /* 0x000000045e5e7825 */ /* 0x000fe200078e0242 */
[C---:B------:R-:W-:Y:S01]  /*80f0*/  LOP3.LUT R66, R3.reuse, 0x22, RZ, 0xfc, !PT ;  /* 0x0000002203427812 */ /* 0x040fe200078efcff */
[----:B------:R-:W4:Y:S03]  /*8100*/  LDL.64 R122, [R1+0x160] ;  /* 0x00016000017a7983 */ /* 0x000f260000100a00 */
[----:B------:R-:W-:Y:S01]  /*8110*/  ISETP.GE.AND P5, PT, R66, R247, PT ;  /* 0x000000f74200720c */ /* 0x000fe20003fa6270 */
[----:B------:R-:W4:Y:S03]  /*8120*/  LDL.64 R62, [R1+0x158] ;  /* 0x00015800013e7983 */ /* 0x000f260000100a00 */
[----:B------:R-:W-:Y:S01]  /*8130*/  SEL R10, RZ, 0x4, P5 ;  /* 0x00000004ff0a7807 */ /* 0x000fe20002800000 */
[----:B------:R-:W-:Y:S01]  /*8140*/  IMAD.U32 R112, RZ, RZ, UR4 ;  /* 0x00000004ff707e24 */ /* 0x000fe2000f8e00ff */
[----:B------:R-:W-:Y:S01]  /*8150*/  LOP3.LUT R86, R3, 0x4, RZ, 0xfc, !PT ;  /* 0x0000000403567812 */ /* 0x000fe200078efcff */
[----:B------:R-:W4:Y:S01]  /*8160*/  LDL.64 R58, [R1+0x118] ;  /* 0x00011800013a7983 */ /* 0x000f220000100a00 */
[----:B------:R-:W-:-:S02]  /*8170*/  SEL R18, R10, RZ, P6 ;  /* 0x000000ff0a127207 */ /* 0x000fc40003000000 */
[----:B------:R-:W-:Y:S01]  /*8180*/  LOP3.LUT R10, R4, 0x20, RZ, 0x3c, !PT ;  /* 0x00000020040a7812 */ /* 0x000fe200078e3cff */
[----:B------:R-:W4:Y:S04]  /*8190*/  LDL.64 R126, [R1+0x110] ;  /* 0x00011000017e7983 */ /* 0x000f280000100a00 */
[----:B------:R-:W-:Y:S01]  /*81a0*/  VIADD R15, R10, UR7 ;  /* 0x000000070a0f7c36 */ /* 0x000fe20008000000 */
[----:B------:R-:W-:-:S04]  /*81b0*/  LOP3.LUT R10, R4, 0x30, RZ, 0x3c, !PT ;  /* 0x00000030040a7812 */ /* 0x000fc800078e3cff */
[----:B------:R-:W-:Y:S01]  /*81c0*/  LDGSTS.E [R15+0x18100], desc[UR22][R136.64], P0 ;  /* 0x18100000880f7fae */ /* 0x000fe200081a1016 */
[----:B------:R-:W-:-:S03]  /*81d0*/  VIADD R14, R10, UR7 ;  /* 0x000000070a0e7c36 */ /* 0x000fc60008000000 */
[----:B------:R-:W-:Y:S04]  /*81e0*/  LDGSTS.E [R15+0x18500], desc[UR22][R152.64], P0 ;  /* 0x18500000980f7fae */ /* 0x000fe800081a1016 */
[----:B------:R-:W-:Y:S01]  /*81f0*/  LDGSTS.E [R15+0x18900], desc[UR22][R168.64], P0 ;  /* 0x18900000a80f7fae */ /* 0x000fe200081a1016 */
[----:B------:R-:W-:-:S03]  /*8200*/  LOP3.LUT R10, R4, 0x40, RZ, 0x3c, !PT ;  /* 0x00000040040a7812 */ /* 0x000fc600078e3cff */
[----:B------:R-:W-:Y:S04]  /*8210*/  LDGSTS.E [R15+0x18d00], desc[UR22][R184.64], P0 ;  /* 0x18d00000b80f7fae */ /* 0x000fe800081a1016 */
[----:B------:R-:W-:Y:S04]  /*8220*/  LDGSTS.E [R15+0x19100], desc[UR22][R200.64], P0 ;  /* 0x19100000c80f7fae */ /* 0x000fe800081a1016 */
[----:B------:R-:W-:Y:S04]  /*8230*/  LDGSTS.E [R15+0x19500], desc[UR22][R216.64], P0 ;  /* 0x19500000d80f7fae */ /* 0x000fe800081a1016 */
[----:B------:R-:W-:Y:S04]  /*8240*/  LDGSTS.E [R15+0x19900], desc[UR22][R232.64], P0 ;  /* 0x19900000e80f7fae */ /* 0x000fe800081a1016 */
[----:B------:R-:W-:Y:S01]  /*8250*/  LDGSTS.E [R15+0x19d00], desc[UR22][R28.64], P0 ;  /* 0x19d000001c0f7fae */ /* 0x000fe200081a1016 */
[----:B------:R-:W-:-:S03]  /*8260*/  VIADD R13, R10, UR7 ;  /* 0x000000070a0d7c36 */ /* 0x000fc60008000000 */
[----:B------:R-:W-:Y:S04]  /*8270*/  LDGSTS.E [R14+0x18180], desc[UR22][R138.64], P0 ;  /* 0x181800008a0e7fae */ /* 0x000fe800081a1016 */
        /* <DEDUP_REMOVED lines=31> */
[----:B------:R-:W-:Y:S04]  /*8470*/  LDGSTS.E [R11+0x18b00], desc[UR22][R176.64], P0 ;  /* 0x18b00000b00b7fae */ /* 0x000fe800081a1016 */
[----:B------:R-:W-:Y:S04]  /*8480*/  LDGSTS.E [R11+0x18f00], desc[UR22][R192.64], P0 ;  /* 0x18f00000c00b7fae */ /* 0x000fe800081a1016 */
[----:B------:R-:W-:Y:S04]  /*8490*/  LDGSTS.E [R11+0x19300], desc[UR22][R208.64], P0 ;  /* 0x19300000d00b7fae */ /* 0x000fe800081a1016 */
[----:B------:R-:W-:Y:S04]  /*84a0*/  LDGSTS.E [R11+0x19700], desc[UR22][R224.64], P0 ;  /* 0x19700000e00b7fae */ /* 0x000fe800081a1016 */
[----:B------:R-:W-:Y:S01]  /*84b0*/  LDGSTS.E [R11+0x19b00], desc[UR22][R240.64], P0 ;  /* 0x19b00000f00b7fae */ /* 0x000fe200081a1016 */
[----:B-1----:R-:W-:-:S02]  /*84c0*/  LOP3.LUT R252, R252, 0x7f, RZ, 0xc0, !PT ;  /* 0x0000007ffcfc7812 */ /* 0x002fc400078ec0ff */
[----:B------:R-:W-:Y:S01]  /*84d0*/  LOP3.LUT R67, R3, 0x40, RZ, 0xfc, !PT ;  /* 0x0000004003437812 */ /* 0x000fe200078efcff */
[----:B------:R-:W-:Y:S01]  /*84e0*/  IMAD.WIDE R108, R108, 0x4, R96 ;  /* 0x000000046c6c7825 */ /* 0x000fe200078e0260 */
[----:B------:R-:W-:-:S03]  /*84f0*/  ISETP.GE.AND P5, PT, R252, R247, PT ;  /* 0x000000f7fc00720c */ /* 0x000fc60003fa6270 */
[----:B------:R-:W-:Y:S01]  /*8500*/  IMAD.U32 R96, RZ, RZ, UR4 ;  /* 0x00000004ff607e24 */ /* 0x000fe2000f8e00ff */
[----:B--2---:R-:W-:Y:S02]  /*8510*/  SEL R20, RZ, 0x4, P5 ;  /* 0x00000004ff147807 */ /* 0x004fe40002800000 */
[----:B------:R-:W-:Y:S01]  /*8520*/  ISETP.NE.U32.AND P5, PT, R18, RZ, PT ;  /* 0x000000ff1200720c */ /* 0x000fe20003fa5070 */
[----:B------:R-:W-:Y:S01]  /*8530*/  IMAD.WIDE R96, R96, 0x4, R68 ;  /* 0x0000000460607825 */ /* 0x000fe200078e0244 */
[----:B------:R-:W-:Y:S01]  /*8540*/  LOP3.LUT R68, R3, 0x42, RZ, 0xfc, !PT ;  /* 0x0000004203447812 */ /* 0x000fe200078efcff */
        /* <DEDUP_REMOVED lines=9> */
[----:B------:R-:W0:Y:S01]  /*85e0*/  LDGDEPBAR ;  /* 0x00000000000079af */ /* 0x000e220000000000 */
[----:B------:R-:W-:Y:S01]  /*85f0*/  BAR.SYNC.DEFER_BLOCKING 0x0 ;  /* 0x0000000000007b1d */ /* 0x000fe20000010000 */
[----:B------:R-:W-:-:S04]  /*8600*/  ISETP.GE.AND P0, PT, R67, R247, PT ;  /* 0x000000f74300720c */ /* 0x000fc80003f06270 */
[----:B------:R-:W-:Y:S02]  /*8610*/  SEL R18, RZ, 0x4, P0 ;  /* 0x00000004ff127807 */ /* 0x000fe40000000000 */
[-C--:B------:R-:W-:Y:S02]  /*8620*/  ISETP.GE.AND P0, PT, R68, R247.reuse, PT ;  /* 0x000000f74400720c */ /* 0x080fe40003f06270 */
[----:B------:R-:W-:Y:S02]  /*8630*/  SEL R18, R18, RZ, P6 ;  /* 0x000000ff12127207 */ /* 0x000fe40003000000 */
[----:B------:R-:W-:Y:S01]  /*8640*/  LOP3.LUT R69, R3, 0x60, RZ, 0xfc, !PT ;  /* 0x0000006003457812 */ /* 0x000fe200078efcff */
[----:B------:R-:W-:Y:S01]  /*8650*/  @!PT LDS RZ, [RZ] ;  /* 0x00000000fffff984 */ /* 0x000fe20000000800 */
[----:B------:R-:W-:Y:S01]  /*8660*/  @!PT LDS RZ, [RZ] ;  /* 0x00000000fffff984 */ /* 0x000fe20000000800 */
[----:B------:R-:W-:Y:S01]  /*8670*/  @!PT LDS RZ, [RZ] ;  /* 0x00000000fffff984 */ /* 0x000fe20000000800 */
[----:B------:R-:W-:Y:S01]  /*8680*/  LDGSTS.E [R83+0x8000], desc[UR22][R64.64], P2 ;  /* 0x0800000040537fae */ /* 0x000fe200091a1016 */
[----:B------:R-:W-:Y:S02]  /*8690*/  ISETP.NE.U32.AND P2, PT, R18, RZ, PT ;  /* 0x000000ff1200720c */ /* 0x000fe40003f45070 */
[----:B------:R-:W-:Y:S01]  /*86a0*/  SEL R18, RZ, 0x4, P0 ;  /* 0x00000004ff127807 */ /* 0x000fe20000000000 */
[----:B------:R-:W-:Y:S01]  /*86b0*/  LDGSTS.E [R83+0x8008], desc[UR22][R244.64], P1 ;  /* 0x08008000f4537fae */ /* 0x000fe200089a1016 */
[----:B------:R-:W-:-:S02]  /*86c0*/  ISETP.GE.AND P0, PT, R69, R247, PT ;  /* 0x000000f74500720c */ /* 0x000fc40003f06270 */
[----:B------:R-:W-:Y:S01]  /*86d0*/  SEL R19, R18, RZ, P6 ;  /* 0x000000ff12137207 */ /* 0x000fe20003000000 */
[----:B------:R-:W-:Y:S01]  /*86e0*/  LDGSTS.E [R83+0xa000], desc[UR22][R104.64], P4 ;  /* 0x0a00000068537fae */ /* 0x000fe2000a1a1016 */
[----:B------:R-:W-:Y:S02]  /*86f0*/  SEL R18, RZ, 0x4, P0 ;  /* 0x00000004ff127807 */ /* 0x000fe40000000000 */
[----:B------:R-:W-:Y:S01]  /*8700*/  ISETP.GE.AND P1, PT, R82, R247, PT ;  /* 0x000000f75200720c */ /* 0x000fe20003f26270 */
[----:B------:R-:W-:Y:S01]  /*8710*/  LDGSTS.E [R83+0xa008], desc[UR22][R102.64], P5 ;  /* 0x0a00800066537fae */ /* 0x000fe2000a9a1016 */
[----:B------:R-:W-:Y:S02]  /*8720*/  SEL R18, R18, RZ, P6 ;  /* 0x000000ff12127207 */ /* 0x000fe40003000000 */
[----:B------:R-:W-:Y:S01]  /*8730*/  ISETP.NE.U32.AND P0, PT, R19, RZ, PT ;  /* 0x000000ff1300720c */ /* 0x000fe20003f05070 */
[----:B------:R-:W-:Y:S01]  /*8740*/  LDGSTS.E [R83+0xc000], desc[UR22][R76.64], P2 ;  /* 0x0c0000004c537fae */ /* 0x000fe200091a1016 */
[----:B------:R-:W-:-:S02]  /*8750*/  ISETP.NE.U32.AND P4, PT, R18, RZ, PT ;  /* 0x000000ff1200720c */ /* 0x000fc40003f85070 */
[----:B------:R-:W-:Y:S02]  /*8760*/  SEL R18, RZ, 0x4, P1 ;  /* 0x00000004ff127807 */ /* 0x000fe40000800000 */
[----:B------:R-:W-:Y:S02]  /*8770*/  ISETP.GE.AND P1, PT, R86, R247, PT ;  /* 0x000000f75600720c */ /* 0x000fe40003f26270 */
[----:B------:R-:W-:Y:S02]  /*8780*/  SEL R19, R18, RZ, P6 ;  /* 0x000000ff12137207 */ /* 0x000fe40003000000 */
[----:B------:R-:W-:Y:S02]  /*8790*/  SEL R18, RZ, 0x4, P1 ;  /* 0x00000004ff127807 */ /* 0x000fe40000800000 */
[----:B------:R-:W-:Y:S01]  /*87a0*/  LOP3.LUT R87, R3, 0x6, RZ, 0xfc, !PT ;  /* 0x0000000603577812 */ /* 0x000fe200078efcff */
[----:B------:R-:W-:Y:S01]  /*87b0*/  LDGSTS.E [R83+0xc008], desc[UR22][R74.64], P0 ;  /* 0x0c0080004a537fae */ /* 0x000fe200081a1016 */
[----:B------:R-:W-:-:S02]  /*87c0*/  SEL R18, R18, RZ, P6 ;  /* 0x000000ff12127207 */ /* 0x000fc40003000000 */
[-C--:B------:R-:W-:Y:S02]  /*87d0*/  ISETP.GE.AND P5, PT, R87, R247.reuse, PT ;  /* 0x000000f75700720c */ /* 0x080fe40003fa6270 */
[C---:B------:R-:W-:Y:S02]  /*87e0*/  LOP3.LUT R90, R3.reuse, 0x24, RZ, 0xfc, !PT ;  /* 0x00000024035a7812 */ /* 0x040fe400078efcff */
[----:B------:R-:W-:Y:S01]  /*87f0*/  LOP3.LUT R91, R3, 0x26, RZ, 0xfc, !PT ;  /* 0x00000026035b7812 */ /* 0x000fe200078efcff */
[----:B------:R-:W-:Y:S01]  /*8800*/  IMAD.WIDE R112, R112, 0x4, R92 ;  /* 0x0000000470707825 */ /* 0x000fe200078e025c */
[----:B------:R-:W-:Y:S01]  /*8810*/  ISETP.NE.U32.AND P2, PT, R18, RZ, PT ;  /* 0x000000ff1200720c */ /* 0x000fe20003f45070 */
[----:B------:R-:W-:Y:S01]  /*8820*/  LDGSTS.E [R83+0xe000], desc[UR22][R48.64], P4 ;  /* 0x0e00000030537fae */ /* 0x000fe2000a1a1016 */
[----:B------:R-:W-:Y:S02]  /*8830*/  SEL R18, RZ, 0x4, P5 ;  /* 0x00000004ff127807 */ /* 0x000fe40002800000 */
[----:B------:R-:W-:-:S02]  /*8840*/  ISETP.GE.AND P5, PT, R90, R247, PT ;  /* 0x000000f75a00720c */ /* 0x000fc40003fa6270 */
[----:B------:R-:W-:Y:S02]  /*8850*/  ISETP.NE.U32.AND P1, PT, R19, RZ, PT ;  /* 0x000000ff1300720c */ /* 0x000fe40003f25070 */
[----:B------:R-:W-:Y:S02]  /*8860*/  SEL R19, R18, RZ, P6 ;  /* 0x000000ff12137207 */ /* 0x000fe40003000000 */
[----:B------:R-:W-:Y:S02]  /*8870*/  SEL R18, RZ, 0x4, P5 ;  /* 0x00000004ff127807 */ /* 0x000fe40002800000 */
[----:B------:R-:W-:Y:S02]  /*8880*/  ISETP.GE.AND P0, PT, R91, R247, PT ;  /* 0x000000f75b00720c */ /* 0x000fe40003f06270 */
[----:B------:R-:W-:Y:S02]  /*8890*/  SEL R18, R18, RZ, P6 ;  /* 0x000000ff12127207 */ /* 0x000fe40003000000 */
[----:B------:R-:W-:-:S02]  /*88a0*/  LOP3.LUT R92, R3, 0x44, RZ, 0xfc, !PT ;  /* 0x00000044035c7812 */ /* 0x000fc400078efcff */
[----:B------:R-:W-:Y:S01]  /*88b0*/  ISETP.NE.U32.AND P4, PT, R18, RZ, PT ;  /* 0x000000ff1200720c */ /* 0x000fe20003f85070 */
[----:B------:R-:W-:Y:S01]  /*88c0*/  LDGSTS.E [R83+0xe008], desc[UR22][R46.64], P1 ;  /* 0x0e0080002e537fae */ /* 0x000fe200089a1016 */
[----:B------:R-:W-:Y:S02]  /*88d0*/  SEL R18, RZ, 0x4, P0 ;  /* 0x00000004ff127807 */ /* 0x000fe40000000000 */
[----:B------:R-:W-:Y:S01]  /*88e0*/  ISETP.GE.AND P0, PT, R92, R247, PT ;  /* 0x000000f75c00720c */ /* 0x000fe20003f06270 */
[----:B------:R-:W-:Y:S01]  /*88f0*/  LDGSTS.E [R243+0x8000], desc[UR22][R84.64], P2 ;  /* 0x0800000054f37fae */ /* 0x000fe200091a1016 */
[----:B------:R-:W-:Y:S02]  /*8900*/  ISETP.NE.U32.AND P5, PT, R19, RZ, PT ;  /* 0x000000ff1300720c */ /* 0x000fe40003fa5070 */
[----:B------:R-:W-:Y:S02]  /*8910*/  SEL R19, R18, RZ, P6 ;  /* 0x000000ff12137207 */ /* 0x000fe40003000000 */
[----:B------:R-:W-:-:S02]  /*8920*/  SEL R18, RZ, 0x4, P0 ;  /* 0x00000004ff127807 */ /* 0x000fc40000000000 */
[----:B------:R-:W-:Y:S02]  /*8930*/  LOP3.LUT R93, R3, 0x46, RZ, 0xfc, !PT ;  /* 0x00000046035d7812 */ /* 0x000fe400078efcff */
[----:B------:R-:W-:Y:S02]  /*8940*/  SEL R18, R18, RZ, P6 ;  /* 0x000000ff12127207 */ /* 0x000fe40003000000 */
[-C--:B------:R-:W-:Y:S02]  /*8950*/  ISETP.GE.AND P1, PT, R93, R247.reuse, PT ;  /* 0x000000f75d00720c */ /* 0x080fe40003f26270 */
[----:B------:R-:W-:Y:S01]  /*8960*/  LOP3.LUT R252, R3, 0x64, RZ, 0xfc, !PT ;  /* 0x0000006403fc7812 */ /* 0x000fe200078efcff */
[----:B------:R-:W-:Y:S01]  /*8970*/  LDGSTS.E [R243+0x8008], desc[UR22][R88.64], P5 ;  /* 0x0800800058f37fae */ /* 0x000fe2000a9a1016 */
[----:B------:R-:W-:Y:S02]  /*8980*/  ISETP.NE.U32.AND P2, PT, R18, RZ, PT ;  /* 0x000000ff1200720c */ /* 0x000fe40003f45070 */
[----:B------:R-:W-:Y:S01]  /*8990*/  SEL R18, RZ, 0x4, P1 ;  /* 0x00000004ff127807 */ /* 0x000fe20000800000 */
[----:B------:R-:W-:Y:S01]  /*89a0*/  LDGSTS.E [R243+0xa000], desc[UR22][R100.64], P4 ;  /* 0x0a00000064f37fae */ /* 0x000fe2000a1a1016 */
[----:B------:R-:W-:-:S02]  /*89b0*/  ISETP.GE.AND P1, PT, R252, R247, PT ;  /* 0x000000f7fc00720c */ /* 0x000fc40003f26270 */
[----:B------:R-:W-:Y:S02]  /*89c0*/  ISETP.NE.U32.AND P0, PT, R19, RZ, PT ;  /* 0x000000ff1300720c */ /* 0x000fe40003f05070 */
[----:B------:R-:W-:Y:S02]  /*89d0*/  SEL R19, R18, RZ, P6 ;  /* 0x000000ff12137207 */ /* 0x000fe40003000000 */
[----:B------:R-:W-:Y:S02]  /*89e0*/  SEL R18, RZ, 0x4, P1 ;  /* 0x00000004ff127807 */ /* 0x000fe40000800000 */
[----:B------:R-:W-:Y:S02]  /*89f0*/  LOP3.LUT R252, R3, 0x66, RZ, 0xfc, !PT ;  /* 0x0000006603fc7812 */ /* 0x000fe400078efcff */
[----:B------:R-:W-:Y:S02]  /*8a00*/  SEL R18, R18, RZ, P6 ;  /* 0x000000ff12127207 */ /* 0x000fe40003000000 */
[----:B------:R-:W-:-:S02]  /*8a10*/  ISETP.GE.AND P5, PT, R252, R247, PT ;  /* 0x000000f7fc00720c */ /* 0x000fc40003fa6270 */
[----:B------:R-:W-:Y:S01]  /*8a20*/  LOP3.LUT R252, R3, 0x8, RZ, 0xfc, !PT ;  /* 0x0000000803fc7812 */ /* 0x000fe200078efcff */
[----:B------:R-:W-:Y:S01]  /*8a30*/  LDGSTS.E [R243+0xa008], desc[UR22][R98.64], P0 ;  /* 0x0a00800062f37fae */ /* 0x000fe200081a1016 */
[----:B------:R-:W-:Y:S02]  /*8a40*/  ISETP.NE.U32.AND P4, PT, R18, RZ, PT ;  /* 0x000000ff1200720c */ /* 0x000fe40003f85070 */
[----:B------:R-:W-:Y:S01]  /*8a50*/  SEL R18, RZ, 0x4, P5 ;  /* 0x00000004ff127807 */ /* 0x000fe20002800000 */
[----:B------:R-:W-:Y:S01]  /*8a60*/  LDGSTS.E [R243+0xc000], desc[UR22][R72.64], P2 ;  /* 0x0c00000048f37fae */ /* 0x000fe200091a1016 */
[----:B------:R-:W-:Y:S02]  /*8a70*/  ISETP.GE.AND P5, PT, R252, R247, PT ;  /* 0x000000f7fc00720c */ /* 0x000fe40003fa6270 */
[----:B------:R-:W-:Y:S02]  /*8a80*/  ISETP.NE.U32.AND P1, PT, R19, RZ, PT ;  /* 0x000000ff1300720c */ /* 0x000fe40003f25070 */
[----:B------:R-:W-:-:S02]  /*8a90*/  SEL R19, R18, RZ, P6 ;  /* 0x000000ff12137207 */ /* 0x000fc40003000000 */
[----:B------:R-:W-:Y:S02]  /*8aa0*/  SEL R18, RZ, 0x4, P5 ;  /* 0x00000004ff127807 */ /* 0x000fe40002800000 */
[C---:B------:R-:W-:Y:S02]  /*8ab0*/  LOP3.LUT R252, R3.reuse, 0xa, RZ, 0xfc, !PT ;  /* 0x0000000a03fc7812 */ /* 0x040fe400078efcff */
[----:B------:R-:W-:Y:S02]  /*8ac0*/  SEL R18, R18, RZ, P6 ;  /* 0x000000ff12127207 */ /* 0x000fe40003000000 */
[----:B------:R-:W-:Y:S02]  /*8ad0*/  ISETP.GE.AND P0, PT, R252, R247, PT ;  /* 0x000000f7fc00720c */ /* 0x000fe40003f06270 */
[----:B------:R-:W-:Y:S01]  /*8ae0*/  LOP3.LUT R252, R3, 0x28, RZ, 0xfc, !PT ;  /* 0x0000002803fc7812 */ /* 0x000fe200078efcff */
[----:B------:R-:W-:Y:S01]  /*8af0*/  LDGSTS.E [R243+0xc008], desc[UR22][R70.64], P1 ;  /* 0x0c00800046f37fae */ /* 0x000fe200089a1016 */
[----:B------:R-:W-:-:S02]  /*8b00*/  ISETP.NE.U32.AND P2, PT, R18, RZ, PT ;  /* 0x000000ff1200720c */ /* 0x000fc40003f45070 */
[----:B------:R-:W-:Y:S01]  /*8b10*/  SEL R18, RZ, 0x4, P0 ;  /* 0x00000004ff127807 */ /* 0x000fe20000000000 */
[----:B------:R-:W-:Y:S01]  /*8b20*/  LDGSTS.E [R243+0xe000], desc[UR22][R44.64], P4 ;  /* 0x0e0000002cf37fae */ /* 0x000fe2000a1a1016 */
[----:B------:R-:W-:Y:S02]  /*8b30*/  ISETP.GE.AND P0, PT, R252, R247, PT ;  /* 0x000000f7fc00720c */ /* 0x000fe40003f06270 */
[----:B------:R-:W-:Y:S02]  /*8b40*/  ISETP.NE.U32.AND P5, PT, R19, RZ, PT ;  /* 0x000000ff1300720c */ /* 0x000fe40003fa5070 */
[----:B------:R-:W-:Y:S02]  /*8b50*/  SEL R19, R18, RZ, P6 ;  /* 0x000000ff12137207 */ /* 0x000fe40003000000 */
[----:B------:R-:W-:Y:S02]  /*8b60*/  SEL R18, RZ, 0x4, P0 ;  /* 0x00000004ff127807 */ /* 0x000fe40000000000 */
[----:B------:R-:W-:-:S02]  /*8b70*/  LOP3.LUT R252, R3, 0x2a, RZ, 0xfc, !PT ;  /* 0x0000002a03fc7812 */ /* 0x000fc400078efcff */
        /* <DEDUP_REMOVED lines=20> */
[----:B------:R-:W1:Y:S01]  /*8cc0*/  S2R R252, SR_TID.X ;  /* 0x0000000000fc7919 */ /* 0x000e620000002100 */
[----:B------:R-:W-:Y:S02]  /*8cd0*/  ISETP.NE.U32.AND P1, PT, R19, RZ, PT ;  /* 0x000000ff1300720c */ /* 0x000fe40003f25070 */
[----:B------:R-:W-:-:S02]  /*8ce0*/  SEL R19, R18, RZ, P6 ;  /* 0x000000ff12137207 */ /* 0x000fc40003000000 */
[----:B------:R-:W-:Y:S02]  /*8cf0*/  SEL R18, RZ, 0x4, P5 ;  /* 0x00000004ff127807 */ /* 0x000fe40002800000 */
[----:B------:R-:W-:Y:S02]  /*8d00*/  LOP3.LUT R21, R3, 0x6a, RZ, 0xfc, !PT ;  /* 0x0000006a03157812 */ /* 0x000fe400078efcff */
[----:B------:R-:W-:Y:S02]  /*8d10*/  SEL R18, R18, RZ, P6 ;  /* 0x000000ff12127207 */ /* 0x000fe40003000000 */
[----:B------:R-:W-:Y:S02]  /*8d20*/  ISETP.GE.AND P0, PT, R21, R247, PT ;  /* 0x000000f71500720c */ /* 0x000fe40003f06270 */
[----:B------:R-:W-:Y:S01]  /*8d30*/  ISETP.NE.U32.AND P4, PT, R18, RZ, PT ;  /* 0x000000ff1200720c */ /* 0x000fe20003f85070 */
[----:B------:R-:W-:Y:S01]  /*8d40*/  LDGSTS.E [R242+0xa008], desc[UR22][R106.64], P1 ;  /* 0x0a0080006af27fae */ /* 0x000fe200089a1016 */
[----:B------:R-:W-:-:S02]  /*8d50*/  SEL R18, RZ, 0x4, P0 ;  /* 0x00000004ff127807 */ /* 0x000fc40000000000 */
[----:B-1----:R-:W-:Y:S01]  /*8d60*/  LEA.HI R252, R252, 0xe, RZ, 0x1a ;  /* 0x0000000efcfc7811 */ /* 0x002fe200078fd0ff */
[----:B------:R-:W-:Y:S03]  /*8d70*/  LDGSTS.E [R242+0xc000], desc[UR22][R96.64], P2 ;  /* 0x0c00000060f27fae */ /* 0x000fe600091a1016 */
[----:B------:R-:W-:Y:S02]  /*8d80*/  ISETP.GE.AND P0, PT, R252, R247, PT ;  /* 0x000000f7fc00720c */ /* 0x000fe40003f06270 */
[----:B------:R-:W1:Y:S01]  /*8d90*/  S2R R252, SR_TID.X ;  /* 0x0000000000fc7919 */ /* 0x000e620000002100 */
[----:B------:R-:W-:Y:S02]  /*8da0*/  ISETP.NE.U32.AND P5, PT, R19, RZ, PT ;  /* 0x000000ff1300720c */ /* 0x000fe40003fa5070 */
[----:B------:R-:W-:Y:S02]  /*8db0*/  SEL R19, R18, RZ, P6 ;  /* 0x000000ff12137207 */ /* 0x000fe40003000000 */
[----:B------:R-:W-:-:S02]  /*8dc0*/  SEL R18, RZ, 0x4, P0 ;  /* 0x00000004ff127807 */ /* 0x000fc40000000000 */
[----:B------:R-:W-:Y:S02]  /*8dd0*/  LOP3.LUT R21, R3, 0xc, RZ, 0xfc, !PT ;  /* 0x0000000c03157812 */ /* 0x000fe400078efcff */
[----:B------:R-:W-:Y:S02]  /*8de0*/  SEL R18, R18, RZ, P6 ;  /* 0x000000ff12127207 */ /* 0x000fe40003000000 */
[-C--:B------:R-:W-:Y:S02]  /*8df0*/  ISETP.GE.AND P1, PT, R21, R247.reuse, PT ;  /* 0x000000f71500720c */ /* 0x080fe40003f26270 */
[----:B------:R-:W-:Y:S01]  /*8e00*/  ISETP.NE.U32.AND P2, PT, R18, RZ, PT ;  /* 0x000000ff1200720c */ /* 0x000fe20003f45070 */
[----:B------:R-:W-:Y:S01]  /*8e10*/  LDGSTS.E [R242+0xc008], desc[UR22][R94.64], P5 ;  /* 0x0c0080005ef27fae */ /* 0x000fe2000a9a1016 */
[----:B------:R-:W-:Y:S02]  /*8e20*/  SEL R18, RZ, 0x4, P1 ;  /* 0x00000004ff127807 */ /* 0x000fe40000800000 */
[----:B-1----:R-:W-:Y:S01]  /*8e30*/  LEA.HI R252, R252, 0x2e, RZ, 0x1a ;  /* 0x0000002efcfc7811 */ /* 0x002fe200078fd0ff */
[----:B------:R-:W-:Y:S03]  /*8e40*/  LDGSTS.E [R242+0xe000], desc[UR22][R40.64], P4 ;  /* 0x0e00000028f27fae */ /* 0x000fe6000a1a1016 */
[----:B------:R-:W-:-:S02]  /*8e50*/  ISETP.GE.AND P1, PT, R252, R247, PT ;  /* 0x000000f7fc00720c */ /* 0x000fc40003f26270 */
[----:B------:R-:W1:Y:S01]  /*8e60*/  S2R R252, SR_TID.X ;  /* 0x0000000000fc7919 */ /* 0x000e620000002100 */
[----:B------:R-:W-:Y:S02]  /*8e70*/  ISETP.NE.U32.AND P0, PT, R19, RZ, PT ;  /* 0x000000ff1300720c */ /* 0x000fe40003f05070 */
[----:B------:R-:W-:Y:S02]  /*8e80*/  SEL R19, R18, RZ, P6 ;  /* 0x000000ff12137207 */ /* 0x000fe40003000000 */
[----:B------:R-:W-:Y:S02]  /*8e90*/  SEL R18, RZ, 0x4, P1 ;  /* 0x00000004ff127807 */ /* 0x000fe40000800000 */
[----:B------:R-:W-:Y:S02]  /*8ea0*/  LOP3.LUT R21, R3, 0x2c, RZ, 0xfc, !PT ;  /* 0x0000002c03157812 */ /* 0x000fe400078efcff */
[----:B------:R-:W-:Y:S02]  /*8eb0*/  SEL R18, R18, RZ, P6 ;  /* 0x000000ff12127207 */ /* 0x000fe40003000000 */
[----:B------:R-:W-:-:S02]  /*8ec0*/  ISETP.GE.AND P5, PT, R21, R247, PT ;  /* 0x000000f71500720c */ /* 0x000fc40003fa6270 */
[----:B------:R-:W-:Y:S01]  /*8ed0*/  ISETP.NE.U32.AND P4, PT, R18, RZ, PT ;  /* 0x000000ff1200720c */ /* 0x000fe20003f85070 */
[----:B------:R-:W-:Y:S01]  /*8ee0*/  LDGSTS.E [R242+0xe008], desc[UR22][R38.64], P0 ;  /* 0x0e00800026f27fae */ /* 0x000fe200081a1016 */
[----:B------:R-:W-:Y:S02]  /*8ef0*/  SEL R18, RZ, 0x4, P5 ;  /* 0x00000004ff127807 */ /* 0x000fe40002800000 */
[----:B-1----:R-:W-:-:S04]  /*8f00*/  LEA.HI R252, R252, 0x4e, RZ, 0x1a ;  /* 0x0000004efcfc7811 */ /* 0x002fc800078fd0ff */
[----:B------:R-:W-:Y:S02]  /*8f10*/  ISETP.GE.AND P5, PT, R252, R247, PT ;  /* 0x000000f7fc00720c */ /* 0x000fe40003fa6270 */
[----:B------:R-:W1:Y:S01]  /*8f20*/  S2R R252, SR_TID.X ;  /* 0x0000000000fc7919 */ /* 0x000e620000002100 */
[----:B------:R-:W-:Y:S02]  /*8f30*/  ISETP.NE.U32.AND P1, PT, R19, RZ, PT ;  /* 0x000000ff1300720c */ /* 0x000fe40003f25070 */
[----:B------:R-:W-:Y:S02]  /*8f40*/  SEL R19, R18, RZ, P6 ;  /* 0x000000ff12137207 */ /* 0x000fe40003000000 */
[----:B------:R-:W-:Y:S02]  /*8f50*/  SEL R18, RZ, 0x4, P5 ;  /* 0x00000004ff127807 */ /* 0x000fe40002800000 */
[----:B------:R-:W-:Y:S02]  /*8f60*/  LOP3.LUT R21, R3, 0x4c, RZ, 0xfc, !PT ;  /* 0x0000004c03157812 */ /* 0x000fe400078efcff */
[----:B------:R-:W-:-:S02]  /*8f70*/  SEL R18, R18, RZ, P6 ;  /* 0x000000ff12127207 */ /* 0x000fc40003000000 */
[----:B------:R-:W-:Y:S02]  /*8f80*/  ISETP.GE.AND P0, PT, R21, R247, PT ;  /* 0x000000f71500720c */ /* 0x000fe40003f06270 */
[----:B------:R-:W-:Y:S01]  /*8f90*/  ISETP.NE.U32.AND P5, PT, R19, RZ, PT ;  /* 0x000000ff1300720c */ /* 0x000fe20003fa5070 */
[----:B------:R-:W-:Y:S01]  /*8fa0*/  LDGSTS.E [R9+0x8000], desc[UR22][R118.64], P1 ;  /* 0x0800000076097fae */ /* 0x000fe200089a1016 */
[----:B------:R-:W-:Y:S02]  /*8fb0*/  ISETP.NE.U32.AND P1, PT, R18, RZ, PT ;  /* 0x000000ff1200720c */ /* 0x000fe40003f25070 */
[----:B------:R-:W-:Y:S01]  /*8fc0*/  SEL R18, RZ, 0x4, P0 ;  /* 0x00000004ff127807 */ /* 0x000fe20000000000 */
[----:B------:R-:W-:Y:S03]  /*8fd0*/  LDGSTS.E [R9+0x8008], desc[UR22][R114.64], P2 ;  /* 0x0800800072097fae */ /* 0x000fe600091a1016 */
[----:B------:R-:W-:-:S05]  /*8fe0*/  SEL R19, R18, RZ, P6 ;  /* 0x000000ff12137207 */ /* 0x000fca0003000000 */
[----:B------:R-:W-:Y:S04]  /*8ff0*/  LDGSTS.E [R9+0xa000], desc[UR22][R112.64], P5 ;  /* 0x0a00000070097fae */ /* 0x000fe8000a9a1016 */
[----:B------:R-:W-:Y:S01]  /*9000*/  LDGSTS.E [R9+0xa008], desc[UR22][R124.64], P4 ;  /* 0x0a0080007c097fae */ /* 0x000fe2000a1a1016 */
[----:B-1----:R-:W-:-:S04]  /*9010*/  LEA.HI R252, R252, 0x6e, RZ, 0x1a ;  /* 0x0000006efcfc7811 */ /* 0x002fc800078fd0ff */
[-C--:B------:R-:W-:Y:S02]  /*9020*/  ISETP.GE.AND P0, PT, R252, R247.reuse, PT ;  /* 0x000000f7fc00720c */ /* 0x080fe40003f06270 */
[C---:B------:R-:W-:Y:S02]  /*9030*/  LOP3.LUT R252, R3.reuse, 0x6c, RZ, 0xfc, !PT ;  /* 0x0000006c03fc7812 */ /* 0x040fe400078efcff */
[----:B------:R-:W-:Y:S02]  /*9040*/  SEL R18, RZ, 0x4, P0 ;  /* 0x00000004ff127807 */ /* 0x000fe40000000000 */
[----:B------:R-:W-:Y:S02]  /*9050*/  ISETP.GE.AND P2, PT, R252, R247, PT ;  /* 0x000000f7fc00720c */ /* 0x000fe40003f46270 */
[----:B------:R-:W-:Y:S02]  /*9060*/  SEL R18, R18, RZ, P6 ;  /* 0x000000ff12127207 */ /* 0x000fe40003000000 */
[----:B------:R-:W-:-:S02]  /*9070*/  LOP3.LUT R252, R3, 0x10, RZ, 0xfc, !PT ;  /* 0x0000001003fc7812 */ /* 0x000fc400078efcff */
[----:B------:R-:W-:Y:S02]  /*9080*/  ISETP.NE.U32.AND P0, PT, R19, RZ, PT ;  /* 0x000000ff1300720c */ /* 0x000fe40003f05070 */
[----:B------:R-:W-:Y:S02]  /*9090*/  ISETP.NE.U32.AND P5, PT, R18, RZ, PT ;  /* 0x000000ff1200720c */ /* 0x000fe40003fa5070 */
[----:B------:R-:W-:Y:S02]  /*90a0*/  SEL R18, RZ, 0x4, P2 ;  /* 0x00000004ff127807 */ /* 0x000fe40001000000 */
[----:B------:R-:W-:Y:S02]  /*90b0*/  ISETP.GE.AND P2, PT, R252, R247, PT ;  /* 0x000000f7fc00720c */ /* 0x000fe40003f46270 */
[----:B------:R-:W-:Y:S02]  /*90c0*/  SEL R19, R18, RZ, P6 ;  /* 0x000000ff12137207 */ /* 0x000fe40003000000 */
[----:B------:R-:W-:-:S02]  /*90d0*/  SEL R18, RZ, 0x4, P2 ;  /* 0x00000004ff127807 */ /* 0x000fc40001000000 */
[C---:B------:R-:W-:Y:S01]  /*90e0*/  LOP3.LUT R252, R3.reuse, 0x12, RZ, 0xfc, !PT ;  /* 0x0000001203fc7812 */ /* 0x040fe200078efcff */
[----:B------:R-:W-:Y:S01]  /*90f0*/  LDGSTS.E [R9+0xc000], desc[UR22][R110.64], P0 ;  /* 0x0c0000006e097fae */ /* 0x000fe200081a1016 */
[----:B------:R-:W-:Y:S02]  /*9100*/  SEL R18, R18, RZ, P6 ;  /* 0x000000ff12127207 */ /* 0x000fe40003000000 */
[----:B------:R-:W-:Y:S01]  /*9110*/  ISETP.GE.AND P4, PT, R252, R247, PT ;  /* 0x000000f7fc00720c */ /* 0x000fe20003f86270 */
[----:B------:R-:W-:Y:S01]  /*9120*/  LDGSTS.E [R9+0xc008], desc[UR22][R128.64], P1 ;  /* 0x0c00800080097fae */ /* 0x000fe200089a1016 */
[----:B------:R-:W-:Y:S02]  /*9130*/  LOP3.LUT R252, R3, 0x30, RZ, 0xfc, !PT ;  /* 0x0000003003fc7812 */ /* 0x000fe400078efcff */
[----:B------:R-:W-:Y:S02]  /*9140*/  ISETP.NE.U32.AND P0, PT, R18, RZ, PT ;  /* 0x000000ff1200720c */ /* 0x000fe40003f05070 */
[----:B------:R-:W-:-:S02]  /*9150*/  SEL R18, RZ, 0x4, P4 ;  /* 0x00000004ff127807 */ /* 0x000fc40002000000 */
[----:B------:R-:W-:Y:S02]  /*9160*/  ISETP.NE.U32.AND P2, PT, R19, RZ, PT ;  /* 0x000000ff1300720c */ /* 0x000fe40003f45070 */
[----:B------:R-:W-:Y:S02]  /*9170*/  ISETP.GE.AND P4, PT, R252, R247, PT ;  /* 0x000000f7fc00720c */ /* 0x000fe40003f86270 */
[----:B------:R-:W-:Y:S02]  /*9180*/  SEL R19, R18, RZ, P6 ;  /* 0x000000ff12137207 */ /* 0x000fe40003000000 */
[----:B------:R-:W-:Y:S02]  /*9190*/  SEL R18, RZ, 0x4, P4 ;  /* 0x00000004ff127807 */ /* 0x000fe40002000000 */
[----:B------:R-:W-:-:S05]  /*91a0*/  ISETP.NE.U32.AND P4, PT, R19, RZ, PT ;  /* 0x000000ff1300720c */ /* 0x000fca0003f85070 */
[----:B------:R-:W-:Y:S04]  /*91b0*/  LDGSTS.E [R9+0xe000], desc[UR22][R36.64], P2 ;  /* 0x0e00000024097fae */ /* 0x000fe800091a1016 */
[----:B------:R-:W-:Y:S04]  /*91c0*/  LDGSTS.E [R9+0xe008], desc[UR22][R130.64], P5 ;  /* 0x0e00800082097fae */ /* 0x000fe8000a9a1016 */
[----:B------:R-:W-:Y:S04]  /*91d0*/  LDGSTS.E [R8+0x8000], desc[UR22][R122.64], P0 ;  /* 0x080000007a087fae */ /* 0x000fe800081a1016 */
[----:B------:R-:W-:Y:S04]  /*91e0*/  LDGSTS.E [R8+0x8008], desc[UR22][R62.64], P4 ;  /* 0x080080003e087fae */ /* 0x000fe8000a1a1016 */
[----:B------:R-:W2:Y:S01]  /*91f0*/  LDL.LU.64 R62, [R1+0x370] ;  /* 0x00037000013e7983 */ /* 0x000ea20000300a00 */
[----:B------:R-:W-:-:S02]  /*9200*/  LOP3.LUT R252, R3, 0x32, RZ, 0xfc, !PT ;  /* 0x0000003203fc7812 */ /* 0x000fc400078efcff */
[----:B------:R-:W-:Y:S02]  /*9210*/  SEL R18, R18, RZ, P6 ;  /* 0x000000ff12127207 */ /* 0x000fe40003000000 */
[-C--:B------:R-:W-:Y:S02]  /*9220*/  ISETP.GE.AND P1, PT, R252, R247.reuse, PT ;  /* 0x000000f7fc00720c */ /* 0x080fe40003f26270 */
[----:B------:R-:W-:Y:S02]  /*9230*/  LOP3.LUT R252, R3, 0x50, RZ, 0xfc, !PT ;  /* 0x0000005003fc7812 */ /* 0x000fe400078efcff */
[----:B------:R-:W-:Y:S02]  /*9240*/  ISETP.NE.U32.AND P2, PT, R18, RZ, PT ;  /* 0x000000ff1200720c */ /* 0x000fe40003f45070 */
[----:B------:R-:W-:Y:S02]  /*9250*/  SEL R18, RZ, 0x4, P1 ;  /* 0x00000004ff127807 */ /* 0x000fe40000800000 */
[----:B------:R-:W-:-:S02]  /*9260*/  ISETP.GE.AND P1, PT, R252, R247, PT ;  /* 0x000000f7fc00720c */ /* 0x000fc40003f26270 */
[----:B------:R-:W-:Y:S02]  /*9270*/  SEL R19, R18, RZ, P6 ;  /* 0x000000ff12137207 */ /* 0x000fe40003000000 */
[----:B------:R-:W-:Y:S02]  /*9280*/  SEL R18, RZ, 0x4, P1 ;  /* 0x00000004ff127807 */ /* 0x000fe40000800000 */
[C---:B------:R-:W-:Y:S02]  /*9290*/  LOP3.LUT R252, R3.reuse, 0x52, RZ, 0xfc, !PT ;  /* 0x0000005203fc7812 */ /* 0x040fe400078efcff */
[----:B------:R-:W-:Y:S01]  /*92a0*/  SEL R18, R18, RZ, P6 ;  /* 0x000000ff12127207 */ /* 0x000fe20003000000 */
[----:B------:R-:W-:Y:S01]  /*92b0*/  LDGSTS.E [R8+0xa000], desc[UR22][R58.64], P2 ;  /* 0x0a0000003a087fae */ /* 0x000fe200091a1016 */
[----:B------:R-:W-:Y:S02]  /*92c0*/  ISETP.GE.AND P5, PT, R252, R247, PT ;  /* 0x000000f7fc00720c */ /* 0x000fe40003fa6270 */
[----:B------:R-:W-:-:S02]  /*92d0*/  LOP3.LUT R252, R3, 0x70, RZ, 0xfc, !PT ;  /* 0x0000007003fc7812 */ /* 0x000fc400078efcff */
[----:B------:R-:W-:Y:S02]  /*92e0*/  ISETP.NE.U32.AND P0, PT, R18, RZ, PT ;  /* 0x000000ff1200720c */ /* 0x000fe40003f05070 */
[----:B------:R-:W-:Y:S02]  /*92f0*/  SEL R18, RZ, 0x4, P5 ;  /* 0x00000004ff127807 */ /* 0x000fe40002800000 */
[----:B------:R-:W-:Y:S02]  /*9300*/  ISETP.GE.AND P5, PT, R252, R247, PT ;  /* 0x000000f7fc00720c */ /* 0x000fe40003fa6270 */
[----:B------:R-:W-:Y:S01]  /*9310*/  ISETP.NE.U32.AND P1, PT, R19, RZ, PT ;  /* 0x000000ff1300720c */ /* 0x000fe20003f25070 */
[----:B------:R-:W3:Y:S01]  /*9320*/  LDL.64 R58, [R1+0x178] ;  /* 0x00017800013a7983 */ /* 0x000ee20000100a00 */
[----:B------:R-:W-:Y:S02]  /*9330*/  SEL R19, R18, RZ, P6 ;  /* 0x000000ff12137207 */ /* 0x000fe40003000000 */
[----:B------:R-:W-:-:S02]  /*9340*/  SEL R18, RZ, 0x4, P5 ;  /* 0x00000004ff127807 */ /* 0x000fc40002800000 */
[C---:B------:R-:W-:Y:S02]  /*9350*/  LOP3.LUT R252, R3.reuse, 0x72, RZ, 0xfc, !PT ;  /* 0x0000007203fc7812 */ /* 0x040fe400078efcff */
[----:B------:R-:W-:Y:S02]  /*9360*/  SEL R18, R18, RZ, P6 ;  /* 0x000000ff12127207 */ /* 0x000fe40003000000 */
[----:B------:R-:W-:Y:S02]  /*9370*/  ISETP.GE.AND P4, PT, R252, R247, PT ;  /* 0x000000f7fc00720c */ /* 0x000fe40003f86270 */
[----:B------:R-:W-:Y:S01]  /*9380*/  LOP3.LUT R252, R3, 0x14, RZ, 0xfc, !PT ;  /* 0x0000001403fc7812 */ /* 0x000fe200078efcff */
[----:B------:R-:W-:Y:S01]  /*9390*/  LDGSTS.E [R8+0xa008], desc[UR22][R126.64], P1 ;  /* 0x0a0080007e087fae */ /* 0x000fe200089a1016 */
[----:B------:R-:W-:Y:S02]  /*93a0*/  ISETP.NE.U32.AND P2, PT, R18, RZ, PT ;  /* 0x000000ff1200720c */ /* 0x000fe40003f45070 */
[----:B------:R-:W-:-:S02]  /*93b0*/  SEL R18, RZ, 0x4, P4 ;  /* 0x00000004ff127807 */ /* 0x000fc40002000000 */
[----:B------:R-:W-:Y:S02]  /*93c0*/  ISETP.NE.U32.AND P5, PT, R19, RZ, PT ;  /* 0x000000ff1300720c */ /* 0x000fe40003fa5070 */
[----:B------:R-:W-:Y:S02]  /*93d0*/  ISETP.GE.AND P4, PT, R252, R247, PT ;  /* 0x000000f7fc00720c */ /* 0x000fe40003f86270 */
[----:B------:R-:W-:Y:S02]  /*93e0*/  SEL R19, R18, RZ, P6 ;  /* 0x000000ff12137207 */ /* 0x000fe40003000000 */
[----:B------:R-:W-:Y:S01]  /*93f0*/  SEL R18, RZ, 0x4, P4 ;  /* 0x00000004ff127807 */ /* 0x000fe20002000000 */
[----:B------:R-:W4:Y:S01]  /*9400*/  LDL.64 R126, [R1+0x170] ;  /* 0x00017000017e7983 */ /* 0x000f220000100a00 */
[----:B------:R-:W-:-:S03]  /*9410*/  ISETP.NE.U32.AND P4, PT, R19, RZ, PT ;  /* 0x000000ff1300720c */ /* 0x000fc60003f85070 */
[----:B--2---:R-:W-:Y:S04]  /*9420*/  LDGSTS.E [R8+0xc000], desc[UR22][R62.64], P0 ;  /* 0x0c0000003e087fae */ /* 0x004fe800081a1016 */
[----:B------:R-:W-:Y:S04]  /*9430*/  LDGSTS.E [R8+0xc008], desc[UR22][R60.64], P5 ;  /* 0x0c0080003c087fae */ /* 0x000fe8000a9a1016 */
[----:B------:R-:W-:Y:S04]  /*9440*/  LDGSTS.E [R8+0xe000], desc[UR22][R50.64], P2 ;  /* 0x0e00000032087fae */ /* 0x000fe800091a1016 */
[----:B------:R-:W2:Y:S04]  /*9450*/  LDL.64 R62, [R1+0x138] ;  /* 0x00013800013e7983 */ /* 0x000ea80000100a00 */
[----:B------:R-:W2:Y:S04]  /*9460*/  LDL.64 R60, [R1+0x130] ;  /* 0x00013000013c7983 */ /* 0x000ea80000100a00 */
[----:B------:R-:W2:Y:S04]  /*9470*/  LDL.LU.64 R50, [R1+0x368] ;  /* 0x0003680001327983 */ /* 0x000ea80000300a00 */
[----:B------:R-:W-:Y:S04]  /*9480*/  LDGSTS.E [R8+0xe008], desc[UR22][R6.64], P4 ;  /* 0x0e00800006087fae */ /* 0x000fe8000a1a1016 */
[----:B------:R-:W3:Y:S01]  /*9490*/  LDL.LU.64 R6, [R1+0x360] ;  /* 0x0003600001067983 */ /* 0x000ee20000300a00 */
[----:B------:R-:W-:-:S04]  /*94a0*/  SEL R18, R18, RZ, P6 ;  /* 0x000000ff12127207 */ /* 0x000fc80003000000 */
[----:B------:R-:W-:Y:S02]  /*94b0*/  ISETP.NE.U32.AND P0, PT, R18, RZ, PT ;  /* 0x000000ff1200720c */ /* 0x000fe40003f05070 */
[----:B------:R-:W-:-:S04]  /*94c0*/  LOP3.LUT R252, R3, 0x16, RZ, 0xfc, !PT ;  /* 0x0000001603fc7812 */ /* 0x000fc800078efcff */
[-C--:B------:R-:W-:Y:S02]  /*94d0*/  ISETP.GE.AND P1, PT, R252, R247.reuse, PT ;  /* 0x000000f7fc00720c */ /* 0x080fe40003f26270 */
[----:B------:R-:W-:Y:S02]  /*94e0*/  LOP3.LUT R252, R3, 0x34, RZ, 0xfc, !PT ;  /* 0x0000003403fc7812 */ /* 0x000fe400078efcff */
[----:B------:R-:W-:Y:S02]  /*94f0*/  SEL R18, RZ, 0x4, P1 ;  /* 0x00000004ff127807 */ /* 0x000fe40000800000 */
[----:B------:R-:W-:Y:S02]  /*9500*/  ISETP.GE.AND P1, PT, R252, R247, PT ;  /* 0x000000f7fc00720c */ /* 0x000fe40003f26270 */
[----:B------:R-:W-:Y:S02]  /*9510*/  SEL R19, R18, RZ, P6 ;  /* 0x000000ff12137207 */ /* 0x000fe40003000000 */
[----:B------:R-:W-:-:S02]  /*9520*/  SEL R18, RZ, 0x4, P1 ;  /* 0x00000004ff127807 */ /* 0x000fc40000800000 */
[C---:B------:R-:W-:Y:S02]  /*9530*/  LOP3.LUT R252, R3.reuse, 0x36, RZ, 0xfc, !PT ;  /* 0x0000003603fc7812 */ /* 0x040fe400078efcff */
[----:B------:R-:W-:Y:S02]  /*9540*/  SEL R18, R18, RZ, P6 ;  /* 0x000000ff12127207 */ /* 0x000fe40003000000 */
[----:B------:R-:W-:Y:S02]  /*9550*/  ISETP.GE.AND P5, PT, R252, R247, PT ;  /* 0x000000f7fc00720c */ /* 0x000fe40003fa6270 */
[----:B------:R-:W-:Y:S02]  /*9560*/  LOP3.LUT R252, R3, 0x54, RZ, 0xfc, !PT ;  /* 0x0000005403fc7812 */ /* 0x000fe400078efcff */
[----:B------:R-:W-:Y:S01]  /*9570*/  ISETP.NE.U32.AND P2, PT, R18, RZ, PT ;  /* 0x000000ff1200720c */ /* 0x000fe20003f45070 */
[----:B---3--:R-:W-:Y:S04]  /*9580*/  LDGSTS.E [R7+0x8000], desc[UR22][R58.64], P0 ;  /* 0x080000003a077fae */ /* 0x008fe800081a1016 */
[----:B------:R-:W3:Y:S01]  /*9590*/  LDL.LU.64 R58, [R1+0x358] ;  /* 0x00035800013a7983 */ /* 0x000ee20000300a00 */
[----:B------:R-:W-:-:S02]  /*95a0*/  SEL R18, RZ, 0x4, P5 ;  /* 0x00000004ff127807 */ /* 0x000fc40002800000 */
[----:B------:R-:W-:Y:S02]  /*95b0*/  ISETP.GE.AND P5, PT, R252, R247, PT ;  /* 0x000000f7fc00720c */ /* 0x000fe40003fa6270 */
[----:B------:R-:W-:Y:S02]  /*95c0*/  ISETP.NE.U32.AND P1, PT, R19, RZ, PT ;  /* 0x000000ff1300720c */ /* 0x000fe40003f25070 */
[----:B------:R-:W-:Y:S02]  /*95d0*/  SEL R19, R18, RZ, P6 ;  /* 0x000000ff12137207 */ /* 0x000fe40003000000 */
[----:B------:R-:W-:Y:S02]  /*95e0*/  SEL R18, RZ, 0x4, P5 ;  /* 0x00000004ff127807 */ /* 0x000fe40002800000 */
[----:B------:R-:W-:Y:S02]  /*95f0*/  LOP3.LUT R252, R3, 0x56, RZ, 0xfc, !PT ;  /* 0x0000005603fc7812 */ /* 0x000fe400078efcff */
[----:B------:R-:W-:-:S02]  /*9600*/  SEL R18, R18, RZ, P6 ;  /* 0x000000ff12127207 */ /* 0x000fc40003000000 */
[-C--:B------:R-:W-:Y:S02]  /*9610*/  ISETP.GE.AND P4, PT, R252, R247.reuse, PT ;  /* 0x000000f7fc00720c */ /* 0x080fe40003f86270 */
[----:B------:R-:W-:Y:S01]  /*9620*/  LOP3.LUT R252, R3, 0x74, RZ, 0xfc, !PT ;  /* 0x0000007403fc7812 */ /* 0x000fe200078efcff */
[----:B----4-:R-:W-:Y:S01]  /*9630*/  LDGSTS.E [R7+0x8008], desc[UR22][R126.64], P1 ;  /* 0x080080007e077fae */ /* 0x010fe200089a1016 */
[----:B------:R-:W-:Y:S02]  /*9640*/  ISETP.NE.U32.AND P0, PT, R18, RZ, PT ;  /* 0x000000ff1200720c */ /* 0x000fe40003f05070 */
[----:B------:R-:W-:Y:S01]  /*9650*/  SEL R18, RZ, 0x4, P4 ;  /* 0x00000004ff127807 */ /* 0x000fe20002000000 */
[----:B--2---:R-:W-:Y:S01]  /*9660*/  LDGSTS.E [R7+0xa000], desc[UR22][R62.64], P2 ;  /* 0x0a0000003e077fae */ /* 0x004fe200091a1016 */
[----:B------:R-:W-:Y:S02]  /*9670*/  ISETP.NE.U32.AND P5, PT, R19, RZ, PT ;  /* 0x000000ff1300720c */ /* 0x000fe40003fa5070 */
[----:B------:R-:W-:-:S02]  /*9680*/  ISETP.GE.AND P4, PT, R252, R247, PT ;  /* 0x000000f7fc00720c */ /* 0x000fc40003f86270 */
[----:B------:R-:W-:Y:S02]  /*9690*/  SEL R19, R18, RZ, P6 ;  /* 0x000000ff12137207 */ /* 0x000fe40003000000 */
[----:B------:R-:W-:Y:S01]  /*96a0*/  SEL R18, RZ, 0x4, P4 ;  /* 0x00000004ff127807 */ /* 0x000fe20002000000 */
[----:B------:R-:W2:Y:S01]  /*96b0*/  LDL.LU.64 R126, [R1+0x350] ;  /* 0x00035000017e7983 */ /* 0x000ea20000300a00 */
[----:B------:R-:W-:-:S03]  /*96c0*/  ISETP.NE.U32.AND P4, PT, R19, RZ, PT ;  /* 0x000000ff1300720c */ /* 0x000fc60003f85070 */
[----:B------:R-:W4:Y:S04]  /*96d0*/  LDL.64 R62, [R1+0x188] ;  /* 0x00018800013e7983 */ /* 0x000f280000100a00 */
[----:B------:R-:W-:Y:S04]  /*96e0*/  LDGSTS.E [R7+0xa008], desc[UR22][R60.64], P5 ;  /* 0x0a0080003c077fae */ /* 0x000fe8000a9a1016 */
[----:B------:R-:W2:Y:S01]  /*96f0*/  LDL.64 R60, [R1+0x150] ;  /* 0x00015000013c7983 */ /* 0x000ea20000100a00 */
[----:B------:R-:W-:-:S03]  /*9700*/  LOP3.LUT R252, R3, 0x76, RZ, 0xfc, !PT ;  /* 0x0000007603fc7812 */ /* 0x000fc600078efcff */
[----:B---3--:R-:W-:Y:S04]  /*9710*/  LDGSTS.E [R7+0xc000], desc[UR22][R58.64], P0 ;  /* 0x0c0000003a077fae */ /* 0x008fe800081a1016 */
[----:B------:R-:W-:Y:S04]  /*9720*/  LDGSTS.E [R7+0xc008], desc[UR22][R50.64], P4 ;  /* 0x0c00800032077fae */ /* 0x000fe8000a1a1016 */
[----:B------:R-:W3:Y:S04]  /*9730*/  LDL.64 R58, [R1+0x180] ;  /* 0x00018000013a7983 */ /* 0x000ee80000100a00 */
[----:B------:R-:W2:Y:S01]  /*9740*/  LDL.LU.64 R50, [R1+0x348] ;  /* 0x0003480001327983 */ /* 0x000ea20000300a00 */
[----:B------:R-:W-:-:S02]  /*9750*/  SEL R18, R18, RZ, P6 ;  /* 0x000000ff12127207 */ /* 0x000fc40003000000 */
[-C--:B------:R-:W-:Y:S02]  /*9760*/  ISETP.GE.AND P1, PT, R252, R247.reuse, PT ;  /* 0x000000f7fc00720c */ /* 0x080fe40003f26270 */
[----:B------:R-:W-:Y:S02]  /*9770*/  LOP3.LUT R252, R3, 0x18, RZ, 0xfc, !PT ;  /* 0x0000001803fc7812 */ /* 0x000fe400078efcff */
[----:B------:R-:W-:Y:S02]  /*9780*/  ISETP.NE.U32.AND P2, PT, R18, RZ, PT ;  /* 0x000000ff1200720c */ /* 0x000fe40003f45070 */
[----:B------:R-:W-:Y:S02]  /*9790*/  SEL R18, RZ, 0x4, P1 ;  /* 0x00000004ff127807 */ /* 0x000fe40000800000 */
[----:B------:R-:W-:Y:S02]  /*97a0*/  ISETP.GE.AND P1, PT, R252, R247, PT ;  /* 0x000000f7fc00720c */ /* 0x000fe40003f26270 */
[----:B------:R-:W-:-:S02]  /*97b0*/  SEL R19, R18, RZ, P6 ;  /* 0x000000ff12137207 */ /* 0x000fc40003000000 */
[----:B------:R-:W-:Y:S02]  /*97c0*/  SEL R18, RZ, 0x4, P1 ;  /* 0x00000004ff127807 */ /* 0x000fe40000800000 */
[C---:B------:R-:W-:Y:S02]  /*97d0*/  LOP3.LUT R252, R3.reuse, 0x1a, RZ, 0xfc, !PT ;  /* 0x0000001a03fc7812 */ /* 0x040fe400078efcff */
[----:B------:R-:W-:Y:S01]  /*97e0*/  SEL R18, R18, RZ, P6 ;  /* 0x000000ff12127207 */ /* 0x000fe20003000000 */
[----:B------:R-:W-:Y:S01]  /*97f0*/  LDGSTS.E [R7+0xe000], desc[UR22][R34.64], P2 ;  /* 0x0e00000022077fae */ /* 0x000fe200091a1016 */
[----:B------:R-:W-:Y:S02]  /*9800*/  ISETP.GE.AND P5, PT, R252, R247, PT ;  /* 0x000000f7fc00720c */ /* 0x000fe40003fa6270 */
[----:B------:R-:W-:Y:S02]  /*9810*/  LOP3.LUT R252, R3, 0x38, RZ, 0xfc, !PT ;  /* 0x0000003803fc7812 */ /* 0x000fe400078efcff */
[----:B------:R-:W-:-:S02]  /*9820*/  ISETP.NE.U32.AND P0, PT, R18, RZ, PT ;  /* 0x000000ff1200720c */ /* 0x000fc40003f05070 */
[----:B------:R-:W-:Y:S02]  /*9830*/  SEL R18, RZ, 0x4, P5 ;  /* 0x00000004ff127807 */ /* 0x000fe40002800000 */
[----:B------:R-:W-:Y:S02]  /*9840*/  ISETP.GE.AND P5, PT, R252, R247, PT ;  /* 0x000000f7fc00720c */ /* 0x000fe40003fa6270 */
[----:B------:R-:W-:Y:S02]  /*9850*/  ISETP.NE.U32.AND P1, PT, R19, RZ, PT ;  /* 0x000000ff1300720c */ /* 0x000fe40003f25070 */
[----:B------:R-:W-:Y:S02]  /*9860*/  SEL R19, R18, RZ, P6 ;  /* 0x000000ff12137207 */ /* 0x000fe40003000000 */
[----:B------:R-:W-:Y:S02]  /*9870*/  SEL R18, RZ, 0x4, P5 ;  /* 0x00000004ff127807 */ /* 0x000fe40002800000 */
[----:B------:R-:W-:-:S02]  /*9880*/  LOP3.LUT R252, R3, 0x3a, RZ, 0xfc, !PT ;  /* 0x0000003a03fc7812 */ /* 0x000fc400078efcff */
[----:B------:R-:W-:Y:S02]  /*9890*/  SEL R18, R18, RZ, P6 ;  /* 0x000000ff12127207 */ /* 0x000fe40003000000 */
[----:B------:R-:W-:Y:S02]  /*98a0*/  ISETP.GE.AND P4, PT, R252, R247, PT ;  /* 0x000000f7fc00720c */ /* 0x000fe40003f86270 */
[----:B------:R-:W-:Y:S01]  /*98b0*/  LOP3.LUT R252, R3, 0x58, RZ, 0xfc, !PT ;  /* 0x0000005803fc7812 */ /* 0x000fe200078efcff */
[----:B------:R-:W-:Y:S01]  /*98c0*/  LDGSTS.E [R7+0xe008], desc[UR22][R56.64], P1 ;  /* 0x0e00800038077fae */ /* 0x000fe200089a1016 */
[----:B------:R-:W-:Y:S02]  /*98d0*/  ISETP.NE.U32.AND P2, PT, R18, RZ, PT ;  /* 0x000000ff1200720c */ /* 0x000fe40003f45070 */
[----:B------:R-:W-:Y:S01]  /*98e0*/  SEL R18, RZ, 0x4, P4 ;  /* 0x00000004ff127807 */ /* 0x000fe20002000000 */
[----:B----4-:R-:W-:Y:S01]  /*98f0*/  LDGSTS.E [R6+0x8000], desc[UR22][R62.64], P0 ;  /* 0x080000003e067fae */ /* 0x010fe200081a1016 */
[----:B------:R-:W-:-:S02]  /*9900*/  ISETP.NE.U32.AND P5, PT, R19, RZ, PT ;  /* 0x000000ff1300720c */ /* 0x000fc40003fa5070 */
[----:B------:R-:W-:Y:S02]  /*9910*/  ISETP.GE.AND P4, PT, R252, R247, PT ;  /* 0x000000f7fc00720c */ /* 0x000fe40003f86270 */
[----:B------:R-:W-:Y:S02]  /*9920*/  SEL R19, R18, RZ, P6 ;  /* 0x000000ff12137207 */ /* 0x000fe40003000000 */
[----:B------:R-:W-:Y:S02]  /*9930*/  SEL R18, RZ, 0x4, P4 ;  /* 0x00000004ff127807 */ /* 0x000fe40002000000 */
[----:B------:R-:W-:Y:S01]  /*9940*/  ISETP.NE.U32.AND P4, PT, R19, RZ, PT ;  /* 0x000000ff1300720c */ /* 0x000fe20003f85070 */
[----:B------:R-:W4:Y:S01]  /*9950*/  LDL.64 R62, [R1+0x198] ;  /* 0x00019800013e7983 */ /* 0x000f220000100a00 */
[----:B------:R-:W-:Y:S02]  /*9960*/  LOP3.LUT R252, R3, 0x5a, RZ, 0xfc, !PT ;  /* 0x0000005a03fc7812 */ /* 0x000fe400078efcff */
[----:B------:R-:W-:-:S02]  /*9970*/  SEL R18, R18, RZ, P6 ;  /* 0x000000ff12127207 */ /* 0x000fc40003000000 */
[----:B------:R-:W-:Y:S02]  /*9980*/  ISETP.GE.AND P1, PT, R252, R247, PT ;  /* 0x000000f7fc00720c */ /* 0x000fe40003f26270 */
[----:B------:R-:W-:Y:S02]  /*9990*/  LOP3.LUT R252, R3, 0x78, RZ, 0xfc, !PT ;  /* 0x0000007803fc7812 */ /* 0x000fe400078efcff */
[----:B------:R-:W-:Y:S01]  /*99a0*/  ISETP.NE.U32.AND P0, PT, R18, RZ, PT ;  /* 0x000000ff1200720c */ /* 0x000fe20003f05070 */
[----:B---3--:R-:W-:Y:S04]  /*99b0*/  LDGSTS.E [R6+0x8008], desc[UR22][R58.64], P5 ;  /* 0x080080003a067fae */ /* 0x008fe8000a9a1016 */
[----:B--2---:R1:W-:Y:S04]  /*99c0*/  LDGSTS.E [R6+0xa000], desc[UR22][R60.64], P2 ;  /* 0x0a0000003c067fae */ /* 0x0043e800091a1016 */
[----:B------:R-:W-:Y:S01]  /*99d0*/  LDGSTS.E [R6+0xa008], desc[UR22][R50.64], P4 ;  /* 0x0a00800032067fae */ /* 0x000fe2000a1a1016 */
[----:B------:R-:W-:-:S03]  /*99e0*/  SEL R18, RZ, 0x4, P1 ;  /* 0x00000004ff127807 */ /* 0x000fc60000800000 */
[----:B------:R-:W2:Y:S01]  /*99f0*/  LDL.LU.64 R50, [R1+0x340] ;  /* 0x0003400001327983 */ /* 0x000ea20000300a00 */
[----:B------:R-:W-:Y:S02]  /*9a00*/  ISETP.GE.AND P1, PT, R252, R247, PT ;  /* 0x000000f7fc00720c */ /* 0x000fe40003f26270 */
[----:B------:R-:W3:Y:S01]  /*9a10*/  S2R R252, SR_TID.X ;  /* 0x0000000000fc7919 */ /* 0x000ee20000002100 */
[----:B------:R-:W-:Y:S02]  /*9a20*/  SEL R19, R18, RZ, P6 ;  /* 0x000000ff12137207 */ /* 0x000fe40003000000 */
[----:B------:R-:W-:Y:S01]  /*9a30*/  SEL R18, RZ, 0x4, P1 ;  /* 0x00000004ff127807 */ /* 0x000fe20000800000 */
[----:B------:R-:W-:Y:S01]  /*9a40*/  LDGSTS.E [R6+0xc000], desc[UR22][R54.64], P0 ;  /* 0x0c00000036067fae */ /* 0x000fe200081a1016 */
[----:B------:R-:W-:Y:S02]  /*9a50*/  LOP3.LUT R21, R3, 0x7a, RZ, 0xfc, !PT ;  /* 0x0000007a03157812 */ /* 0x000fe400078efcff */
[----:B------:R-:W-:-:S02]  /*9a60*/  SEL R18, R18, RZ, P6 ;  /* 0x000000ff12127207 */ /* 0x000fc40003000000 */
[----:B------:R-:W-:Y:S02]  /*9a70*/  ISETP.GE.AND P5, PT, R21, R247, PT ;  /* 0x000000f71500720c */ /* 0x000fe40003fa6270 */
[----:B------:R-:W-:Y:S02]  /*9a80*/  ISETP.NE.U32.AND P2, PT, R18, RZ, PT ;  /* 0x000000ff1200720c */ /* 0x000fe40003f45070 */
[----:B------:R-:W-:Y:S02]  /*9a90*/  SEL R18, RZ, 0x4, P5 ;  /* 0x00000004ff127807 */ /* 0x000fe40002800000 */
[----:B------:R-:W-:Y:S02]  /*9aa0*/  ISETP.NE.U32.AND P1, PT, R19, RZ, PT ;  /* 0x000000ff1300720c */ /* 0x000fe40003f25070 */
[----:B------:R-:W-:-:S11]  /*9ab0*/  SEL R19, R18, RZ, P6 ;  /* 0x000000ff12137207 */ /* 0x000fd60003000000 */
[----:B------:R-:W-:Y:S01]  /*9ac0*/  LDGSTS.E [R6+0xc008], desc[UR22][R52.64], P1 ;  /* 0x0c00800034067fae */ /* 0x000fe200089a1016 */
[----:B---3--:R-:W-:-:S03]  /*9ad0*/  LEA.HI R252, R252, 0x1e, RZ, 0x1a ;  /* 0x0000001efcfc7811 */ /* 0x008fc600078fd0ff */
[----:B------:R3:W-:Y:S01]  /*9ae0*/  LDGSTS.E [R6+0xe000], desc[UR22][R26.64], P2 ;  /* 0x0e0000001a067fae */ /* 0x0007e200091a1016 */
[-C--:B------:R-:W-:Y:S02]  /*9af0*/  ISETP.GE.AND P5, PT, R252, R247.reuse, PT ;  /* 0x000000f7fc00720c */ /* 0x080fe40003fa6270 */
[C---:B------:R-:W-:Y:S02]  /*9b00*/  LOP3.LUT R252, R3.reuse, 0x1c, RZ, 0xfc, !PT ;  /* 0x0000001c03fc7812 */ /* 0x040fe400078efcff */
[----:B------:R-:W-:Y:S02]  /*9b10*/  SEL R18, RZ, 0x4, P5 ;  /* 0x00000004ff127807 */ /* 0x000fe40002800000 */
[----:B------:R-:W-:Y:S02]  /*9b20*/  ISETP.GE.AND P4, PT, R252, R247, PT ;  /* 0x000000f7fc00720c */ /* 0x000fe40003f86270 */
[----:B------:R-:W-:Y:S02]  /*9b30*/  SEL R18, R18, RZ, P6 ;  /* 0x000000ff12127207 */ /* 0x000fe40003000000 */
[----:B------:R-:W-:-:S02]  /*9b40*/  LOP3.LUT R252, R3, 0x3c, RZ, 0xfc, !PT ;  /* 0x0000003c03fc7812 */ /* 0x000fc400078efcff */
[----:B------:R-:W-:Y:S02]  /*9b50*/  ISETP.NE.U32.AND P0, PT, R18, RZ, PT ;  /* 0x000000ff1200720c */ /* 0x000fe40003f05070 */
[----:B------:R-:W-:Y:S02]  /*9b60*/  SEL R18, RZ, 0x4, P4 ;  /* 0x00000004ff127807 */ /* 0x000fe40002000000 */
[----:B------:R-:W-:Y:S02]  /*9b70*/  ISETP.GE.AND P4, PT, R252, R247, PT ;  /* 0x000000f7fc00720c */ /* 0x000fe40003f86270 */
[----:B------:R-:W-:Y:S02]  /*9b80*/  ISETP.NE.U32.AND P5, PT, R19, RZ, PT ;  /* 0x000000ff1300720c */ /* 0x000fe40003fa5070 */
[----:B------:R-:W-:Y:S02]  /*9b90*/  SEL R19, R18, RZ, P6 ;  /* 0x000000ff12137207 */ /* 0x000fe40003000000 */
[----:B------:R-:W-:-:S02]  /*9ba0*/  SEL R18, RZ, 0x4, P4 ;  /* 0x00000004ff127807 */ /* 0x000fc40002000000 */
[----:B------:R-:W-:Y:S02]  /*9bb0*/  ISETP.NE.U32.AND P4, PT, R19, RZ, PT ;  /* 0x000000ff1300720c */ /* 0x000fe40003f85070 */
[----:B------:R-:W-:-:S04]  /*9bc0*/  SEL R18, R18, RZ, P6 ;  /* 0x000000ff12127207 */ /* 0x000fc80003000000 */
[----:B------:R-:W-:Y:S01]  /*9bd0*/  ISETP.NE.U32.AND P1, PT, R18, RZ, PT ;  /* 0x000000ff1200720c */ /* 0x000fe20003f25070 */
[----:B------:R-:W-:Y:S06]  /*9be0*/  LDGSTS.E [R6+0xe008], desc[UR22][R30.64], P5 ;  /* 0x0e0080001e067fae */ /* 0x000fec000a9a1016 */
[----:B----4-:R-:W-:Y:S04]  /*9bf0*/  LDGSTS.E [R5+0x8000], desc[UR22][R62.64], P4 ;  /* 0x080000003e057fae */ /* 0x010fe8000a1a1016 */
[----:B--2---:R-:W-:Y:S04]  /*9c00*/  LDGSTS.E [R5+0x8008], desc[UR22][R50.64], P0 ;  /* 0x0800800032057fae */ /* 0x004fe800081a1016 */
[----:B------:R-:W-:Y:S04]  /*9c10*/  LDGSTS.E [R5+0xa000], desc[UR22][R126.64], P1 ;  /* 0x0a0000007e057fae */ /* 0x000fe800089a1016 */
[----:B------:R-:W2:Y:S04]  /*9c20*/  LDL.LU.64 R50, [R1+0x338] ;  /* 0x0003380001327983 */ /* 0x000ea80000300a00 */
[----:B------:R-:W3:Y:S01]  /*9c30*/  LDL.LU.64 R126, [R1+0x330] ;  /* 0x00033000017e7983 */ /* 0x000ee20000300a00 */
[----:B------:R-:W1:Y:S01]  /*9c40*/  S2R R21, SR_TID.X ;  /* 0x0000000000157919 */ /* 0x000e620000002100 */
[----:B------:R-:W4:Y:S01]  /*9c50*/  S2R R252, SR_TID.X ;  /* 0x0000000000fc7919 */ /* 0x000f220000002100 */
[----:B------:R-:W-:-:S02]  /*9c60*/  SEL R18, R20, RZ, P6 ;  /* 0x000000ff14127207 */ /* 0x000fc40003000000 */
[----:B-1----:R-:W-:Y:S02]  /*9c70*/  LEA.HI R61, R21, 0x3e, RZ, 0x1a ;  /* 0x0000003e153d7811 */ /* 0x002fe400078fd0ff */
[C---:B----4-:R-:W-:Y:S02]  /*9c80*/  LEA.HI R21, R252.reuse, 0x5e, RZ, 0x1a ;  /* 0x0000005efc157811 */ /* 0x050fe400078fd0ff */
[-C--:B------:R-:W-:Y:S02]  /*9c90*/  ISETP.GE.AND P2, PT, R61, R247.reuse, PT ;  /* 0x000000f73d00720c */ /* 0x080fe40003f46270 */
[----:B------:R-:W-:Y:S02]  /*9ca0*/  ISETP.GE.AND P5, PT, R21, R247, PT ;  /* 0x000000f71500720c */ /* 0x000fe40003fa6270 */
[----:B------:R-:W-:Y:S02]  /*9cb0*/  SEL R19, RZ, 0x4, P2 ;  /* 0x00000004ff137807 */ /* 0x000fe40001000000 */
[----:B------:R-:W-:-:S02]  /*9cc0*/  LEA.HI R252, R252, 0x7e, RZ, 0x1a ;  /* 0x0000007efcfc7811 */ /* 0x000fc400078fd0ff */
[----:B------:R-:W-:Y:S02]  /*9cd0*/  ISETP.NE.U32.AND P2, PT, R18, RZ, PT ;  /* 0x000000ff1200720c */ /* 0x000fe40003f45070 */
[----:B------:R-:W-:Y:S02]  /*9ce0*/  SEL R18, RZ, 0x4, P5 ;  /* 0x00000004ff127807 */ /* 0x000fe40002800000 */
[----:B------:R-:W-:Y:S02]  /*9cf0*/  SEL R19, R19, RZ, P6 ;  /* 0x000000ff13137207 */ /* 0x000fe40003000000 */
[----:B------:R-:W-:Y:S02]  /*9d00*/  ISETP.GE.AND P4, PT, R252, R247, PT ;  /* 0x000000f7fc00720c */ /* 0x000fe40003f86270 */
[----:B------:R-:W-:Y:S02]  /*9d10*/  SEL R18, R18, RZ, P6 ;  /* 0x000000ff12127207 */ /* 0x000fe40003000000 */
[----:B------:R-:W-:-:S02]  /*9d20*/  ISETP.NE.U32.AND P5, PT, R19, RZ, PT ;  /* 0x000000ff1300720c */ /* 0x000fc40003fa5070 */
[----:B------:R-:W-:Y:S02]  /*9d30*/  LOP3.LUT R21, R3, 0x5c, RZ, 0xfc, !PT ;  /* 0x0000005c03157812 */ /* 0x000fe400078efcff */
[----:B------:R-:W-:Y:S02]  /*9d40*/  SEL R19, RZ, 0x4, P4 ;  /* 0x00000004ff137807 */ /* 0x000fe40002000000 */
[----:B------:R-:W-:Y:S01]  /*9d50*/  ISETP.NE.U32.AND P4, PT, R18, RZ, PT ;  /* 0x000000ff1200720c */ /* 0x000fe20003f85070 */
[----:B------:R-:W-:Y:S01]  /*9d60*/  IMAD.U32 R18, RZ, RZ, UR4 ;  /* 0x00000004ff127e24 */ /* 0x000fe2000f8e00ff */
[----:B------:R-:W-:Y:S02]  /*9d70*/  ISETP.GE.AND P0, PT, R21, R247, PT ;  /* 0x000000f71500720c */ /* 0x000fe40003f06270 */
[----:B------:R-:W-:-:S04]  /*9d80*/  LOP3.LUT R252, R3, 0x7c, RZ, 0xfc, !PT ;  /* 0x0000007c03fc7812 */ /* 0x000fc800078efcff */
[----:B------:R-:W-:Y:S01]  /*9d90*/  ISETP.GE.AND P1, PT, R252, R247, PT ;  /* 0x000000f7fc00720c */ /* 0x000fe20003f26270 */
[----:B------:R-:W-:-:S03]  /*9da0*/  VIADD R252, R246, 0x7f ;  /* 0x0000007ff6fc7836 */ /* 0x000fc60000000000 */
[----:B------:R-:W-:Y:S01]  /*9db0*/  SEL R20, RZ, 0x4, P1 ;  /* 0x00000004ff147807 */ /* 0x000fe20000800000 */
[----:B------:R-:W-:-:S03]  /*9dc0*/  USHF.L.U32 UR5, UR17, 0x7, URZ ;  /* 0x0000000711057899 */ /* 0x000fc600080006ff */
[----:B------:R-:W-:Y:S01]  /*9dd0*/  SEL R20, R20, RZ, P6 ;  /* 0x000000ff14147207 */ /* 0x000fe20003000000 */
[----:B---3--:R-:W-:Y:S01]  /*9de0*/  IMAD.WIDE R26, R18, 0x4, R126 ;  /* 0x00000004121a7825 */ /* 0x008fe200078e027e */
[----:B------:R-:W-:Y:S02]  /*9df0*/  SEL R18, R19, RZ, P6 ;  /* 0x000000ff13127207 */ /* 0x000fe40003000000 */
[----:B------:R-:W-:Y:S02]  /*9e00*/  SEL R19, RZ, 0x4, P0 ;  /* 0x00000004ff137807 */ /* 0x000fe40000000000 */
[----:B------:R-:W-:Y:S01]  /*9e10*/  ISETP.NE.U32.AND P0, PT, R18, RZ, PT ;  /* 0x000000ff1200720c */ /* 0x000fe20003f05070 */
[----:B------:R2:W-:Y:S01]  /*9e20*/  LDGSTS.E [R5+0xa008], desc[UR22][R26.64], P5 ;  /* 0x0a0080001a057fae */ /* 0x0005e2000a9a1016 */
[----:B------:R-:W-:-:S04]  /*9e30*/  SEL R18, R19, RZ, P6 ;  /* 0x000000ff13127207 */ /* 0x000fc80003000000 */
[----:B------:R-:W-:Y:S01]  /*9e40*/  ISETP.NE.U32.AND P5, PT, R18, RZ, PT ;  /* 0x000000ff1200720c */ /* 0x000fe20003fa5070 */
[----:B------:R-:W-:Y:S02]  /*9e50*/  VIADD R18, R246, 0xffffff00 ;  /* 0xffffff00f6127836 */ /* 0x000fe40000000000 */
[----:B------:R-:W-:Y:S01]  /*9e60*/  IMAD.U32 R19, RZ, RZ, UR4 ;  /* 0x00000004ff137e24 */ /* 0x000fe2000f8e00ff */
[----:B------:R2:W-:Y:S02]  /*9e70*/  STL.64 [R1+0xc8], R26 ;  /* 0x0000c81a01007387 */ /* 0x0005e40000100a00 */
[----:B------:R-:W-:Y:S01]  /*9e80*/  ISETP.GE.AND P1, PT, R3, R18, PT ;  /* 0x000000120300720c */ /* 0x000fe20003f26270 */
[----:B--2---:R-:W-:-:S03]  /*9e90*/  IMAD.WIDE R26, R19, 0x4, R50 ;  /* 0x00000004131a7825 */ /* 0x004fc600078e0232 */
[----:B------:R-:W-:Y:S02]  /*9ea0*/  SEL R19, RZ, 0x4, P1 ;  /* 0x00000004ff137807 */ /* 0x000fe40000800000 */
[----:B------:R-:W-:Y:S01]  /*9eb0*/  ISETP.GT.AND P1, PT, R252, 0x17f, PT ;  /* 0x0000017ffc00780c */ /* 0x000fe20003f24270 */
[----:B------:R1:W-:Y:S03]  /*9ec0*/  LDGSTS.E [R5+0xc000], desc[UR22][R26.64], P5 ;  /* 0x0c0000001a057fae */ /* 0x0003e6000a9a1016 */
[----:B------:R-:W-:-:S04]  /*9ed0*/  SEL R19, R19, RZ, P1 ;  /* 0x000000ff13137207 */ /* 0x000fc80000800000 */
[----:B------:R-:W-:Y:S01]  /*9ee0*/  ISETP.NE.U32.AND P5, PT, R19, RZ, PT ;  /* 0x000000ff1300720c */ /* 0x000fe20003fa5070 */
[----:B------:R-:W-:-:S04]  /*9ef0*/  IMAD.U32 R19, RZ, RZ, UR5 ;  /* 0x00000005ff137e24 */ /* 0x000fc8000f8e00ff */
[C---:B------:R-:W-:Y:S01]  /*9f00*/  IMAD.WIDE R140, R19.reuse, 0x4, R140 ;  /* 0x00000004138c7825 */ /* 0x040fe200078e028c */
[----:B------:R1:W-:Y:S03]  /*9f10*/  STL.64 [R1+0xc0], R26 ;  /* 0x0000c01a01007387 */ /* 0x0003e60000100a00 */
[C---:B------:R-:W-:Y:S01]  /*9f20*/  IMAD.WIDE R142, R19.reuse, 0x4, R142 ;  /* 0x00000004138e7825 */ /* 0x040fe200078e028e */
[----:B------:R-:W-:Y:S03]  /*9f30*/  STL.64 [R1+0xe8], R140 ;  /* 0x0000e88c01007387 */ /* 0x000fe60000100a00 */
[C---:B------:R-:W-:Y:S01]  /*9f40*/  IMAD.WIDE R126, R19.reuse, 0x4, R144 ;  /* 0x00000004137e7825 */ /* 0x040fe200078e0290 */
[----:B------:R-:W-:Y:S03]  /*9f50*/  STL.64 [R1+0xe0], R142 ;  /* 0x0000e08e01007387 */ /* 0x000fe60000100a00 */
[C---:B------:R-:W-:Y:S01]  /*9f60*/  IMAD.WIDE R60, R19.reuse, 0x4, R146 ;  /* 0x00000004133c7825 */ /* 0x040fe200078e0292 */
[----:B------:R-:W-:Y:S03]  /*9f70*/  STL.64 [R1+0xd8], R126 ;  /* 0x0000d87e01007387 */ /* 0x000fe60000100a00 */
[C---:B------:R-:W-:Y:S01]  /*9f80*/  IMAD.WIDE R156, R19.reuse, 0x4, R156 ;  /* 0x00000004139c7825 */ /* 0x040fe200078e029c */
[----:B------:R-:W-:Y:S03]  /*9f90*/  STL.64 [R1+0xd0], R60 ;  /* 0x0000d03c01007387 */ /* 0x000fe60000100a00 */
[----:B------:R-:W-:Y:S01]  /*9fa0*/  IMAD.WIDE R158, R19, 0x4, R158 ;  /* 0x00000004139e7825 */ /* 0x000fe200078e029e */
[----:B------:R-:W-:Y:S04]  /*9fb0*/  STL.64 [R1+0x98], R156 ;  /* 0x0000989c01007387 */ /* 0x000fe80000100a00 */
[----:B------:R-:W-:Y:S01]  /*9fc0*/  STL.64 [R1+0x80], R158 ;  /* 0x0000809e01007387 */ /* 0x000fe20000100a00 */
[----:B-1----:R-:W-:-:S03]  /*9fd0*/  IMAD.U32 R26, RZ, RZ, UR5 ;  /* 0x00000005ff1a7e24 */ /* 0x002fc6000f8e00ff */
[----:B------:R-:W2:Y:S01]  /*9fe0*/  LDL.LU.64 R30, [R1+0x58] ;  /* 0x00005800011e7983 */ /* 0x000ea20000300a00 */
[----:B------:R-:W-:Y:S01]  /*9ff0*/  ISETP.NE.U32.AND P6, PT, R20, RZ, PT ;  /* 0x000000ff1400720c */ /* 0x000fe20003fc5070 */
[----:B------:R-:W-:Y:S02]  /*a000*/  IMAD.WIDE R20, R19, 0x4, R162 ;  /* 0x0000000413147825 */ /* 0x000fe400078e02a2 */
[----:B------:R-:W3:Y:S02]  /*a010*/  LDL.LU.64 R34, [R1+0x60] ;  /* 0x0000600001227983 */ /* 0x000ee40000300a00 */
[----:B------:R-:W-:Y:S02]  /*a020*/  IMAD.WIDE R26, R26, 0x4, R24 ;  /* 0x000000041a1a7825 */ /* 0x000fe400078e0218 */
[----:B------:R1:W-:Y:S02]  /*a030*/  STL.64 [R1+0x68], R20 ;  /* 0x0000681401007387 */ /* 0x0003e40000100a00 */
[----:B------:R-:W-:-:S02]  /*a040*/  IMAD.U32 R24, RZ, RZ, UR5 ;  /* 0x00000005ff187e24 */ /* 0x000fc4000f8e00ff */
[----:B------:R-:W4:Y:S01]  /*a050*/  LDL.LU.64 R144, [R1+0x70] ;  /* 0x0000700001907983 */ /* 0x000f220000300a00 */
[----:B------:R-:W-:-:S04]  /*a060*/  IMAD.WIDE R62, R19, 0x4, R160 ;  /* 0x00000004133e7825 */ /* 0x000fc800078e02a0 */
[----:B------:R-:W-:-:S04]  /*a070*/  IMAD.WIDE R24, R24, 0x4, R22 ;  /* 0x0000000418187825 */ /* 0x000fc800078e0216 */
[----:B------:R-:W-:Y:S01]  /*a080*/  IMAD.U32 R22, RZ, RZ, UR5 ;  /* 0x00000005ff167e24 */ /* 0x000fe2000f8e00ff */
[----:B------:R2:W-:Y:S03]  /*a090*/  STL.64 [R1+0x78], R62 ;  /* 0x0000783e01007387 */ /* 0x0005e60000100a00 */
[----:B------:R-:W-:Y:S02]  /*a0a0*/  IMAD.WIDE R22, R22, 0x4, R16 ;  /* 0x0000000416167825 */ /* 0x000fe400078e0210 */
[----:B------:R-:W4:Y:S02]  /*a0b0*/  LDL.LU.64 R16, [R1+0x328] ;  /* 0x0003280001107983 */ /* 0x000f240000300a00 */
[----:B-1----:R-:W-:-:S04]  /*a0c0*/  IMAD.U32 R20, RZ, RZ, UR5 ;  /* 0x00000005ff147e24 */ /* 0x002fc8000f8e00ff */
[----:B------:R-:W-:-:S04]  /*a0d0*/  IMAD.WIDE R20, R20, 0x4, R32 ;  /* 0x0000000414147825 */ /* 0x000fc800078e0220 */
[----:B------:R-:W-:Y:S02]  /*a0e0*/  IMAD.U32 R32, RZ, RZ, UR4 ;  /* 0x00000004ff207e24 */ /* 0x000fe4000f8e00ff */
[----:B------:R-:W-:-:S04]  /*a0f0*/  IMAD.WIDE R132, R19, 0x4, R132 ;  /* 0x0000000413847825 */ /* 0x000fc800078e0284 */
[----:B------:R-:W-:-:S04]  /*a100*/  IMAD.WIDE R148, R19, 0x4, R148 ;  /* 0x0000000413947825 */ /* 0x000fc800078e0294 */
[----:B------:R-:W-:Y:S02]  /*a110*/  IMAD.U32 R52, RZ, RZ, UR5 ;  /* 0x00000005ff347e24 */ /* 0x000fe4000f8e00ff */
[----:B------:R-:W-:Y:S02]  /*a120*/  IMAD.U32 R56, RZ, RZ, UR5 ;  /* 0x00000005ff387e24 */ /* 0x000fe4000f8e00ff */
[----:B------:R-:W-:-:S04]  /*a130*/  IMAD.WIDE R164, R19, 0x4, R164 ;  /* 0x0000000413a47825 */ /* 0x000fc800078e02a4 */
[----:B------:R-:W-:Y:S02]  /*a140*/  IMAD.U32 R54, RZ, RZ, UR5 ;  /* 0x00000005ff367e24 */ /* 0x000fe4000f8e00ff */
[----:B------:R-:W-:-:S04]  /*a150*/  IMAD.WIDE R180, R19, 0x4, R180 ;  /* 0x0000000413b47825 */ /* 0x000fc800078e02b4 */
[----:B------:R-:W-:-:S04]  /*a160*/  IMAD.WIDE R196, R19, 0x4, R196 ;  /* 0x0000000413c47825 */ /* 0x000fc800078e02c4 */
[----:B------:R-:W-:-:S04]  /*a170*/  IMAD.WIDE R52, R52, 0x4, R212 ;  /* 0x0000000434347825 */ /* 0x000fc800078e02d4 */
[----:B------:R-:W-:-:S04]  /*a180*/  IMAD.WIDE R56, R56, 0x4, R80 ;  /* 0x0000000438387825 */ /* 0x000fc800078e0250 */
[----:B------:R-:W-:-:S04]  /*a190*/  IMAD.WIDE R54, R54, 0x4, R228 ;  /* 0x0000000436367825 */ /* 0x000fc800078e02e4 */
[----:B------:R-:W-:Y:S02]  /*a1a0*/  IMAD.U32 R80, RZ, RZ, UR5 ;  /* 0x00000005ff507e24 */ /* 0x000fe4000f8e00ff */
[----:B------:R-:W-:-:S04]  /*a1b0*/  IMAD.WIDE R134, R19, 0x4, R134 ;  /* 0x0000000413867825 */ /* 0x000fc800078e0286 */
[----:B------:R-:W-:Y:S02]  /*a1c0*/  IMAD.U32 R58, RZ, RZ, UR5 ;  /* 0x00000005ff3a7e24 */ /* 0x000fe4000f8e00ff */
[----:B------:R-:W-:-:S04]  /*a1d0*/  IMAD.WIDE R150, R19, 0x4, R150 ;  /* 0x0000000413967825 */ /* 0x000fc800078e0296 */
[----:B------:R-:W-:-:S04]  /*a1e0*/  IMAD.WIDE R166, R19, 0x4, R166 ;  /* 0x0000000413a67825 */ /* 0x000fc800078e02a6 */
[----:B------:R-:W-:-:S04]  /*a1f0*/  IMAD.WIDE R80, R80, 0x4, R78 ;  /* 0x0000000450507825 */ /* 0x000fc800078e024e */
        /* <DEDUP_REMOVED lines=12> */
[----:B------:R-:W-:Y:S02]  /*a2c0*/  IMAD.WIDE R28, R28, 0x4, R250 ;  /* 0x000000041c1c7825 */ /* 0x000fe400078e02fa */
[----:B------:R-:W4:Y:S02]  /*a2d0*/  LDL.64 R250, [R1+0x68] ;  /* 0x0000680001fa7983 */ /* 0x000f240000100a00 */
        /* <DEDUP_REMOVED lines=17> */
[----:B------:R-:W-:Y:S01]  /*a3f0*/  IMAD.WIDE R222, R19, 0x4, R222 ;  /* 0x0000000413de7825 */ /* 0x000fe200078e02de */
[----:B------:R-:W-:-:S03]  /*a400*/  USHF.R.S32.HI UR6, URZ, 0x1f, UR4 ;  /* 0x0000001fff067899 */ /* 0x000fc60008011404 */
[----:B------:R-:W-:Y:S01]  /*a410*/  IMAD.WIDE R238, R19, 0x4, R238 ;  /* 0x0000000413ee7825 */ /* 0x000fe200078e02ee */
[----:B------:R-:W-:Y:S02]  /*a420*/  USHF.L.U32 UR10, UR4, 0x2, URZ ;  /* 0x00000002040a7899 */ /* 0x000fe400080006ff */
[----:B------:R-:W-:Y:S01]  /*a430*/  USHF.L.U64.HI UR11, UR4, 0x2, UR6 ;  /* 0x00000002040b7899 */ /* 0x000fe20008010206 */
[----:B--2---:R-:W-:-:S04]  /*a440*/  IMAD.WIDE R32, R32, 0x4, R30 ;  /* 0x0000000420207825 */ /* 0x004fc800078e021e */
[----:B------:R-:W-:Y:S01]  /*a450*/  IMAD.U32 R30, RZ, RZ, UR4 ;  /* 0x00000004ff1e7e24 */ /* 0x000fe2000f8e00ff */
[----:B------:R-:W-:Y:S03]  /*a460*/  LDGSTS.E [R5+0xc008], desc[UR22][R32.64], P4 ;  /* 0x0c00800020057fae */ /* 0x000fe6000a1a1016 */
[----:B---3--:R-:W-:-:S04]  /*a470*/  IMAD.WIDE R30, R30, 0x4, R34 ;  /* 0x000000041e1e7825 */ /* 0x008fc800078e0222 */
[----:B------:R-:W-:Y:S01]  /*a480*/  IMAD.U32 R34, RZ, RZ, UR4 ;  /* 0x00000004ff227e24 */ /* 0x000fe2000f8e00ff */
[----:B------:R-:W-:Y:S03]  /*a490*/  LDGSTS.E [R5+0xe000], desc[UR22][R30.64], P6 ;  /* 0x0e0000001e057fae */ /* 0x000fe6000b1a1016 */
[----:B----4-:R-:W-:-:S05]  /*a4a0*/  IMAD.WIDE R34, R34, 0x4, R144 ;  /* 0x0000000422227825 */ /* 0x010fca00078e0290 */
[----:B------:R-:W-:Y:S04]  /*a4b0*/  LDGSTS.E [R5+0xe008], desc[UR22][R34.64], P0 ;  /* 0x0e00800022057fae */ /* 0x000fe800081a1016 */
        /* <DEDUP_REMOVED lines=50> */
[----:B------:R1:W-:Y:S02]  /*a7e0*/  LDGSTS.E [R11+0x20700], desc[UR22][R62.64], P2 ;  /* 0x207000003e0b7fae */ /* 0x0003e400091a1016 */
[----:B-1----:R-:W-:-:S04]  /*a7f0*/  IADD3 R62, P6, PT, R244, UR10, RZ ;  /* 0x0000000af43e7c10 */ /* 0x002fc8000ffde0ff */
[----:B------:R-:W-:Y:S02]  /*a800*/  IADD3.X R63, PT, PT, R245, UR11, RZ, P6, !PT ;  /* 0x0000000bf53f7c10 */ /* 0x000fe4000b7fe4ff */
[----:B------:R-:W5:Y:S01]  /*a810*/  LDL.LU.64 R244, [R1+0x320] ;  /* 0x0003200001f47983 */ /* 0x000f620000300a00 */
[----:B------:R-:W-:-:S04]  /*a820*/  IMAD.WIDE R176, R19, 0x4, R176 ;  /* 0x0000000413b07825 */ /* 0x000fc800078e02b0 */
[C---:B------:R-:W-:Y:S01]  /*a830*/  IMAD.WIDE R192, R19.reuse, 0x4, R192 ;  /* 0x0000000413c07825 */ /* 0x040fe200078e02c0 */
[----:B------:R-:W-:Y:S03]  /*a840*/  LDGSTS.E [R11+0x20b00], desc[UR22][R176.64], P2 ;  /* 0x20b00000b00b7fae */ /* 0x000fe600091a1016 */
        /* <DEDUP_REMOVED lines=8> */
[----:B------:R-:W-:Y:S01]  /*a8d0*/  IMAD.U32 R50, RZ, RZ, UR5 ;  /* 0x00000005ff327e24 */ /* 0x000fe2000f8e00ff */
[----:B------:R-:W-:Y:S01]  /*a8e0*/  LDGSTS.E [R11+0x21f00], desc[UR22][R22.64], P2 ;  /* 0x21f00000160b7fae */ /* 0x000fe200091a1016 */
[----:B------:R-:W-:-:S03]  /*a8f0*/  IMAD.WIDE R194, R19, 0x4, R194 ;  /* 0x0000000413c27825 */ /* 0x000fc600078e02c2 */
[----:B------:R1:W-:Y:S01]  /*a900*/  LDGSTS.E [R10+0x20380], desc[UR22][R60.64], P2 ;  /* 0x203800003c0a7fae */ /* 0x0003e200091a1016 */
[----:B------:R-:W-:-:S03]  /*a910*/  IMAD.WIDE R210, R19, 0x4, R210 ;  /* 0x0000000413d27825 */ /* 0x000fc600078e02d2 */
[----:B------:R2:W-:Y:S01]  /*a920*/  LDGSTS.E [R10+0x20780], desc[UR22][R250.64], P2 ;  /* 0x20780000fa0a7fae */ /* 0x0005e200091a1016 */
[----:B------:R-:W-:-:S03]  /*a930*/  IMAD.WIDE R226, R19, 0x4, R226 ;  /* 0x0000000413e27825 */ /* 0x000fc600078e02e2 */
[----:B------:R2:W-:Y:S01]  /*a940*/  LDGSTS.E [R10+0x20b80], desc[UR22][R178.64], P2 ;  /* 0x20b80000b20a7fae */ /* 0x0005e200091a1016 */
[----:B------:R-:W-:-:S03]  /*a950*/  IMAD.WIDE R50, R50, 0x4, R248 ;  /* 0x0000000432327825 */ /* 0x000fc600078e02f8 */
[----:B------:R2:W-:Y:S04]  /*a960*/  LDGSTS.E [R10+0x20f80], desc[UR22][R194.64], P2 ;  /* 0x20f80000c20a7fae */ /* 0x0005e800091a1016 */
[----:B------:R2:W-:Y:S04]  /*a970*/  LDGSTS.E [R10+0x21380], desc[UR22][R210.64], P2 ;  /* 0x21380000d20a7fae */ /* 0x0005e800091a1016 */
[----:B------:R2:W-:Y:S04]  /*a980*/  LDGSTS.E [R10+0x21780], desc[UR22][R226.64], P2 ;  /* 0x21780000e20a7fae */ /* 0x0005e800091a1016 */
[----:B------:R2:W-:Y:S04]  /*a990*/  LDGSTS.E [R10+0x21b80], desc[UR22][R50.64], P2 ;  /* 0x21b80000320a7fae */ /* 0x0005e800091a1016 */
[----:B------:R2:W-:Y:S04]  /*a9a0*/  LDGSTS.E [R10+0x21f80], desc[UR22][R20.64], P2 ;  /* 0x21f80000140a7fae */ /* 0x0005e800091a1016 */
[----:B------:R-:W0:Y:S01]  /*a9b0*/  LDGDEPBAR ;  /* 0x00000000000079af */ /* 0x000e220000000000 */
[----:B------:R-:W-:-:S02]  /*a9c0*/  LOP3.LUT R247, R3, 0x2, RZ, 0xfc, !PT ;  /* 0x0000000203f77812 */ /* 0x000fc400078efcff */
[----:B-1----:R-:W-:Y:S02]  /*a9d0*/  IADD3 R60, P0, PT, R64, UR10, RZ ;  /* 0x0000000a403c7c10 */ /* 0x002fe4000ff1e0ff */
[----:B------:R-:W-:Y:S02]  /*a9e0*/  ISETP.GE.AND P4, PT, R247, R18, PT ;  /* 0x00000012f700720c */ /* 0x000fe40003f86270 */
[----:B------:R-:W-:Y:S02]  /*a9f0*/  IADD3.X R61, PT, PT, R65, UR11, RZ, P0, !PT ;  /* 0x0000000b413d7c10 */ /* 0x000fe400087fe4ff */
[----:B------:R-:W-:Y:S02]  /*aa00*/  ISETP.NE.U32.AND P0, PT, RZ, UR12, PT ;  /* 0x0000000cff007c0c */ /* 0x000fe4000bf05070 */
[----:B------:R-:W-:Y:S02]  /*aa10*/  SEL R19, RZ, 0x4, P4 ;  /* 0x00000004ff137807 */ /* 0x000fe40002000000 */
[----:B------:R-:W-:-:S02]  /*aa20*/  ISETP.LT.OR P4, PT, R252, 0x80, P0 ;  /* 0x00000080fc00780c */ /* 0x000fc40000781670 */
[----:B------:R-:W-:-:S04]  /*aa30*/  SEL R19, R19, RZ, P1 ;  /* 0x000000ff13137207 */ /* 0x000fc80000800000 */
[----:B------:R-:W-:Y:S01]  /*aa40*/  ISETP.NE.U32.AND P2, PT, R19, RZ, PT ;  /* 0x000000ff1300720c */ /* 0x000fe20003f45070 */
[----:B------:R-:W-:-:S04]  /*aa50*/  DEPBAR.LE SB0, 0x2 ;  /* 0x000080800000791a */ /* 0x000fc80000000000 */
[----:B------:R-:W-:Y:S06]  /*aa60*/  BAR.SYNC.DEFER_BLOCKING 0x0 ;  /* 0x0000000000007b1d */ /* 0x000fec0000010000 */
[----:B--2---:R-:W-:Y:S05]  /*aa70*/  @P4 BRA `(.L_x_6) ;  /* 0x0000000400644947 */ /* 0x004fea0003800000 */
[----:B------:R-:W-:Y:S02]  /*aa80*/  USHF.R.U32.HI UR68, URZ, 0x4, UR7 ;  /* 0x00000004ff447899 */ /* 0x000fe40008011607 */
[----:B------:R-:W-:Y:S02]  /*aa90*/  UIADD3 UR15, UPT, UPT, UR7, 0x18000, URZ ;  /* 0x00018000070f7890 */ /* 0x000fe4000fffe0ff */
[----:B------:R-:W-:Y:S02]  /*aaa0*/  USGXT.U32 UR68, UR68, 0xe ;  /* 0x0000000e4444789a */ /* 0x000fe40008000000 */
[----:B------:R-:W-:Y:S02]  /*aab0*/  USHF.R.U32.HI UR15, URZ, 0x4, UR15 ;  /* 0x00000004ff0f7899 */ /* 0x000fe4000801160f */
[----:B------:R-:W-:Y:S02]  /*aac0*/  UIADD3 UR74, UP1, UPT, UR68, 0x2, URZ ;  /* 0x00000002444a7890 */ /* 0x000fe4000ff3e0ff */
[----:B------:R-:W-:Y:S01]  /*aad0*/  USGXT.U32 UR72, UR15, 0xe ;  /* 0x0000000e0f48789a */ /* 0x000fe20008000000 */
[----:B------:R-:W-:Y:S01]  /*aae0*/  UMOV UR12, URZ ;  /* 0x000000ff000c7c82 */ /* 0x000fe20008000000 */
[----:B------:R-:W-:Y:S01]  /*aaf0*/  UMOV UR13, URZ ;  /* 0x000000ff000d7c82 */ /* 0x000fe20008000000 */
[----:B------:R-:W-:-:S02]  /*ab00*/  UIADD3.X UR75, UPT, UPT, UR12, 0x40004040, URZ, UP1, !UPT ;  /* 0x400040400c4b7890 */ /* 0x000fc40008ffe4ff */
[----:B------:R-:W-:Y:S02]  /*ab10*/  UIADD3 UR26, UP1, UPT, UR72, 0x2, URZ ;  /* 0x00000002481a7890 */ /* 0x000fe4000ff3e0ff */
[----:B------:R-:W-:Y:S02]  /*ab20*/  UIADD3.64 UR18, UPT, UPT, UR74, 0x2, URZ ;  /* 0x000000024a127897 */ /* 0x000fe4000fffe0ff */
[----:B------:R-:W-:Y:S02]  /*ab30*/  UIADD3.X UR27, UPT, UPT, UR13, 0x40004040, URZ, UP1, !UPT ;  /* 0x400040400d1b7890 */ /* 0x000fe40008ffe4ff */
[----:B------:R-:W-:Y:S02]  /*ab40*/  UIADD3.64 UR64, UPT, UPT, UR74, 0x4, URZ ;  /* 0x000000044a407897 */ /* 0x000fe4000fffe0ff */
[----:B------:R-:W-:Y:S02]  /*ab50*/  UIADD3.64 UR24, UPT, UPT, UR26, 0x2, URZ ;  /* 0x000000021a187897 */ /* 0x000fe4000fffe0ff */
[----:B------:R-:W-:-:S02]  /*ab60*/  UIADD3.64 UR66, UPT, UPT, UR26, 0x4, URZ ;  /* 0x000000041a427897 */ /* 0x000fc4000fffe0ff */
[----:B------:R-:W-:Y:S02]  /*ab70*/  UIADD3.64 UR60, UPT, UPT, UR74, 0x1fe, URZ ;  /* 0x000001fe4a3c7897 */ /* 0x000fe4000fffe0ff */
[----:B------:R-:W-:Y:S01]  /*ab80*/  UIADD3.64 UR58, UPT, UPT, UR26, 0x1fe, URZ ;  /* 0x000001fe1a3a7897 */ /* 0x000fe2000fffe0ff */
[----:B------:R-:W-:Y:S01]  /*ab90*/  UMOV UR70, 0x0 ;  /* 0x0000000000467882 */ /* 0x000fe20000000000 */
[----:B------:R-:W-:Y:S01]  /*aba0*/  UMOV UR71, 0x4100910 ;  /* 0x0410091000477882 */ /* 0x000fe20000000000 */
[----:B------:R-:W-:Y:S01]  /*abb0*/  UIADD3.64 UR50, UPT, UPT, UR74, 0x200, URZ ;  /* 0x000002004a327897 */ /* 0x000fe2000fffe0ff */
[----:B------:R-:W-:Y:S01]  /*abc0*/  UMOV UR69, 0x40004040 ;  /* 0x4000404000457882 */ /* 0x000fe20000000000 */
[----:B------:R-:W-:Y:S01]  /*abd0*/  UMOV UR73, 0x40004040 ;  /* 0x4000404000497882 */ /* 0x000fe20000000000 */
[----:B------:R-:W-:Y:S01]  /*abe0*/  UIADD3.64 UR46, UPT, UPT, UR26, 0x200, URZ ;  /* 0x000002001a2e7897 */ /* 0x000fe2000fffe0ff */
[----:B------:R1:W-:Y:S01]  /*abf0*/  UTCHMMA gdesc[UR68], gdesc[UR72], tmem[UR8], tmem[UR70], idesc[UR71], !UPT ;  /* 0x00ff4648440075ea */ /* 0x0003e2000f800008 */
[----:B------:R-:W-:Y:S01]  /*ac00*/  UMOV UR30, 0x0 ;  /* 0x00000000001e7882 */ /* 0x000fe20000000000 */
[----:B------:R-:W-:Y:S01]  /*ac10*/  UMOV UR31, 0x4100910 ;  /* 0x04100910001f7882 */ /* 0x000fe20000000000 */
[----:B------:R-:W-:Y:S01]  /*ac20*/  UMOV UR76, 0x0 ;  /* 0x00000000004c7882 */ /* 0x000fe20000000000 */
[----:B------:R-:W-:Y:S01]  /*ac30*/  UMOV UR77, 0x4100910 ;  /* 0x04100910004d7882 */ /* 0x000fe20000000000 */
[----:B------:R-:W-:Y:S01]  /*ac40*/  UMOV UR62, 0x0 ;  /* 0x00000000003e7882 */ /* 0x000fe20000000000 */
[----:B------:R-:W-:Y:S01]  /*ac50*/  UMOV UR63, 0x4100910 ;  /* 0x04100910003f7882 */ /* 0x000fe20000000000 */
[----:B------:R-:W-:Y:S01]  /*ac60*/  UTCHMMA gdesc[UR74], gdesc[UR26], tmem[UR8], tmem[UR30], idesc[UR31], UPT ;  /* 0x00ff1e1a4a0075ea */ /* 0x000fe2000b800008 */
[----:B------:R-:W-:Y:S01]  /*ac70*/  UMOV UR54, 0x0 ;  /* 0x0000000000367882 */ /* 0x000fe20000000000 */
[----:B------:R-:W-:Y:S01]  /*ac80*/  UMOV UR55, 0x4100910 ;  /* 0x0410091000377882 */ /* 0x000fe20000000000 */
[----:B------:R-:W-:Y:S01]  /*ac90*/  UIADD3.64 UR36, UPT, UPT, UR74, 0x202, URZ ;  /* 0x000002024a247897 */ /* 0x000fe2000fffe0ff */
[----:B------:R-:W-:Y:S01]  /*aca0*/  UTCHMMA gdesc[UR18], gdesc[UR24], tmem[UR8], tmem[UR76], idesc[UR77], UPT ;  /* 0x00ff4c18120075ea */ /* 0x000fe2000b800008 */
[----:B-1----:R-:W-:Y:S01]  /*acb0*/  UIADD3.64 UR68, UPT, UPT, UR26, 0x202, URZ ;  /* 0x000002021a447897 */ /* 0x002fe2000fffe0ff */
[----:B------:R-:W-:Y:S01]  /*acc0*/  UTCHMMA gdesc[UR64], gdesc[UR66], tmem[UR8], tmem[UR62], idesc[UR63], UPT ;  /* 0x00ff3e42400075ea */ /* 0x000fe2000b800008 */
[----:B------:R-:W-:Y:S01]  /*acd0*/  UIADD3.64 UR56, UPT, UPT, UR74, 0x204, URZ ;  /* 0x000002044a387897 */ /* 0x000fe2000fffe0ff */
[----:B------:R1:W-:Y:S01]  /*ace0*/  UTCHMMA gdesc[UR60], gdesc[UR58], tmem[UR8], tmem[UR54], idesc[UR55], UPT ;  /* 0x00ff363a3c0075ea */ /* 0x0003e2000b800008 */
[----:B------:R-:W-:-:S02]  /*acf0*/  UIADD3.64 UR72, UPT, UPT, UR26, 0x204, URZ ;  /* 0x000002041a487897 */ /* 0x000fc4000fffe0ff */
[----:B------:R-:W-:Y:S02]  /*ad00*/  UIADD3.64 UR52, UPT, UPT, UR74, 0x3fe, URZ ;  /* 0x000003fe4a347897 */ /* 0x000fe4000fffe0ff */
[----:B------:R-:W-:Y:S01]  /*ad10*/  UIADD3.64 UR70, UPT, UPT, UR26, 0x3fe, URZ ;  /* 0x000003fe1a467897 */ /* 0x000fe2000fffe0ff */
[----:B------:R-:W-:Y:S01]  /*ad20*/  UMOV UR42, 0x0 ;  /* 0x00000000002a7882 */ /* 0x000fe20000000000 */
[----:B------:R-:W-:Y:S01]  /*ad30*/  UMOV UR43, 0x4100910 ;  /* 0x04100910002b7882 */ /* 0x000fe20000000000 */
[----:B------:R-:W-:Y:S01]  /*ad40*/  UIADD3.64 UR48, UPT, UPT, UR74, 0x400, URZ ;  /* 0x000004004a307897 */ /* 0x000fe2000fffe0ff */
[----:B------:R2:W-:Y:S01]  /*ad50*/  UTCHMMA gdesc[UR50], gdesc[UR46], tmem[UR8], tmem[UR42], idesc[UR43], UPT ;  /* 0x00ff2a2e320075ea */ /* 0x0005e2000b800008 */
[----:B-1----:R-:W-:Y:S02]  /*ad60*/  UIADD3.64 UR54, UPT, UPT, UR26, 0x400, URZ ;  /* 0x000004001a367897 */ /* 0x002fe4000fffe0ff */
[----:B------:R-:W-:Y:S02]  /*ad70*/  UIADD3.64 UR44, UPT, UPT, UR74, 0x402, URZ ;  /* 0x000004024a2c7897 */ /* 0x000fe4000fffe0ff */
[----:B------:R-:W-:-:S02]  /*ad80*/  UIADD3.64 UR40, UPT, UPT, UR74, 0x404, URZ ;  /* 0x000004044a287897 */ /* 0x000fc4000fffe0ff */
[----:B------:R-:W-:Y:S02]  /*ad90*/  UIADD3.64 UR34, UPT, UPT, UR74, 0x5fe, URZ ;  /* 0x000005fe4a227897 */ /* 0x000fe4000fffe0ff */
[----:B------:R-:W-:Y:S02]  /*ada0*/  UIADD3.64 UR30, UPT, UPT, UR74, 0x600, URZ ;  /* 0x000006004a1e7897 */ /* 0x000fe4000fffe0ff */
[----:B------:R-:W-:Y:S02]  /*adb0*/  UIADD3.64 UR24, UPT, UPT, UR74, 0x602, URZ ;  /* 0x000006024a187897 */ /* 0x000fe4000fffe0ff */
[----:B------:R-:W-:Y:S02]  /*adc0*/  UIADD3.64 UR18, UPT, UPT, UR74, 0x604, URZ ;  /* 0x000006044a127897 */ /* 0x000fe4000fffe0ff */
[----:B------:R-:W-:Y:S02]  /*add0*/  UIADD3.64 UR76, UPT, UPT, UR26, 0x402, URZ ;  /* 0x000004021a4c7897 */ /* 0x000fe4000fffe0ff */
[----:B------:R-:W-:-:S02]  /*ade0*/  UIADD3.64 UR74, UPT, UPT, UR26, 0x404, URZ ;  /* 0x000004041a4a7897 */ /* 0x000fc4000fffe0ff */
[----:B--2---:R-:W-:Y:S02]  /*adf0*/  UIADD3.64 UR46, UPT, UPT, UR26, 0x5fe, URZ ;  /* 0x000005fe1a2e7897 */ /* 0x004fe4000fffe0ff */
[----:B------:R-:W-:Y:S01]  /*ae00*/  UIADD3.64 UR42, UPT, UPT, UR26, 0x600, URZ ;  /* 0x000006001a2a7897 */ /* 0x000fe2000fffe0ff */
[----:B------:R-:W-:Y:S01]  /*ae10*/  UMOV UR64, 0x0 ;  /* 0x0000000000407882 */ /* 0x000fe20000000000 */
[----:B------:R-:W-:Y:S01]  /*ae20*/  UMOV UR65, 0x4100910 ;  /* 0x0410091000417882 */ /* 0x000fe20000000000 */
[----:B------:R-:W-:Y:S01]  /*ae30*/  UMOV UR66, 0x0 ;  /* 0x0000000000427882 */ /* 0x000fe20000000000 */
[----:B------:R-:W-:Y:S01]  /*ae40*/  UMOV UR67, 0x4100910 ;  /* 0x0410091000437882 */ /* 0x000fe20000000000 */
[----:B------:R-:W-:Y:S01]  /*ae50*/  UIADD3.64 UR62, UPT, UPT, UR26, 0x602, URZ ;  /* 0x000006021a3e7897 */ /* 0x000fe2000fffe0ff */
[----:B------:R1:W-:Y:S01]  /*ae60*/  UTCHMMA gdesc[UR36], gdesc[UR68], tmem[UR8], tmem[UR64], idesc[UR65], UPT ;  /* 0x00ff4044240075ea */ /* 0x0003e2000b800008 */
[----:B------:R-:W-:Y:S01]  /*ae70*/  UIADD3.64 UR26, UPT, UPT, UR26, 0x604, URZ ;  /* 0x000006041a1a7897 */ /* 0x000fe2000fffe0ff */
[----:B------:R1:W-:Y:S01]  /*ae80*/  UTCHMMA gdesc[UR56], gdesc[UR72], tmem[UR8], tmem[UR66], idesc[UR67], UPT ;  /* 0x00ff4248380075ea */ /* 0x0003e2000b800008 */
[----:B------:R-:W-:Y:S01]  /*ae90*/  UMOV UR60, 0x0 ;  /* 0x00000000003c7882 */ /* 0x000fe20000000000 */
[----:B------:R-:W-:Y:S01]  /*aea0*/  UMOV UR61, 0x4100910 ;  /* 0x04100910003d7882 */ /* 0x000fe20000000000 */
[----:B------:R-:W-:Y:S01]  /*aeb0*/  UMOV UR58, 0x0 ;  /* 0x00000000003a7882 */ /* 0x000fe20000000000 */
[----:B------:R-:W-:Y:S01]  /*aec0*/  UMOV UR59, 0x4100910 ;  /* 0x04100910003b7882 */ /* 0x000fe20000000000 */
[----:B------:R1:W-:Y:S01]  /*aed0*/  UTCHMMA gdesc[UR52], gdesc[UR70], tmem[UR8], tmem[UR60], idesc[UR61], UPT ;  /* 0x00ff3c46340075ea */ /* 0x0003e2000b800008 */
[----:B------:R1:W-:Y:S01]  /*aee0*/  UTCHMMA gdesc[UR48], gdesc[UR54], tmem[UR8], tmem[UR58], idesc[UR59], UPT ;  /* 0x00ff3a36300075ea */ /* 0x0003e2000b800008 */
[----:B------:R-:W-:Y:S01]  /*aef0*/  UMOV UR38, 0x0 ;  /* 0x0000000000267882 */ /* 0x000fe20000000000 */
[----:B------:R-:W-:Y:S01]  /*af00*/  UMOV UR39, 0x4100910 ;  /* 0x0410091000277882 */ /* 0x000fe20000000000 */
[----:B------:R1:W-:Y:S01]  /*af10*/  UTCHMMA gdesc[UR44], gdesc[UR76], tmem[UR8], tmem[UR64], idesc[UR65], UPT ;  /* 0x00ff404c2c0075ea */ /* 0x0003e2000b800008 */
[----:B------:R-:W-:Y:S01]  /*af20*/  UMOV UR32, 0x0 ;  /* 0x0000000000207882 */ /* 0x000fe20000000000 */
[----:B------:R-:W-:Y:S01]  /*af30*/  UMOV UR33, 0x4100910 ;  /* 0x0410091000217882 */ /* 0x000fe20000000000 */
[----:B------:R1:W-:Y:S01]  /*af40*/  UTCHMMA gdesc[UR40], gdesc[UR74], tmem[UR8], tmem[UR66], idesc[UR67], UPT ;  /* 0x00ff424a280075ea */ /* 0x0003e2000b800008 */
[----:B------:R-:W-:Y:S01]  /*af50*/  UMOV UR28, 0x0 ;  /* 0x00000000001c7882 */ /* 0x000fe20000000000 */
[----:B------:R-:W-:Y:S01]  /*af60*/  UMOV UR29, 0x4100910 ;  /* 0x04100910001d7882 */ /* 0x000fe20000000000 */
[----:B------:R-:W-:Y:S01]  /*af70*/  UMOV UR15, URZ ;  /* 0x000000ff000f7c82 */ /* 0x000fe20008000000 */
[----:B------:R1:W-:Y:S01]  /*af80*/  UTCHMMA gdesc[UR34], gdesc[UR46], tmem[UR8], tmem[UR38], idesc[UR39], UPT ;  /* 0x00ff262e220075ea */ /* 0x0003e2000b800008 */
[----:B------:R-:W-:Y:S01]  /*af90*/  UMOV UR20, 0x0 ;  /* 0x0000000000147882 */ /* 0x000fe20000000000 */
[----:B------:R-:W-:Y:S01]  /*afa0*/  UMOV UR21, 0x4100910 ;  /* 0x0410091000157882 */ /* 0x000fe20000000000 */
[----:B------:R1:W-:Y:S01]  /*afb0*/  UTCHMMA gdesc[UR30], gdesc[UR42], tmem[UR8], tmem[UR32], idesc[UR33], UPT ;  /* 0x00ff202a1e0075ea */ /* 0x0003e2000b800008 */
[----:B------:R-:W-:Y:S01]  /*afc0*/  UMOV UR12, UR14 ;  /* 0x0000000e000c7c82 */ /* 0x000fe20008000000 */
[----:B------:R1:W-:Y:S01]  /*afd0*/  UTCHMMA gdesc[UR24], gdesc[UR62], tmem[UR8], tmem[UR28], idesc[UR29], UPT ;  /* 0x00ff1c3e180075ea */ /* 0x0003e2000b800008 */
[----:B------:R1:W-:Y:S01]  /*afe0*/  UTCHMMA gdesc[UR18], gdesc[UR26], tmem[UR8], tmem[UR20], idesc[UR21], UPT ;  /* 0x00ff141a120075ea */ /* 0x0003e2000b800008 */
[----:B------:R1:W-:Y:S01]  /*aff0*/  UTCBAR [UR12], URZ ;  /* 0x000000ff0c0073e9 */ /* 0x0003e200080000ff */
[----:B------:R-:W-:Y:S01]  /*b000*/  NOP ;  /* 0x0000000000007918 */ /* 0x000fe20000000000 */
.L_x_6:
[----:B------:R-:W-:Y:S01]  /*b010*/  BAR.SYNC.DEFER_BLOCKING 0x0 ;  /* 0x0000000000007b1d */ /* 0x000fe20000010000 */
[----:B------:R-:W-:Y:S01]  /*b020*/  LOP3.LUT R19, R3, 0x20, RZ, 0xfc, !PT ;  /* 0x0000002003137812 */ /* 0x000fe200078efcff */
[----:B------:R-:W-:Y:S01]  /*b030*/  USHF.R.S32.HI UR15, URZ, 0x1f, UR5 ;  /* 0x0000001fff0f7899 */ /* 0x000fe20008011405 */
[-C--:B------:R-:W-:Y:S01]  /*b040*/  ISETP.GE.AND P4, PT, R66, R18.reuse, PT ;  /* 0x000000124200720c */ /* 0x080fe20003f86270 */
[----:B-1----:R-:W-:Y:S02]  /*b050*/  USHF.L.U32 UR12, UR5, 0x2, URZ ;  /* 0x00000002050c7899 */ /* 0x002fe400080006ff */
[----:B------:R-:W-:Y:S01]  /*b060*/  USHF.L.U64.HI UR13, UR5, 0x2, UR15 ;  /* 0x00000002050d7899 */ /* 0x000fe2000801020f */
[----:B------:R-:W2:Y:S04]  /*b070*/  LDL.LU.64 R146, [R1+0x158] ;  /* 0x0001580001927983 */ /* 0x000ea80000300a00 */
[----:B------:R-:W3:Y:S04]  /*b080*/  LDL.LU.64 R126, [R1+0x118] ;  /* 0x00011800017e7983 */ /* 0x000ee80000300a00 */
[----:B------:R-:W-:Y:S01]  /*b090*/  @!PT LDS RZ, [RZ] ;  /* 0x00000000fffff984 */ /* 0x000fe20000000800 */
[----:B------:R-:W-:Y:S01]  /*b0a0*/  @!PT LDS RZ, [RZ] ;  /* 0x00000000fffff984 */ /* 0x000fe20000000800 */
[----:B------:R-:W-:Y:S01]  /*b0b0*/  @!PT LDS RZ, [RZ] ;  /* 0x00000000fffff984 */ /* 0x000fe20000000800 */
[----:B------:R1:W-:Y:S04]  /*b0c0*/  LDGSTS.E [R83+0x10000], desc[UR22][R60.64], P5 ;  /* 0x100000003c537fae */ /* 0x0003e8000a9a1016 */
[----:B------:R4:W-:Y:S01]  /*b0d0*/  LDGSTS.E [R83+0x10008], desc[UR22][R62.64], P2 ;  /* 0x100080003e537fae */ /* 0x0009e200091a1016 */
[----:B------:R-:W-:-:S02]  /*b0e0*/  ISETP.GE.AND P2, PT, R19, R18, PT ;  /* 0x000000121300720c */ /* 0x000fc40003f46270 */
[----:B------:R-:W-:-:S04]  /*b0f0*/  SEL R19, RZ, 0x4, P4 ;  /* 0x00000004ff137807 */ /* 0x000fc80002000000 */
[----:B------:R-:W-:Y:S02]  /*b100*/  SEL R19, R19, RZ, P1 ;  /* 0x000000ff13137207 */ /* 0x000fe40000800000 */
[----:B-1----:R-:W-:Y:S02]  /*b110*/  SEL R60, RZ, 0x4, P2 ;  /* 0x00000004ff3c7807 */ /* 0x002fe40001000000 */
[----:B------:R-:W-:Y:S02]  /*b120*/  ISETP.NE.U32.AND P4, PT, R19, RZ, PT ;  /* 0x000000ff1300720c */ /* 0x000fe40003f85070 */
[----:B------:R-:W-:-:S04]  /*b130*/  SEL R60, R60, RZ, P1 ;  /* 0x000000ff3c3c7207 */ /* 0x000fc80000800000 */
[----:B------:R-:W-:Y:S02]  /*b140*/  ISETP.NE.U32.AND P2, PT, R60, RZ, PT ;  /* 0x000000ff3c00720c */ /* 0x000fe40003f45070 */
[----:B------:R-:W-:-:S04]  /*b150*/  IADD3 R60, P5, PT, R104, UR10, RZ ;  /* 0x0000000a683c7c10 */ /* 0x000fc8000ffbe0ff */
[----:B------:R-:W-:Y:S02]  /*b160*/  IADD3.X R61, PT, PT, R105, UR11, RZ, P5, !PT ;  /* 0x0000000b693d7c10 */ /* 0x000fe4000affe4ff */
[----:B----4-:R-:W-:-:S04]  /*b170*/  IADD3 R62, P5, PT, R102, UR10, RZ ;  /* 0x0000000a663e7c10 */ /* 0x010fc8000ffbe0ff */
[----:B------:R-:W-:Y:S01]  /*b180*/  IADD3.X R63, PT, PT, R103, UR11, RZ, P5, !PT ;  /* 0x0000000b673f7c10 */ /* 0x000fe2000affe4ff */
[----:B------:R1:W-:Y:S01]  /*b190*/  LDGSTS.E [R83+0x12000], desc[UR22][R60.64], P2 ;  /* 0x120000003c537fae */ /* 0x0003e200091a1016 */
[----:B------:R-:W-:-:S03]  /*b1a0*/  ISETP.GE.AND P2, PT, R67, R18, PT ;  /* 0x000000124300720c */ /* 0x000fc60003f46270 */
[----:B------:R4:W-:Y:S01]  /*b1b0*/  LDGSTS.E [R83+0x12008], desc[UR22][R62.64], P4 ;  /* 0x120080003e537fae */ /* 0x0009e2000a1a1016 */
[----:B------:R-:W-:-:S04]  /*b1c0*/  ISETP.GE.AND P4, PT, R68, R18, PT ;  /* 0x000000124400720c */ /* 0x000fc80003f86270 */
[----:B------:R-:W-:Y:S02]  /*b1d0*/  SEL R19, RZ, 0x4, P4 ;  /* 0x00000004ff137807 */ /* 0x000fe40002000000 */
[----:B-1----:R-:W-:Y:S02]  /*b1e0*/  SEL R60, RZ, 0x4, P2 ;  /* 0x00000004ff3c7807 */ /* 0x002fe40001000000 */
[----:B------:R-:W-:Y:S02]  /*b1f0*/  SEL R19, R19, RZ, P1 ;  /* 0x000000ff13137207 */ /* 0x000fe40000800000 */
[----:B------:R-:W-:Y:S02]  /*b200*/  SEL R60, R60, RZ, P1 ;  /* 0x000000ff3c3c7207 */ /* 0x000fe40000800000 */
[----:B------:R-:W-:Y:S02]  /*b210*/  ISETP.NE.U32.AND P4, PT, R19, RZ, PT ;  /* 0x000000ff1300720c */ /* 0x000fe40003f85070 */
[----:B------:R-:W-:-:S02]  /*b220*/  ISETP.NE.U32.AND P2, PT, R60, RZ, PT ;  /* 0x000000ff3c00720c */ /* 0x000fc40003f45070 */
[----:B------:R-:W-:-:S04]  /*b230*/  IADD3 R60, P5, PT, R76, UR10, RZ ;  /* 0x0000000a4c3c7c10 */ /* 0x000fc8000ffbe0ff */
[----:B------:R-:W-:Y:S02]  /*b240*/  IADD3.X R61, PT, PT, R77, UR11, RZ, P5, !PT ;  /* 0x0000000b4d3d7c10 */ /* 0x000fe4000affe4ff */
[----:B----4-:R-:W-:-:S04]  /*b250*/  IADD3 R62, P5, PT, R74, UR10, RZ ;  /* 0x0000000a4a3e7c10 */ /* 0x010fc8000ffbe0ff */
[----:B------:R-:W-:Y:S01]  /*b260*/  IADD3.X R63, PT, PT, R75, UR11, RZ, P5, !PT ;  /* 0x0000000b4b3f7c10 */ /* 0x000fe2000affe4ff */
[----:B------:R1:W-:Y:S01]  /*b270*/  LDGSTS.E [R83+0x14000], desc[UR22][R60.64], P2 ;  /* 0x140000003c537fae */ /* 0x0003e200091a1016 */
[-C--:B------:R-:W-:Y:S02]  /*b280*/  ISETP.GE.AND P2, PT, R69, R18.reuse, PT ;  /* 0x000000124500720c */ /* 0x080fe40003f46270 */
[----:B------:R-:W-:Y:S01]  /*b290*/  IADD3 R48, P5, PT, R48, UR10, RZ ;  /* 0x0000000a30307c10 */ /* 0x000fe2000ffbe0ff */
[----:B------:R-:W-:Y:S01]  /*b2a0*/  LDGSTS.E [R83+0x14008], desc[UR22][R62.64], P4 ;  /* 0x140080003e537fae */ /* 0x000fe2000a1a1016 */
[----:B------:R-:W-:Y:S02]  /*b2b0*/  ISETP.GE.AND P4, PT, R82, R18, PT ;  /* 0x000000125200720c */ /* 0x000fe40003f86270 */
[----:B------:R-:W-:Y:S02]  /*b2c0*/  IADD3.X R49, PT, PT, R49, UR11, RZ, P5, !PT ;  /* 0x0000000b31317c10 */ /* 0x000fe4000affe4ff */
[----:B------:R-:W-:-:S02]  /*b2d0*/  SEL R19, RZ, 0x4, P4 ;  /* 0x00000004ff137807 */ /* 0x000fc40002000000 */
[----:B------:R-:W-:Y:S02]  /*b2e0*/  IADD3 R46, P5, PT, R46, UR10, RZ ;  /* 0x0000000a2e2e7c10 */ /* 0x000fe4000ffbe0ff */
[----:B-1----:R-:W-:Y:S02]  /*b2f0*/  SEL R60, RZ, 0x4, P2 ;  /* 0x00000004ff3c7807 */ /* 0x002fe40001000000 */
[----:B------:R-:W-:Y:S02]  /*b300*/  SEL R19, R19, RZ, P1 ;  /* 0x000000ff13137207 */ /* 0x000fe40000800000 */
[----:B------:R-:W-:Y:S02]  /*b310*/  SEL R60, R60, RZ, P1 ;  /* 0x000000ff3c3c7207 */ /* 0x000fe40000800000 */
[----:B------:R-:W-:Y:S02]  /*b320*/  ISETP.NE.U32.AND P4, PT, R19, RZ, PT ;  /* 0x000000ff1300720c */ /* 0x000fe40003f85070 */
[----:B------:R-:W-:-:S02]  /*b330*/  ISETP.NE.U32.AND P2, PT, R60, RZ, PT ;  /* 0x000000ff3c00720c */ /* 0x000fc40003f45070 */
[----:B------:R-:W-:-:S11]  /*b340*/  IADD3.X R47, PT, PT, R47, UR11, RZ, P5, !PT ;  /* 0x0000000b2f2f7c10 */ /* 0x000fd6000affe4ff */
[----:B------:R-:W-:Y:S01]  /*b350*/  LDGSTS.E [R83+0x16000], desc[UR22][R48.64], P2 ;  /* 0x1600000030537fae */ /* 0x000fe200091a1016 */
[----:B------:R-:W-:-:S03]  /*b360*/  ISETP.GE.AND P2, PT, R86, R18, PT ;  /* 0x000000125600720c */ /* 0x000fc60003f46270 */
[----:B------:R1:W-:Y:S01]  /*b370*/  LDGSTS.E [R83+0x16008], desc[UR22][R46.64], P4 ;  /* 0x160080002e537fae */ /* 0x0003e2000a1a1016 */
[----:B------:R-:W-:-:S04]  /*b380*/  SEL R19, RZ, 0x4, P2 ;  /* 0x00000004ff137807 */ /* 0x000fc80001000000 */
[----:B------:R-:W-:-:S04]  /*b390*/  SEL R19, R19, RZ, P1 ;  /* 0x000000ff13137207 */ /* 0x000fc80000800000 */
[----:B------:R-:W-:Y:S02]  /*b3a0*/  ISETP.NE.U32.AND P2, PT, R19, RZ, PT ;  /* 0x000000ff1300720c */ /* 0x000fe40003f45070 */
[----:B-1----:R-:W-:-:S04]  /*b3b0*/  IADD3 R46, P4, PT, R84, UR10, RZ ;  /* 0x0000000a542e7c10 */ /* 0x002fc8000ff9e0ff */
[----:B------:R-:W-:Y:S02]  /*b3c0*/  IADD3.X R47, PT, PT, R85, UR11, RZ, P4, !PT ;  /* 0x0000000b552f7c10 */ /* 0x000fe4000a7fe4ff */
[----:B------:R-:W-:-:S05]  /*b3d0*/  ISETP.GE.AND P4, PT, R90, R18, PT ;  /* 0x000000125a00720c */ /* 0x000fca0003f86270 */
[----:B------:R1:W-:Y:S01]  /*b3e0*/  LDGSTS.E [R243+0x10000], desc[UR22][R46.64], P2 ;  /* 0x100000002ef37fae */ /* 0x0003e200091a1016 */
[----:B------:R-:W-:Y:S02]  /*b3f0*/  ISETP.GE.AND P2, PT, R87, R18, PT ;  /* 0x000000125700720c */ /* 0x000fe40003f46270 */
[----:B------:R-:W-:-:S04]  /*b400*/  SEL R19, RZ, 0x4, P4 ;  /* 0x00000004ff137807 */ /* 0x000fc80002000000 */
[----:B------:R-:W-:-:S04]  /*b410*/  SEL R19, R19, RZ, P1 ;  /* 0x000000ff13137207 */ /* 0x000fc80000800000 */
[----:B------:R-:W-:Y:S02]  /*b420*/  ISETP.NE.U32.AND P4, PT, R19, RZ, PT ;  /* 0x000000ff1300720c */ /* 0x000fe40003f85070 */
[----:B-1----:R-:W-:-:S04]  /*b430*/  SEL R46, RZ, 0x4, P2 ;  /* 0x00000004ff2e7807 */ /* 0x002fc80001000000 */
[----:B------:R-:W-:-:S04]  /*b440*/  SEL R46, R46, RZ, P1 ;  /* 0x000000ff2e2e7207 */ /* 0x000fc80000800000 */
[----:B------:R-:W-:Y:S02]  /*b450*/  ISETP.NE.U32.AND P2, PT, R46, RZ, PT ;  /* 0x000000ff2e00720c */ /* 0x000fe40003f45070 */
[----:B------:R-:W-:-:S04]  /*b460*/  IADD3 R46, P5, PT, R88, UR10, RZ ;  /* 0x0000000a582e7c10 */ /* 0x000fc8000ffbe0ff */
[----:B------:R-:W-:Y:S02]  /*b470*/  IADD3.X R47, PT, PT, R89, UR11, RZ, P5, !PT ;  /* 0x0000000b592f7c10 */ /* 0x000fe4000affe4ff */
[----:B------:R-:W-:-:S04]  /*b480*/  IADD3 R48, P5, PT, R100, UR10, RZ ;  /* 0x0000000a64307c10 */ /* 0x000fc8000ffbe0ff */
        /* <DEDUP_REMOVED lines=15> */
[----:B------:R-:W-:Y:S01]  /*b580*/  LDGSTS.E [R243+0x12008], desc[UR22][R46.64], P2 ;  /* 0x120080002ef37fae */ /* 0x000fe200091a1016 */
[----:B------:R-:W-:Y:S02]  /*b590*/  IADD3 R212, P5, PT, R164, UR12, RZ ;  /* 0x0000000ca4d47c10 */ /* 0x000fe4000ffbe0ff */
[----:B------:R-:W-:Y:S01]  /*b5a0*/  ISETP.GE.AND P2, PT, R93, R18, PT ;  /* 0x000000125d00720c */ /* 0x000fe20003f46270 */
[----:B------:R1:W-:Y:S01]  /*b5b0*/  LDGSTS.E [R243+0x14000], desc[UR22][R48.64], P4 ;  /* 0x1400000030f37fae */ /* 0x0003e2000a1a1016 */
[----:B------:R-:W-:Y:S02]  /*b5c0*/  IADD3 R248, P4, PT, R132, UR12, RZ ;  /* 0x0000000c84f87c10 */ /* 0x000fe4000ff9e0ff */
[----:B------:R-:W-:Y:S02]  /*b5d0*/  IADD3.X R213, PT, PT, R165, UR13, RZ, P5, !PT ;  /* 0x0000000da5d57c10 */ /* 0x000fe4000affe4ff */
[----:B------:R-:W-:-:S02]  /*b5e0*/  IADD3.X R249, PT, PT, R133, UR13, RZ, P4, !PT ;  /* 0x0000000d85f97c10 */ /* 0x000fc4000a7fe4ff */
[----:B------:R-:W4:Y:S01]  /*b5f0*/  LDL.LU.64 R132, [R1+0x110] ;  /* 0x0001100001847983 */ /* 0x000f220000300a00 */
[----:B------:R-:W-:Y:S02]  /*b600*/  IADD3 R228, P4, PT, R148, UR12, RZ ;  /* 0x0000000c94e47c10 */ /* 0x000fe4000ff9e0ff */
[----:B------:R-:W-:Y:S01]  /*b610*/  IADD3 R196, P5, PT, R196, UR12, RZ ;  /* 0x0000000cc4c47c10 */ /* 0x000fe2000ffbe0ff */
[----:B------:R-:W4:Y:S01]  /*b620*/  LDL.LU.64 R160, [R1+0xb8] ;  /* 0x0000b80001a07983 */ /* 0x000f220000300a00 */
[----:B------:R-:W-:Y:S02]  /*b630*/  IADD3.X R229, PT, PT, R149, UR13, RZ, P4, !PT ;  /* 0x0000000d95e57c10 */ /* 0x000fe4000a7fe4ff */
[----:B------:R-:W-:Y:S01]  /*b640*/  IADD3 R198, P4, PT, R180, UR12, RZ ;  /* 0x0000000cb4c67c10 */ /* 0x000fe2000ff9e0ff */
[----:B------:R-:W4:Y:S01]  /*b650*/  LDL.LU.64 R156, [R1+0xb0] ;  /* 0x0000b000019c7983 */ /* 0x000f220000300a00 */
[----:B------:R-:W-:Y:S02]  /*b660*/  IADD3.X R197, PT, PT, R197, UR13, RZ, P5, !PT ;  /* 0x0000000dc5c57c10 */ /* 0x000fe4000affe4ff */
[----:B------:R-:W-:Y:S01]  /*b670*/  IADD3.X R199, PT, PT, R181, UR13, RZ, P4, !PT ;  /* 0x0000000db5c77c10 */ /* 0x000fe2000a7fe4ff */
[----:B------:R-:W4:Y:S01]  /*b680*/  LDL.LU.64 R158, [R1+0x20] ;  /* 0x00002000019e7983 */ /* 0x000f220000300a00 */
[----:B-1----:R-:W-:-:S02]  /*b690*/  IADD3 R48, P5, PT, R54, UR12, RZ ;  /* 0x0000000c36307c10 */ /* 0x002fc4000ffbe0ff */
[----:B------:R-:W-:Y:S01]  /*b6a0*/  IADD3 R52, P4, PT, R52, UR12, RZ ;  /* 0x0000000c34347c10 */ /* 0x000fe2000ff9e0ff */
[----:B------:R-:W4:Y:S01]  /*b6b0*/  LDL.LU.64 R162, [R1+0x18] ;  /* 0x0000180001a27983 */ /* 0x000f220000300a00 */
[----:B------:R-:W-:Y:S02]  /*b6c0*/  IADD3.X R49, PT, PT, R55, UR13, RZ, P5, !PT ;  /* 0x0000000d37317c10 */ /* 0x000fe4000affe4ff */
[----:B------:R-:W-:Y:S01]  /*b6d0*/  IADD3.X R53, PT, PT, R53, UR13, RZ, P4, !PT ;  /* 0x0000000d35357c10 */ /* 0x000fe2000a7fe4ff */
[----:B------:R-:W4:Y:S01]  /*b6e0*/  LDL.LU.64 R140, [R1+0x178] ;  /* 0x00017800018c7983 */ /* 0x000f220000300a00 */
[----:B------:R-:W-:Y:S02]  /*b6f0*/  IADD3 R46, P5, PT, R56, UR12, RZ ;  /* 0x0000000c382e7c10 */ /* 0x000fe4000ffbe0ff */
[----:B------:R-:W-:Y:S01]  /*b700*/  IADD3 R54, P4, PT, R134, UR12, RZ ;  /* 0x0000000c86367c10 */ /* 0x000fe2000ff9e0ff */
[----:B------:R-:W4:Y:S01]  /*b710*/  LDL.LU.64 R144, [R1+0x170] ;  /* 0x0001700001907983 */ /* 0x000f220000300a00 */
[----:B------:R-:W-:-:S02]  /*b720*/  IADD3.X R47, PT, PT, R57, UR13, RZ, P5, !PT ;  /* 0x0000000d392f7c10 */ /* 0x000fc4000affe4ff */
[----:B------:R-:W-:Y:S01]  /*b730*/  IADD3.X R55, PT, PT, R135, UR13, RZ, P4, !PT ;  /* 0x0000000d87377c10 */ /* 0x000fe2000a7fe4ff */
[----:B------:R-:W4:Y:S01]  /*b740*/  LDL.LU.64 R142, [R1+0x138] ;  /* 0x00013800018e7983 */ /* 0x000f220000300a00 */
[----:B------:R-:W-:Y:S02]  /*b750*/  IADD3 R68, P5, PT, R166, UR12, RZ ;  /* 0x0000000ca6447c10 */ /* 0x000fe4000ffbe0ff */
[----:B------:R-:W-:Y:S01]  /*b760*/  IADD3 R56, P4, PT, R150, UR12, RZ ;  /* 0x0000000c96387c10 */ /* 0x000fe2000ff9e0ff */
[----:B------:R-:W4:Y:S01]  /*b770*/  LDL.LU.64 R148, [R1+0x130] ;  /* 0x0001300001947983 */ /* 0x000f220000300a00 */
[----:B------:R-:W-:Y:S02]  /*b780*/  IADD3.X R69, PT, PT, R167, UR13, RZ, P5, !PT ;  /* 0x0000000da7457c10 */ /* 0x000fe4000affe4ff */
[----:B------:R-:W-:Y:S02]  /*b790*/  IADD3.X R57, PT, PT, R151, UR13, RZ, P4, !PT ;  /* 0x0000000d97397c10 */ /* 0x000fe4000a7fe4ff */
[----:B------:R-:W-:-:S02]  /*b7a0*/  IADD3 R64, P5, PT, R58, UR12, RZ ;  /* 0x0000000c3a407c10 */ /* 0x000fc4000ffbe0ff */
[----:B------:R-:W-:Y:S02]  /*b7b0*/  IADD3 R66, P4, PT, R182, UR12, RZ ;  /* 0x0000000cb6427c10 */ /* 0x000fe4000ff9e0ff */
[----:B------:R-:W-:Y:S02]  /*b7c0*/  IADD3.X R65, PT, PT, R59, UR13, RZ, P5, !PT ;  /* 0x0000000d3b417c10 */ /* 0x000fe4000affe4ff */
[----:B------:R-:W-:Y:S02]  /*b7d0*/  IADD3.X R67, PT, PT, R183, UR13, RZ, P4, !PT ;  /* 0x0000000db7437c10 */ /* 0x000fe4000a7fe4ff */
[----:B------:R-:W-:Y:S02]  /*b7e0*/  IADD3 R60, P5, PT, R230, UR12, RZ ;  /* 0x0000000ce63c7c10 */ /* 0x000fe4000ffbe0ff */
[----:B------:R-:W-:Y:S02]  /*b7f0*/  IADD3 R62, P4, PT, R214, UR12, RZ ;  /* 0x0000000cd63e7c10 */ /* 0x000fe4000ff9e0ff */
[----:B------:R-:W-:-:S02]  /*b800*/  IADD3.X R61, PT, PT, R231, UR13, RZ, P5, !PT ;  /* 0x0000000de73d7c10 */ /* 0x000fc4000affe4ff */
[----:B------:R-:W-:Y:S02]  /*b810*/  IADD3.X R63, PT, PT, R215, UR13, RZ, P4, !PT ;  /* 0x0000000dd73f7c10 */ /* 0x000fe4000a7fe4ff */
[----:B------:R-:W-:Y:S02]  /*b820*/  IADD3 R58, P5, PT, R80, UR12, RZ ;  /* 0x0000000c503a7c10 */ /* 0x000fe4000ffbe0ff */
[----:B------:R-:W-:Y:S02]  /*b830*/  IADD3 R72, P4, PT, R136, UR12, RZ ;  /* 0x0000000c88487c10 */ /* 0x000fe4000ff9e0ff */
        /* <DEDUP_REMOVED lines=33> */
[----:B------:R-:W-:Y:S02]  /*ba50*/  IADD3 R98, P4, PT, R106, UR10, RZ ;  /* 0x0000000a6a627c10 */ /* 0x000fe4000ff9e0ff */
[----:B------:R-:W-:Y:S02]  /*ba60*/  IADD3.X R103, PT, PT, R109, UR11, RZ, P5, !PT ;  /* 0x0000000b6d677c10 */ /* 0x000fe4000affe4ff */
[----:B------:R-:W-:Y:S02]  /*ba70*/  IADD3 R96, P5, PT, R96, UR10, RZ ;  /* 0x0000000a60607c10 */ /* 0x000fe4000ffbe0ff */
[----:B------:R-:W-:Y:S02]  /*ba80*/  IADD3.X R99, PT, PT, R107, UR11, RZ, P4, !PT ;  /* 0x0000000b6b637c10 */ /* 0x000fe4000a7fe4ff */
        /* <DEDUP_REMOVED lines=24> */
[----:B--2---:R-:W-:Y:S02]  /*bc10*/  IADD3 R122, P4, PT, R146, UR10, RZ ;  /* 0x0000000a927a7c10 */ /* 0x004fe4000ff9e0ff */
[----:B------:R-:W-:-:S02]  /*bc20*/  IADD3.X R119, PT, PT, R131, UR11, RZ, P5, !PT ;  /* 0x0000000b83777c10 */ /* 0x000fc4000affe4ff */
[----:B---3--:R-:W-:Y:S02]  /*bc30*/  IADD3 R124, P5, PT, R126, UR10, RZ ;  /* 0x0000000a7e7c7c10 */ /* 0x008fe4000ffbe0ff */
[----:B------:R-:W-:Y:S02]  /*bc40*/  IADD3.X R123, PT, PT, R147, UR11, RZ, P4, !PT ;  /* 0x0000000b937b7c10 */ /* 0x000fe4000a7fe4ff */
[----:B------:R-:W-:Y:S01]  /*bc50*/  IADD3.X R125, PT, PT, R127, UR11, RZ, P5, !PT ;  /* 0x0000000b7f7d7c10 */ /* 0x000fe2000affe4ff */
[----:B------:R-:W2:Y:S01]  /*bc60*/  LDL.LU.64 R146, [R1+0xf8] ;  /* 0x0000f80001927983 */ /* 0x000ea20000300a00 */
[----:B------:R-:W-:-:S03]  /*bc70*/  SEL R19, RZ, 0x4, P2 ;  /* 0x00000004ff137807 */ /* 0x000fc60001000000 */
[----:B------:R-:W3:Y:S01]  /*bc80*/  LDL.LU.64 R152, [R1+0xf0] ;  /* 0x0000f00001987983 */ /* 0x000ee20000300a00 */
[----:B------:R-:W-:-:S03]  /*bc90*/  SEL R19, R19, RZ, P1 ;  /* 0x000000ff13137207 */ /* 0x000fc60000800000 */
[----:B------:R-:W3:Y:S01]  /*bca0*/  LDL.LU.64 R150, [R1+0x90] ;  /* 0x0000900001967983 */ /* 0x000ee20000300a00 */
[----:B------:R-:W-:-:S03]  /*bcb0*/  ISETP.NE.U32.AND P2, PT, R19, RZ, PT ;  /* 0x000000ff1300720c */ /* 0x000fc60003f45070 */
[----:B------:R-:W3:Y:S01]  /*bcc0*/  LDL.LU.64 R216, [R1+0x88] ;  /* 0x0000880001d87983 */ /* 0x000ee20000300a00 */
[----:B------:R-:W-:-:S09]  /*bcd0*/  LOP3.LUT R247, R3, 0x64, RZ, 0xfc, !PT ;  /* 0x0000006403f77812 */ /* 0x000fd200078efcff */
[----:B------:R1:W-:Y:S01]  /*bce0*/  LDGSTS.E [R243+0x14008], desc[UR22][R70.64], P2 ;  /* 0x1400800046f37fae */ /* 0x0003e200091a1016 */
[----:B----4-:R-:W-:-:S04]  /*bcf0*/  IADD3 R126, P4, PT, R132, UR10, RZ ;  /* 0x0000000a847e7c10 */ /* 0x010fc8000ff9e0ff */
[----:B------:R-:W-:Y:S02]  /*bd00*/  IADD3.X R127, PT, PT, R133, UR11, RZ, P4, !PT ;  /* 0x0000000b857f7c10 */ /* 0x000fe4000a7fe4ff */
[----:B------:R-:W-:Y:S02]  /*bd10*/  IADD3 R130, P4, PT, R156, UR10, RZ ;  /* 0x0000000a9c827c10 */ /* 0x000fe4000ff9e0ff */
[----:B------:R-:W-:Y:S02]  /*bd20*/  IADD3 R128, P5, PT, R160, UR10, RZ ;  /* 0x0000000aa0807c10 */ /* 0x000fe4000ffbe0ff */
[----:B------:R-:W-:Y:S02]  /*bd30*/  IADD3.X R131, PT, PT, R157, UR11, RZ, P4, !PT ;  /* 0x0000000b9d837c10 */ /* 0x000fe4000a7fe4ff */
[----:B------:R-:W4:Y:S01]  /*bd40*/  LDL.LU.64 R156, [R1+0x188] ;  /* 0x00018800019c7983 */ /* 0x000f220000300a00 */
[----:B------:R-:W-:Y:S02]  /*bd50*/  IADD3.X R129, PT, PT, R161, UR11, RZ, P5, !PT ;  /* 0x0000000ba1817c10 */ /* 0x000fe4000affe4ff */
[----:B------:R-:W-:Y:S01]  /*bd60*/  IADD3 R132, P5, PT, R158, UR10, RZ ;  /* 0x0000000a9e847c10 */ /* 0x000fe2000ffbe0ff */
[----:B------:R-:W4:Y:S03]  /*bd70*/  LDL.LU.64 R160, [R1+0x180] ;  /* 0x0001800001a07983 */ /* 0x000f260000300a00 */
[----:B------:R-:W-:-:S02]  /*bd80*/  IADD3.X R133, PT, PT, R159, UR11, RZ, P5, !PT ;  /* 0x0000000b9f857c10 */ /* 0x000fc4000affe4ff */
[----:B------:R-:W4:Y:S01]  /*bd90*/  LDL.LU.64 R158, [R1+0x150] ;  /* 0x00015000019e7983 */ /* 0x000f220000300a00 */
[----:B------:R-:W-:-:S03]  /*bda0*/  IADD3 R134, P5, PT, R162, UR10, RZ ;  /* 0x0000000aa2867c10 */ /* 0x000fc6000ffbe0ff */
[----:B------:R-:W4:Y:S01]  /*bdb0*/  LDL.LU.64 R164, [R1+0x148] ;  /* 0x0001480001a47983 */ /* 0x000f220000300a00 */
[----:B------:R-:W-:-:S03]  /*bdc0*/  IADD3.X R135, PT, PT, R163, UR11, RZ, P5, !PT ;  /* 0x0000000ba3877c10 */ /* 0x000fc6000affe4ff */
[----:B------:R-:W4:Y:S04]  /*bdd0*/  LDL.LU.64 R162, [R1+0x108] ;  /* 0x0001080001a27983 */ /* 0x000f280000300a00 */
[----:B------:R-:W4:Y:S04]  /*bde0*/  LDL.LU.64 R168, [R1+0x100] ;  /* 0x0001000001a87983 */ /* 0x000f280000300a00 */
[----:B------:R-:W4:Y:S04]  /*bdf0*/  LDL.LU.64 R166, [R1+0xa8] ;  /* 0x0000a80001a67983 */ /* 0x000f280000300a00 */
[----:B------:R-:W4:Y:S04]  /*be00*/  LDL.LU.64 R200, [R1+0xa0] ;  /* 0x0000a00001c87983 */ /* 0x000f280000300a00 */
[----:B------:R-:W4:Y:S04]  /*be10*/  LDL.LU.64 R180, [R1+0x198] ;  /* 0x0001980001b47983 */ /* 0x000f280000300a00 */
[----:B------:R-:W4:Y:S04]  /*be20*/  LDL.LU.64 R184, [R1+0x190] ;  /* 0x0001900001b87983 */ /* 0x000f280000300a00 */
[----:B------:R-:W4:Y:S04]  /*be30*/  LDL.LU.64 R182, [R1+0x168] ;  /* 0x0001680001b67983 */ /* 0x000f280000300a00 */
[----:B------:R-:W4:Y:S04]  /*be40*/  LDL.LU.64 R230, [R1+0xc8] ;  /* 0x0000c80001e67983 */ /* 0x000f280000300a00 */
[----:B------:R-:W4:Y:S01]  /*be50*/  LDL.LU.64 R214, [R1+0xc0] ;  /* 0x0000c00001d67983 */ /* 0x000f220000300a00 */
[----:B------:R-:W-:-:S04]  /*be60*/  IADD3 R136, P4, PT, R140, UR10, RZ ;  /* 0x0000000a8c887c10 */ /* 0x000fc8000ff9e0ff */
[----:B------:R-:W-:Y:S02]  /*be70*/  IADD3.X R137, PT, PT, R141, UR11, RZ, P4, !PT ;  /* 0x0000000b8d897c10 */ /* 0x000fe4000a7fe4ff */
[----:B------:R-:W-:Y:S02]  /*be80*/  IADD3 R138, P4, PT, R144, UR10, RZ ;  /* 0x0000000a908a7c10 */ /* 0x000fe4000ff9e0ff */
[----:B------:R-:W-:Y:S02]  /*be90*/  IADD3 R140, P5, PT, R142, UR10, RZ ;  /* 0x0000000a8e8c7c10 */ /* 0x000fe4000ffbe0ff */
[----:B------:R-:W-:Y:S02]  /*bea0*/  IADD3.X R139, PT, PT, R145, UR11, RZ, P4, !PT ;  /* 0x0000000b918b7c10 */ /* 0x000fe4000a7fe4ff */
[----:B------:R-:W-:Y:S02]  /*beb0*/  IADD3 R142, P4, PT, R148, UR10, RZ ;  /* 0x0000000a948e7c10 */ /* 0x000fe4000ff9e0ff */
[----:B------:R-:W-:-:S02]  /*bec0*/  IADD3.X R141, PT, PT, R143, UR11, RZ, P5, !PT ;  /* 0x0000000b8f8d7c10 */ /* 0x000fc4000affe4ff */
[----:B------:R-:W-:Y:S02]  /*bed0*/  IADD3.X R143, PT, PT, R149, UR11, RZ, P4, !PT ;  /* 0x0000000b958f7c10 */ /* 0x000fe4000a7fe4ff */
[----:B--2---:R-:W-:Y:S02]  /*bee0*/  IADD3 R144, P5, PT, R146, UR10, RZ ;  /* 0x0000000a92907c10 */ /* 0x004fe4000ffbe0ff */
[----:B---3--:R-:W-:Y:S02]  /*bef0*/  IADD3 R146, P4, PT, R152, UR10, RZ ;  /* 0x0000000a98927c10 */ /* 0x008fe4000ff9e0ff */
[----:B------:R-:W-:Y:S02]  /*bf00*/  IADD3.X R145, PT, PT, R147, UR11, RZ, P5, !PT ;  /* 0x0000000b93917c10 */ /* 0x000fe4000affe4ff */
[----:B------:R-:W-:Y:S02]  /*bf10*/  IADD3 R148, P5, PT, R150, UR10, RZ ;  /* 0x0000000a96947c10 */ /* 0x000fe4000ffbe0ff */
[----:B------:R-:W-:-:S02]  /*bf20*/  IADD3.X R147, PT, PT, R153, UR11, RZ, P4, !PT ;  /* 0x0000000b99937c10 */ /* 0x000fc4000a7fe4ff */
[----:B------:R-:W-:Y:S02]  /*bf30*/  IADD3.X R149, PT, PT, R151, UR11, RZ, P5, !PT ;  /* 0x0000000b97957c10 */ /* 0x000fe4000affe4ff */
[----:B------:R-:W-:-:S04]  /*bf40*/  IADD3 R150, P5, PT, R216, UR10, RZ ;  /* 0x0000000ad8967c10 */ /* 0x000fc8000ffbe0ff */
[----:B------:R-:W-:Y:S02]  /*bf50*/  IADD3.X R151, PT, PT, R217, UR11, RZ, P5, !PT ;  /* 0x0000000bd9977c10 */ /* 0x000fe4000affe4ff */
[----:B----4-:R-:W-:-:S04]  /*bf60*/  IADD3 R152, P4, PT, R156, UR10, RZ ;  /* 0x0000000a9c987c10 */ /* 0x010fc8000ff9e0ff */
[----:B------:R-:W-:Y:S02]  /*bf70*/  IADD3.X R153, PT, PT, R157, UR11, RZ, P4, !PT ;  /* 0x0000000b9d997c10 */ /* 0x000fe4000a7fe4ff */
[----:B------:R-:W-:Y:S02]  /*bf80*/  IADD3 R154, P4, PT, R160, UR10, RZ ;  /* 0x0000000aa09a7c10 */ /* 0x000fe4000ff9e0ff */
        /* <DEDUP_REMOVED lines=20> */
[----:B------:R-:W-:Y:S02]  /*c0d0*/  IADD3.X R183, PT, PT, R231, UR11, RZ, P4, !PT ;  /* 0x0000000be7b77c10 */ /* 0x000fe4000a7fe4ff */
[----:B------:R-:W2:Y:S01]  /*c0e0*/  LDL.LU.64 R230, [R1+0xe8] ;  /* 0x0000e80001e67983 */ /* 0x000ea20000300a00 */
[----:B------:R-:W-:-:S02]  /*c0f0*/  ISETP.GE.AND P4, PT, R247, R18, PT ;  /* 0x00000012f700720c */ /* 0x000fc40003f86270 */
[----:B------:R-:W-:Y:S02]  /*c100*/  LOP3.LUT R247, R3, 0x66, RZ, 0xfc, !PT ;  /* 0x0000006603f77812 */ /* 0x000fe400078efcff */
[----:B------:R-:W-:Y:S02]  /*c110*/  IADD3 R184, P5, PT, R214, UR10, RZ ;  /* 0x0000000ad6b87c10 */ /* 0x000fe4000ffbe0ff */
[----:B-1----:R-:W-:Y:S02]  /*c120*/  SEL R70, RZ, 0x4, P4 ;  /* 0x00000004ff467807 */ /* 0x002fe40002000000 */
[----:B------:R-:W-:Y:S02]  /*c130*/  ISETP.GE.AND P2, PT, R247, R18, PT ;  /* 0x00000012f700720c */ /* 0x000fe40003f46270 */
[----:B------:R-:W-:Y:S02]  /*c140*/  IADD3.X R185, PT, PT, R215, UR11, RZ, P5, !PT ;  /* 0x0000000bd7b97c10 */ /* 0x000fe4000affe4ff */
[----:B------:R-:W-:-:S02]  /*c150*/  IADD3 R30, P4, PT, R30, UR10, RZ ;  /* 0x0000000a1e1e7c10 */ /* 0x000fc4000ff9e0ff */
[----:B------:R-:W-:Y:S02]  /*c160*/  IADD3 R32, P5, PT, R32, UR10, RZ ;  /* 0x0000000a20207c10 */ /* 0x000fe4000ffbe0ff */
[----:B------:R-:W-:Y:S02]  /*c170*/  LOP3.LUT R247, R3, 0x8, RZ, 0xfc, !PT ;  /* 0x0000000803f77812 */ /* 0x000fe400078efcff */
[----:B------:R-:W-:Y:S02]  /*c180*/  SEL R70, R70, RZ, P1 ;  /* 0x000000ff46467207 */ /* 0x000fe40000800000 */
[----:B------:R-:W-:Y:S02]  /*c190*/  SEL R19, RZ, 0x4, P2 ;  /* 0x00000004ff137807 */ /* 0x000fe40001000000 */
[----:B------:R-:W-:Y:S02]  /*c1a0*/  IADD3.X R31, PT, PT, R31, UR11, RZ, P4, !PT ;  /* 0x0000000b1f1f7c10 */ /* 0x000fe4000a7fe4ff */
[----:B------:R-:W-:-:S02]  /*c1b0*/  IADD3.X R33, PT, PT, R33, UR11, RZ, P5, !PT ;  /* 0x0000000b21217c10 */ /* 0x000fc4000affe4ff */
[----:B------:R-:W-:Y:S02]  /*c1c0*/  ISETP.GE.AND P4, PT, R247, R18, PT ;  /* 0x00000012f700720c */ /* 0x000fe40003f86270 */
[----:B------:R-:W-:Y:S02]  /*c1d0*/  ISETP.NE.U32.AND P2, PT, R70, RZ, PT ;  /* 0x000000ff4600720c */ /* 0x000fe40003f45070 */
[----:B------:R-:W-:Y:S02]  /*c1e0*/  IADD3 R34, P5, PT, R34, UR10, RZ ;  /* 0x0000000a22227c10 */ /* 0x000fe4000ffbe0ff */
[----:B------:R-:W-:Y:S02]  /*c1f0*/  SEL R70, R19, RZ, P1 ;  /* 0x000000ff13467207 */ /* 0x000fe40000800000 */
[----:B------:R-:W-:Y:S02]  /*c200*/  LOP3.LUT R247, R3, 0xa, RZ, 0xfc, !PT ;  /* 0x0000000a03f77812 */ /* 0x000fe400078efcff */
[----:B------:R-:W-:-:S02]  /*c210*/  SEL R19, RZ, 0x4, P4 ;  /* 0x00000004ff137807 */ /* 0x000fc40002000000 */
[----:B------:R-:W-:Y:S02]  /*c220*/  IADD3.X R35, PT, PT, R35, UR11, RZ, P5, !PT ;  /* 0x0000000b23237c10 */ /* 0x000fe4000affe4ff */
[----:B------:R-:W-:Y:S01]  /*c230*/  ISETP.NE.U32.AND P5, PT, R70, RZ, PT ;  /* 0x000000ff4600720c */ /* 0x000fe20003fa5070 */
[----:B------:R-:W-:Y:S01]  /*c240*/  LDGSTS.E [R243+0x16000], desc[UR22][R44.64], P2 ;  /* 0x160000002cf37fae */ /* 0x000fe200091a1016 */
[----:B------:R-:W-:Y:S02]  /*c250*/  ISETP.GE.AND P4, PT, R247, R18, PT ;  /* 0x00000012f700720c */ /* 0x000fe40003f86270 */
[----:B------:R-:W-:Y:S02]  /*c260*/  SEL R71, R19, RZ, P1 ;  /* 0x000000ff13477207 */ /* 0x000fe40000800000 */
[----:B------:R-:W-:Y:S02]  /*c270*/  SEL R19, RZ, 0x4, P4 ;  /* 0x00000004ff137807 */ /* 0x000fe40002000000 */
[----:B------:R-:W-:-:S02]  /*c280*/  ISETP.NE.U32.AND P4, PT, R71, RZ, PT ;  /* 0x000000ff4700720c */ /* 0x000fc40003f85070 */
[----:B------:R-:W-:Y:S02]  /*c290*/  LOP3.LUT R247, R3, 0x28, RZ, 0xfc, !PT ;  /* 0x0000002803f77812 */ /* 0x000fe400078efcff */
[----:B------:R-:W-:Y:S01]  /*c2a0*/  SEL R19, R19, RZ, P1 ;  /* 0x000000ff13137207 */ /* 0x000fe20000800000 */
[----:B------:R-:W-:Y:S01]  /*c2b0*/  LDGSTS.E [R243+0x16008], desc[UR22][R104.64], P5 ;  /* 0x1600800068f37fae */ /* 0x000fe2000a9a1016 */
[-C--:B------:R-:W-:Y:S02]  /*c2c0*/  ISETP.GE.AND P2, PT, R247, R18.reuse, PT ;  /* 0x00000012f700720c */ /* 0x080fe40003f46270 */
[----:B------:R-:W-:Y:S02]  /*c2d0*/  LOP3.LUT R247, R3, 0x2a, RZ, 0xfc, !PT ;  /* 0x0000002a03f77812 */ /* 0x000fe400078efcff */
[----:B------:R-:W-:Y:S02]  /*c2e0*/  ISETP.NE.U32.AND P5, PT, R19, RZ, PT ;  /* 0x000000ff1300720c */ /* 0x000fe40003fa5070 */
[----:B------:R-:W-:Y:S01]  /*c2f0*/  SEL R19, RZ, 0x4, P2 ;  /* 0x00000004ff137807 */ /* 0x000fe20001000000 */
[----:B------:R1:W-:Y:S01]  /*c300*/  LDGSTS.E [R242+0x10000], desc[UR22][R42.64], P4 ;  /* 0x100000002af27fae */ /* 0x0003e2000a1a1016 */
[----:B------:R-:W-:-:S02]  /*c310*/  ISETP.GE.AND P2, PT, R247, R18, PT ;  /* 0x00000012f700720c */ /* 0x000fc40003f46270 */
[C---:B------:R-:W-:Y:S02]  /*c320*/  LOP3.LUT R215, R3.reuse, 0x48, RZ, 0xfc, !PT ;  /* 0x0000004803d77812 */ /* 0x040fe400078efcff */
[----:B------:R-:W-:Y:S02]  /*c330*/  LOP3.LUT R247, R3, 0x4a, RZ, 0xfc, !PT ;  /* 0x0000004a03f77812 */ /* 0x000fe400078efcff */
[----:B------:R-:W-:-:S03]  /*c340*/  ISETP.GE.AND P4, PT, R215, R18, PT ;  /* 0x00000012d700720c */ /* 0x000fc60003f86270 */
[----:B------:R-:W-:Y:S01]  /*c350*/  LDGSTS.E [R242+0x10008], desc[UR22][R100.64], P5 ;  /* 0x1000800064f27fae */ /* 0x000fe2000a9a1016 */
[----:B-1----:R-:W-:Y:S02]  /*c360*/  SEL R43, RZ, 0x4, P2 ;  /* 0x00000004ff2b7807 */ /* 0x002fe40001000000 */
[----:B------:R-:W-:Y:S02]  /*c370*/  SEL R42, R19, RZ, P1 ;  /* 0x000000ff132a7207 */ /* 0x000fe40000800000 */
[----:B------:R-:W-:Y:S02]  /*c380*/  ISETP.GE.AND P2, PT, R247, R18, PT ;  /* 0x00000012f700720c */ /* 0x000fe40003f46270 */
[----:B------:R-:W-:Y:S02]  /*c390*/  SEL R43, R43, RZ, P1 ;  /* 0x000000ff2b2b7207 */ /* 0x000fe40000800000 */
[----:B------:R-:W-:Y:S02]  /*c3a0*/  SEL R19, RZ, 0x4, P4 ;  /* 0x00000004ff137807 */ /* 0x000fe40002000000 */
[----:B------:R-:W-:-:S02]  /*c3b0*/  ISETP.NE.U32.AND P4, PT, R42, RZ, PT ;  /* 0x000000ff2a00720c */ /* 0x000fc40003f85070 */
[----:B------:R-:W-:Y:S02]  /*c3c0*/  SEL R44, RZ, 0x4, P2 ;  /* 0x00000004ff2c7807 */ /* 0x000fe40001000000 */
[----:B------:R-:W-:Y:S02]  /*c3d0*/  ISETP.NE.U32.AND P2, PT, R43, RZ, PT ;  /* 0x000000ff2b00720c */ /* 0x000fe40003f45070 */
[----:B------:R-:W-:-:S07]  /*c3e0*/  LOP3.LUT R215, R3, 0x68, RZ, 0xfc, !PT ;  /* 0x0000006803d77812 */ /* 0x000fce00078efcff */
[----:B------:R-:W-:Y:S04]  /*c3f0*/  LDGSTS.E [R242+0x12000], desc[UR22][R102.64], P4 ;  /* 0x1200000066f27fae */ /* 0x000fe8000a1a1016 */
[----:B------:R-:W-:Y:S01]  /*c400*/  LDGSTS.E [R242+0x12008], desc[UR22][R98.64], P2 ;  /* 0x1200800062f27fae */ /* 0x000fe200091a1016 */
[----:B------:R-:W-:-:S03]  /*c410*/  ISETP.GE.AND P2, PT, R215, R18, PT ;  /* 0x00000012d700720c */ /* 0x000fc60003f46270 */
[----:B------:R-:W3:Y:S01]  /*c420*/  LDL.LU.64 R214, [R1+0x98] ;  /* 0x0000980001d67983 */ /* 0x000ee20000300a00 */
[----:B------:R-:W1:Y:S01]  /*c430*/  S2R R247, SR_TID.X ;  /* 0x0000000000f77919 */ /* 0x000e620000002100 */
[----:B------:R-:W-:Y:S02]  /*c440*/  IADD3 R70, P6, PT, R186, UR12, RZ ;  /* 0x0000000cba467c10 */ /* 0x000fe4000ffde0ff */
[----:B------:R-:W-:Y:S02]  /*c450*/  SEL R19, R19, RZ, P1 ;  /* 0x000000ff13137207 */ /* 0x000fe40000800000 */
[----:B------:R-:W-:Y:S02]  /*c460*/  SEL R44, R44, RZ, P1 ;  /* 0x000000ff2c2c7207 */ /* 0x000fe40000800000 */
[----:B------:R-:W-:Y:S02]  /*c470*/  IADD3.X R71, PT, PT, R187, UR13, RZ, P6, !PT ;  /* 0x0000000dbb477c10 */ /* 0x000fe4000b7fe4ff */
[----:B------:R-:W-:-:S02]  /*c480*/  ISETP.NE.U32.AND P5, PT, R19, RZ, PT ;  /* 0x000000ff1300720c */ /* 0x000fc40003fa5070 */
[----:B------:R-:W-:Y:S02]  /*c490*/  IADD3 R42, P6, PT, R202, UR12, RZ ;  /* 0x0000000cca2a7c10 */ /* 0x000fe4000ffde0ff */
[----:B------:R-:W-:Y:S02]  /*c4a0*/  ISETP.NE.U32.AND P4, PT, R44, RZ, PT ;  /* 0x000000ff2c00720c */ /* 0x000fe40003f85070 */
[----:B------:R-:W-:Y:S02]  /*c4b0*/  IADD3.X R43, PT, PT, R203, UR13, RZ, P6, !PT ;  /* 0x0000000dcb2b7c10 */ /* 0x000fe4000b7fe4ff */
[----:B------:R-:W-:Y:S02]  /*c4c0*/  IADD3 R44, P6, PT, R218, UR12, RZ ;  /* 0x0000000cda2c7c10 */ /* 0x000fe4000ffde0ff */
[----:B------:R-:W-:Y:S02]  /*c4d0*/  SEL R19, RZ, 0x4, P2 ;  /* 0x00000004ff137807 */ /* 0x000fe40001000000 */
[----:B------:R-:W-:Y:S01]  /*c4e0*/  IADD3.X R45, PT, PT, R219, UR13, RZ, P6, !PT ;  /* 0x0000000ddb2d7c10 */ /* 0x000fe2000b7fe4ff */
[----:B------:R4:W-:Y:S01]  /*c4f0*/  LDGSTS.E [R242+0x14000], desc[UR22][R96.64], P5 ;  /* 0x1400000060f27fae */ /* 0x0009e2000a9a1016 */
[----:B------:R-:W-:-:S03]  /*c500*/  SEL R19, R19, RZ, P1 ;  /* 0x000000ff13137207 */ /* 0x000fc60000800000 */
[----:B------:R4:W-:Y:S01]  /*c510*/  LDGSTS.E [R242+0x14008], desc[UR22][R94.64], P4 ;  /* 0x140080005ef27fae */ /* 0x0009e2000a1a1016 */
[----:B-1----:R-:W-:Y:S02]  /*c520*/  LEA.HI R201, R247, 0xe, RZ, 0x1a ;  /* 0x0000000ef7c97811 */ /* 0x002fe400078fd0ff */
[----:B------:R-:W-:Y:S02]  /*c530*/  LOP3.LUT R247, R3, 0x6a, RZ, 0xfc, !PT ;  /* 0x0000006a03f77812 */ /* 0x000fe400078efcff */
[-C--:B------:R-:W-:Y:S02]  /*c540*/  ISETP.GE.AND P2, PT, R201, R18.reuse, PT ;  /* 0x00000012c900720c */ /* 0x080fe40003f46270 */
[----:B------:R-:W-:Y:S02]  /*c550*/  ISETP.GE.AND P6, PT, R247, R18, PT ;  /* 0x00000012f700720c */ /* 0x000fe40003fc6270 */
[C---:B------:R-:W-:Y:S02]  /*c560*/  LOP3.LUT R201, R3.reuse, 0xc, RZ, 0xfc, !PT ;  /* 0x0000000c03c97812 */ /* 0x040fe400078efcff */
[----:B------:R-:W-:-:S02]  /*c570*/  LOP3.LUT R247, R3, 0x2c, RZ, 0xfc, !PT ;  /* 0x0000002c03f77812 */ /* 0x000fc400078efcff */
[----:B------:R-:W-:Y:S02]  /*c580*/  ISETP.NE.U32.AND P5, PT, R19, RZ, PT ;  /* 0x000000ff1300720c */ /* 0x000fe40003fa5070 */
[----:B----4-:R-:W-:Y:S02]  /*c590*/  SEL R96, RZ, 0x4, P6 ;  /* 0x00000004ff607807 */ /* 0x010fe40003000000 */
[-C--:B------:R-:W-:Y:S02]  /*c5a0*/  ISETP.GE.AND P4, PT, R201, R18.reuse, PT ;  /* 0x00000012c900720c */ /* 0x080fe40003f86270 */
[----:B------:R-:W-:Y:S02]  /*c5b0*/  SEL R19, RZ, 0x4, P2 ;  /* 0x00000004ff137807 */ /* 0x000fe40001000000 */
[----:B------:R-:W-:Y:S02]  /*c5c0*/  ISETP.GE.AND P2, PT, R247, R18, PT ;  /* 0x00000012f700720c */ /* 0x000fe40003f46270 */
[----:B------:R-:W-:-:S02]  /*c5d0*/  IADD3 R94, P6, PT, R234, UR12, RZ ;  /* 0x0000000cea5e7c10 */ /* 0x000fc4000ffde0ff */
[----:B------:R-:W-:Y:S01]  /*c5e0*/  SEL R96, R96, RZ, P1 ;  /* 0x000000ff60607207 */ /* 0x000fe20000800000 */
[----:B------:R3:W-:Y:S01]  /*c5f0*/  LDGSTS.E [R242+0x16000], desc[UR22][R40.64], P5 ;  /* 0x1600000028f27fae */ /* 0x0007e2000a9a1016 */
[----:B------:R-:W-:Y:S02]  /*c600*/  SEL R97, RZ, 0x4, P4 ;  /* 0x00000004ff617807 */ /* 0x000fe40002000000 */
[----:B------:R-:W-:Y:S02]  /*c610*/  SEL R98, RZ, 0x4, P2 ;  /* 0x00000004ff627807 */ /* 0x000fe40001000000 */
[----:B------:R-:W-:Y:S02]  /*c620*/  IADD3 R28, P2, PT, R28, UR12, RZ ;  /* 0x0000000c1c1c7c10 */ /* 0x000fe4000ff5e0ff */
[----:B------:R-:W-:Y:S02]  /*c630*/  IADD3.X R95, PT, PT, R235, UR13, RZ, P6, !PT ;  /* 0x0000000deb5f7c10 */ /* 0x000fe4000b7fe4ff */
[----:B------:R-:W-:-:S02]  /*c640*/  ISETP.NE.U32.AND P4, PT, R96, RZ, PT ;  /* 0x000000ff6000720c */ /* 0x000fc40003f85070 */
[----:B------:R-:W-:Y:S02]  /*c650*/  SEL R97, R97, RZ, P1 ;  /* 0x000000ff61617207 */ /* 0x000fe40000800000 */
[----:B------:R-:W-:Y:S02]  /*c660*/  IADD3.X R29, PT, PT, R29, UR13, RZ, P2, !PT ;  /* 0x0000000d1d1d7c10 */ /* 0x000fe400097fe4ff */
[----:B------:R-:W-:Y:S01]  /*c670*/  ISETP.NE.U32.AND P2, PT, R97, RZ, PT ;  /* 0x000000ff6100720c */ /* 0x000fe20003f45070 */
[----:B------:R-:W1:Y:S06]  /*c680*/  S2R R247, SR_TID.X ;  /* 0x0000000000f77919 */ /* 0x000e6c0000002100 */
[----:B------:R4:W-:Y:S06]  /*c690*/  LDGSTS.E [R242+0x16008], desc[UR22][R108.64], P4 ;  /* 0x160080006cf27fae */ /* 0x0009ec000a1a1016 */
[----:B------:R-:W-:Y:S01]  /*c6a0*/  LDGSTS.E [R9+0x10000], desc[UR22][R116.64], P2 ;  /* 0x1000000074097fae */ /* 0x000fe200091a1016 */
[----:B--2---:R-:W-:-:S04]  /*c6b0*/  IADD3 R96, P6, PT, R230, UR12, RZ ;  /* 0x0000000ce6607c10 */ /* 0x004fc8000ffde0ff */
[----:B------:R-:W-:Y:S02]  /*c6c0*/  IADD3.X R97, PT, PT, R231, UR13, RZ, P6, !PT ;  /* 0x0000000de7617c10 */ /* 0x000fe4000b7fe4ff */
[----:B------:R-:W2:Y:S01]  /*c6d0*/  LDL.LU.64 R230, [R1+0xe0] ;  /* 0x0000e00001e67983 */ /* 0x000ea20000300a00 */
[----:B-1----:R-:W-:-:S04]  /*c6e0*/  LEA.HI R247, R247, 0x2e, RZ, 0x1a ;  /* 0x0000002ef7f77811 */ /* 0x002fc800078fd0ff */
[----:B------:R-:W-:Y:S02]  /*c6f0*/  ISETP.GE.AND P5, PT, R247, R18, PT ;  /* 0x00000012f700720c */ /* 0x000fe40003fa6270 */
[----:B------:R-:W-:-:S04]  /*c700*/  LOP3.LUT R247, R3, 0x4c, RZ, 0xfc, !PT ;  /* 0x0000004c03f77812 */ /* 0x000fc800078efcff */
[----:B------:R-:W-:Y:S02]  /*c710*/  ISETP.GE.AND P2, PT, R247, R18, PT ;  /* 0x00000012f700720c */ /* 0x000fe40003f46270 */
[----:B------:R-:W1:Y:S01]  /*c720*/  S2R R247, SR_TID.X ;  /* 0x0000000000f77919 */ /* 0x000e620000002100 */
[----:B------:R-:W-:-:S04]  /*c730*/  SEL R19, R19, RZ, P1 ;  /* 0x000000ff13137207 */ /* 0x000fc80000800000 */
[----:B------:R-:W-:Y:S02]  /*c740*/  ISETP.NE.U32.AND P4, PT, R19, RZ, PT ;  /* 0x000000ff1300720c */ /* 0x000fe40003f85070 */
[----:B------:R-:W-:Y:S02]  /*c750*/  SEL R19, RZ, 0x4, P5 ;  /* 0x00000004ff137807 */ /* 0x000fe40002800000 */
[----:B------:R-:W-:Y:S02]  /*c760*/  SEL R98, R98, RZ, P1 ;  /* 0x000000ff62627207 */ /* 0x000fe40000800000 */
[----:B------:R-:W-:Y:S02]  /*c770*/  SEL R19, R19, RZ, P1 ;  /* 0x000000ff13137207 */ /* 0x000fe40000800000 */
[----:B-1----:R-:W-:-:S05]  /*c780*/  LEA.HI R247, R247, 0x4e, RZ, 0x1a ;  /* 0x0000004ef7f77811 */ /* 0x002fca00078fd0ff */
[----:B------:R-:W-:Y:S01]  /*c790*/  LDGSTS.E [R9+0x10008], desc[UR22][R114.64], P4 ;  /* 0x1000800072097fae */ /* 0x000fe2000a1a1016 */
[----:B------:R-:W-:Y:S02]  /*c7a0*/  ISETP.NE.U32.AND P5, PT, R98, RZ, PT ;  /* 0x000000ff6200720c */ /* 0x000fe40003fa5070 */
[----:B------:R-:W-:Y:S02]  /*c7b0*/  SEL R98, RZ, 0x4, P2 ;  /* 0x00000004ff627807 */ /* 0x000fe40001000000 */
[----:B------:R-:W-:Y:S02]  /*c7c0*/  ISETP.NE.U32.AND P2, PT, R19, RZ, PT ;  /* 0x000000ff1300720c */ /* 0x000fe40003f45070 */
[----:B------:R-:W-:Y:S02]  /*c7d0*/  SEL R19, R98, RZ, P1 ;  /* 0x000000ff62137207 */ /* 0x000fe40000800000 */
[----:B------:R-:W-:-:S05]  /*c7e0*/  IADD3 R98, P4, PT, R172, UR12, RZ ;  /* 0x0000000cac627c10 */ /* 0x000fca000ff9e0ff */
[----:B------:R-:W-:Y:S01]  /*c7f0*/  LDGSTS.E [R9+0x12000], desc[UR22][R106.64], P5 ;  /* 0x120000006a097fae */ /* 0x000fe2000a9a1016 */
[----:B---3--:R-:W-:-:S03]  /*c800*/  IADD3 R40, P6, PT, R214, UR12, RZ ;  /* 0x0000000cd6287c10 */ /* 0x008fc6000ffde0ff */
[----:B------:R-:W-:Y:S01]  /*c810*/  LDGSTS.E [R9+0x12008], desc[UR22][R112.64], P2 ;  /* 0x1200800070097fae */ /* 0x000fe200091a1016 */
[----:B------:R-:W-:Y:S02]  /*c820*/  IADD3.X R41, PT, PT, R215, UR13, RZ, P6, !PT ;  /* 0x0000000dd7297c10 */ /* 0x000fe4000b7fe4ff */
[----:B------:R-:W-:-:S04]  /*c830*/  IADD3 R100, P6, PT, R188, UR12, RZ ;  /* 0x0000000cbc647c10 */ /* 0x000fc8000ffde0ff */
[----:B------:R-:W-:Y:S02]  /*c840*/  IADD3.X R101, PT, PT, R189, UR13, RZ, P6, !PT ;  /* 0x0000000dbd657c10 */ /* 0x000fe4000b7fe4ff */
[-C--:B------:R-:W-:Y:S02]  /*c850*/  ISETP.GE.AND P6, PT, R247, R18.reuse, PT ;  /* 0x00000012f700720c */ /* 0x080fe40003fc6270 */
[----:B------:R-:W1:Y:S01]  /*c860*/  S2R R247, SR_TID.X ;  /* 0x0000000000f77919 */ /* 0x000e620000002100 */
[----:B------:R-:W-:Y:S02]  /*c870*/  LOP3.LUT R215, R3, 0x6c, RZ, 0xfc, !PT ;  /* 0x0000006c03d77812 */ /* 0x000fe400078efcff */
[----:B------:R-:W-:Y:S02]  /*c880*/  IADD3.X R99, PT, PT, R173, UR13, RZ, P4, !PT ;  /* 0x0000000dad637c10 */ /* 0x000fe4000a7fe4ff */
[----:B------:R-:W-:Y:S02]  /*c890*/  ISETP.GE.AND P2, PT, R215, R18, PT ;  /* 0x00000012d700720c */ /* 0x000fe40003f46270 */
[----:B------:R-:W-:-:S04]  /*c8a0*/  IADD3 R102, P4, PT, R204, UR12, RZ ;  /* 0x0000000ccc667c10 */ /* 0x000fc8000ff9e0ff */
[----:B------:R-:W-:Y:S02]  /*c8b0*/  IADD3.X R103, PT, PT, R205, UR13, RZ, P4, !PT ;  /* 0x0000000dcd677c10 */ /* 0x000fe4000a7fe4ff */
[----:B-1----:R-:W-:-:S04]  /*c8c0*/  LEA.HI R215, R247, 0x6e, RZ, 0x1a ;  /* 0x0000006ef7d77811 */ /* 0x002fc800078fd0ff */
[----:B------:R-:W-:Y:S02]  /*c8d0*/  ISETP.GE.AND P4, PT, R215, R18, PT ;  /* 0x00000012d700720c */ /* 0x000fe40003f86270 */
[----:B------:R-:W3:Y:S01]  /*c8e0*/  LDL.LU.64 R214, [R1+0x80] ;  /* 0x0000800001d67983 */ /* 0x000ee20000300a00 */
[----:B------:R-:W-:Y:S02]  /*c8f0*/  ISETP.NE.U32.AND P5, PT, R19, RZ, PT ;  /* 0x000000ff1300720c */ /* 0x000fe40003fa5070 */
[----:B------:R-:W-:Y:S02]  /*c900*/  SEL R19, RZ, 0x4, P6 ;  /* 0x00000004ff137807 */ /* 0x000fe40003000000 */
[----:B------:R-:W-:Y:S02]  /*c910*/  SEL R105, RZ, 0x4, P2 ;  /* 0x00000004ff697807 */ /* 0x000fe40001000000 */
[----:B------:R-:W-:Y:S02]  /*c920*/  SEL R19, R19, RZ, P1 ;  /* 0x000000ff13137207 */ /* 0x000fe40000800000 */
[----:B------:R-:W-:-:S02]  /*c930*/  SEL R105, R105, RZ, P1 ;  /* 0x000000ff69697207 */ /* 0x000fc40000800000 */
[----:B------:R-:W-:-:S03]  /*c940*/  LOP3.LUT R247, R3, 0x10, RZ, 0xfc, !PT ;  /* 0x0000001003f77812 */ /* 0x000fc600078efcff */
[----:B------:R-:W-:Y:S01]  /*c950*/  LDGSTS.E [R9+0x14000], desc[UR22][R110.64], P5 ;  /* 0x140000006e097fae */ /* 0x000fe2000a9a1016 */
[----:B------:R-:W-:Y:S02]  /*c960*/  ISETP.NE.U32.AND P5, PT, R19, RZ, PT ;  /* 0x000000ff1300720c */ /* 0x000fe40003fa5070 */
[----:B----4-:R-:W-:Y:S02]  /*c970*/  SEL R108, RZ, 0x4, P4 ;  /* 0x00000004ff6c7807 */ /* 0x010fe40002000000 */
[----:B------:R-:W-:Y:S02]  /*c980*/  ISETP.NE.U32.AND P4, PT, R105, RZ, PT ;  /* 0x000000ff6900720c */ /* 0x000fe40003f85070 */
[----:B------:R-:W-:Y:S02]  /*c990*/  ISETP.GE.AND P2, PT, R247, R18, PT ;  /* 0x00000012f700720c */ /* 0x000fe40003f46270 */
[----:B------:R-:W-:Y:S02]  /*c9a0*/  LOP3.LUT R247, R3, 0x12, RZ, 0xfc, !PT ;  /* 0x0000001203f77812 */ /* 0x000fe400078efcff */
[----:B------:R-:W-:-:S02]  /*c9b0*/  SEL R19, RZ, 0x4, P2 ;  /* 0x00000004ff137807 */ /* 0x000fc40001000000 */
[----:B------:R-:W-:Y:S01]  /*c9c0*/  IADD3 R104, P6, PT, R220, UR12, RZ ;  /* 0x0000000cdc687c10 */ /* 0x000fe2000ffde0ff */
[----:B------:R-:W-:Y:S01]  /*c9d0*/  LDGSTS.E [R9+0x14008], desc[UR22][R38.64], P5 ;  /* 0x1400800026097fae */ /* 0x000fe2000a9a1016 */
[----:B------:R-:W-:Y:S02]  /*c9e0*/  SEL R19, R19, RZ, P1 ;  /* 0x000000ff13137207 */ /* 0x000fe40000800000 */
[----:B------:R-:W-:Y:S01]  /*c9f0*/  ISETP.GE.AND P5, PT, R247, R18, PT ;  /* 0x00000012f700720c */ /* 0x000fe20003fa6270 */
[----:B------:R1:W-:Y:S01]  /*ca00*/  LDGSTS.E [R9+0x16000], desc[UR22][R36.64], P4 ;  /* 0x1600000024097fae */ /* 0x0003e2000a1a1016 */
[----:B------:R-:W-:Y:S02]  /*ca10*/  LOP3.LUT R247, R3, 0x30, RZ, 0xfc, !PT ;  /* 0x0000003003f77812 */ /* 0x000fe400078efcff */
[----:B------:R-:W-:Y:S02]  /*ca20*/  ISETP.NE.U32.AND P4, PT, R19, RZ, PT ;  /* 0x000000ff1300720c */ /* 0x000fe40003f85070 */
[----:B------:R-:W-:-:S02]  /*ca30*/  IADD3.X R105, PT, PT, R221, UR13, RZ, P6, !PT ;  /* 0x0000000ddd697c10 */ /* 0x000fc4000b7fe4ff */
[----:B------:R-:W-:Y:S02]  /*ca40*/  SEL R19, RZ, 0x4, P5 ;  /* 0x00000004ff137807 */ /* 0x000fe40002800000 */
[----:B------:R-:W-:Y:S02]  /*ca50*/  IADD3 R26, P6, PT, R26, UR12, RZ ;  /* 0x0000000c1a1a7c10 */ /* 0x000fe4000ffde0ff */
[----:B------:R-:W-:Y:S02]  /*ca60*/  ISETP.GE.AND P5, PT, R247, R18, PT ;  /* 0x00000012f700720c */ /* 0x000fe40003fa6270 */
[----:B------:R-:W-:Y:S02]  /*ca70*/  LOP3.LUT R247, R3, 0x50, RZ, 0xfc, !PT ;  /* 0x0000005003f77812 */ /* 0x000fe400078efcff */
[----:B------:R-:W-:Y:S02]  /*ca80*/  IADD3.X R27, PT, PT, R27, UR13, RZ, P6, !PT ;  /* 0x0000000d1b1b7c10 */ /* 0x000fe4000b7fe4ff */
[----:B-1----:R-:W-:-:S02]  /*ca90*/  SEL R36, RZ, 0x4, P5 ;  /* 0x00000004ff247807 */ /* 0x002fc40002800000 */
[----:B------:R-:W-:Y:S02]  /*caa0*/  ISETP.GE.AND P6, PT, R247, R18, PT ;  /* 0x00000012f700720c */ /* 0x000fe40003fc6270 */
[----:B------:R-:W-:Y:S02]  /*cab0*/  SEL R37, R19, RZ, P1 ;  /* 0x000000ff13257207 */ /* 0x000fe40000800000 */
[----:B------:R-:W-:Y:S02]  /*cac0*/  SEL R19, R36, RZ, P1 ;  /* 0x000000ff24137207 */ /* 0x000fe40000800000 */
[----:B------:R-:W-:Y:S02]  /*cad0*/  SEL R38, RZ, 0x4, P6 ;  /* 0x00000004ff267807 */ /* 0x000fe40003000000 */
[----:B------:R-:W-:Y:S02]  /*cae0*/  ISETP.NE.U32.AND P5, PT, R37, RZ, PT ;  /* 0x000000ff2500720c */ /* 0x000fe40003fa5070 */
[----:B--2---:R-:W-:-:S04]  /*caf0*/  IADD3 R36, P6, PT, R230, UR12, RZ ;  /* 0x0000000ce6247c10 */ /* 0x004fc8000ffde0ff */
[----:B------:R-:W-:Y:S02]  /*cb00*/  IADD3.X R37, PT, PT, R231, UR13, RZ, P6, !PT ;  /* 0x0000000de7257c10 */ /* 0x000fe4000b7fe4ff */
[----:B------:R-:W2:Y:S01]  /*cb10*/  LDL.LU.64 R230, [R1+0xd8] ;  /* 0x0000d80001e67983 */ /* 0x000ea20000300a00 */
[----:B------:R-:W-:Y:S02]  /*cb20*/  IADD3 R106, P2, PT, R236, UR12, RZ ;  /* 0x0000000cec6a7c10 */ /* 0x000fe4000ff5e0ff */
[----:B------:R-:W-:Y:S02]  /*cb30*/  SEL R108, R108, RZ, P1 ;  /* 0x000000ff6c6c7207 */ /* 0x000fe40000800000 */
[----:B------:R-:W-:Y:S02]  /*cb40*/  IADD3.X R107, PT, PT, R237, UR13, RZ, P2, !PT ;  /* 0x0000000ded6b7c10 */ /* 0x000fe400097fe4ff */
[----:B------:R-:W-:Y:S02]  /*cb50*/  ISETP.NE.U32.AND P2, PT, R108, RZ, PT ;  /* 0x000000ff6c00720c */ /* 0x000fe40003f45070 */
[----:B------:R-:W-:-:S11]  /*cb60*/  LOP3.LUT R201, R3, 0x32, RZ, 0xfc, !PT ;  /* 0x0000003203c97812 */ /* 0x000fd600078efcff */
[----:B------:R1:W-:Y:S01]  /*cb70*/  LDGSTS.E [R9+0x16008], desc[UR22][R118.64], P2 ;  /* 0x1600800076097fae */ /* 0x0003e200091a1016 */
[----:B------:R-:W-:Y:S02]  /*cb80*/  ISETP.GE.AND P2, PT, R201, R18, PT ;  /* 0x00000012c900720c */ /* 0x000fe40003f46270 */
[----:B------:R-:W-:Y:S01]  /*cb90*/  SEL R38, R38, RZ, P1 ;  /* 0x000000ff26267207 */ /* 0x000fe20000800000 */
[----:B------:R-:W-:Y:S01]  /*cba0*/  LDGSTS.E [R8+0x10000], desc[UR22][R120.64], P4 ;  /* 0x1000000078087fae */ /* 0x000fe2000a1a1016 */
[----:B------:R-:W-:-:S03]  /*cbb0*/  LOP3.LUT R247, R3, 0x52, RZ, 0xfc, !PT ;  /* 0x0000005203f77812 */ /* 0x000fc600078efcff */
[----:B------:R-:W-:Y:S01]  /*cbc0*/  LDGSTS.E [R8+0x10008], desc[UR22][R122.64], P5 ;  /* 0x100080007a087fae */ /* 0x000fe2000a9a1016 */
[----:B-1----:R-:W-:Y:S02]  /*cbd0*/  SEL R9, RZ, 0x4, P2 ;  /* 0x00000004ff097807 */ /* 0x002fe40001000000 */
[----:B------:R-:W-:Y:S02]  /*cbe0*/  ISETP.NE.U32.AND P2, PT, R19, RZ, PT ;  /* 0x000000ff1300720c */ /* 0x000fe40003f45070 */
[----:B------:R-:W-:Y:S02]  /*cbf0*/  SEL R9, R9, RZ, P1 ;  /* 0x000000ff09097207 */ /* 0x000fe40000800000 */
[----:B------:R-:W-:Y:S02]  /*cc00*/  ISETP.NE.U32.AND P5, PT, R38, RZ, PT ;  /* 0x000000ff2600720c */ /* 0x000fe40003fa5070 */
[----:B------:R-:W-:-:S07]  /*cc10*/  ISETP.NE.U32.AND P4, PT, R9, RZ, PT ;  /* 0x000000ff0900720c */ /* 0x000fce0003f85070 */
[----:B------:R-:W-:Y:S01]  /*cc20*/  LDGSTS.E [R8+0x12000], desc[UR22][R124.64], P2 ;  /* 0x120000007c087fae */ /* 0x000fe200091a1016 */
[----:B------:R-:W-:-:S04]  /*cc30*/  ISETP.GE.AND P2, PT, R247, R18, PT ;  /* 0x00000012f700720c */ /* 0x000fc80003f46270 */
[----:B------:R-:W-:Y:S01]  /*cc40*/  SEL R9, RZ, 0x4, P2 ;  /* 0x00000004ff097807 */ /* 0x000fe20001000000 */
[----:B------:R-:W-:Y:S01]  /*cc50*/  LDGSTS.E [R8+0x12008], desc[UR22][R126.64], P4 ;  /* 0x120080007e087fae */ /* 0x000fe2000a1a1016 */
[----:B------:R-:W-:Y:S02]  /*cc60*/  LOP3.LUT R247, R3, 0x72, RZ, 0xfc, !PT ;  /* 0x0000007203f77812 */ /* 0x000fe400078efcff */
[----:B------:R-:W-:Y:S01]  /*cc70*/  SEL R9, R9, RZ, P1 ;  /* 0x000000ff09097207 */ /* 0x000fe20000800000 */
[----:B------:R-:W-:Y:S01]  /*cc80*/  LDGSTS.E [R8+0x14000], desc[UR22][R128.64], P5 ;  /* 0x1400000080087fae */ /* 0x000fe2000a9a1016 */
[----:B------:R-:W-:Y:S02]  /*cc90*/  ISETP.GE.AND P4, PT, R247, R18, PT ;  /* 0x00000012f700720c */ /* 0x000fe40003f86270 */
[----:B------:R-:W-:Y:S02]  /*cca0*/  ISETP.NE.U32.AND P5, PT, R9, RZ, PT ;  /* 0x000000ff0900720c */ /* 0x000fe40003fa5070 */
[----:B------:R-:W-:-:S02]  /*ccb0*/  LOP3.LUT R247, R3, 0x16, RZ, 0xfc, !PT ;  /* 0x0000001603f77812 */ /* 0x000fc400078efcff */
[----:B------:R-:W-:-:S04]  /*ccc0*/  SEL R111, RZ, 0x4, P4 ;  /* 0x00000004ff6f7807 */ /* 0x000fc80002000000 */
[----:B------:R-:W-:-:S05]  /*ccd0*/  SEL R113, R111, RZ, P1 ;  /* 0x000000ff6f717207 */ /* 0x000fca0000800000 */
[----:B------:R-:W-:Y:S01]  /*cce0*/  LDGSTS.E [R8+0x14008], desc[UR22][R130.64], P5 ;  /* 0x1400800082087fae */ /* 0x000fe2000a9a1016 */
[----:B---3--:R-:W-:-:S04]  /*ccf0*/  IADD3 R38, P6, PT, R214, UR12, RZ ;  /* 0x0000000cd6267c10 */ /* 0x008fc8000ffde0ff */
[----:B------:R-:W-:Y:S02]  /*cd00*/  IADD3.X R39, PT, PT, R215, UR13, RZ, P6, !PT ;  /* 0x0000000dd7277c10 */ /* 0x000fe4000b7fe4ff */
[----:B------:R-:W-:-:S04]  /*cd10*/  LOP3.LUT R215, R3, 0x70, RZ, 0xfc, !PT ;  /* 0x0000007003d77812 */ /* 0x000fc800078efcff */
[-C--:B------:R-:W-:Y:S02]  /*cd20*/  ISETP.GE.AND P2, PT, R215, R18.reuse, PT ;  /* 0x00000012d700720c */ /* 0x080fe40003f46270 */
[----:B------:R-:W-:Y:S02]  /*cd30*/  LOP3.LUT R215, R3, 0x14, RZ, 0xfc, !PT ;  /* 0x0000001403d77812 */ /* 0x000fe400078efcff */
[----:B------:R-:W-:Y:S02]  /*cd40*/  SEL R9, RZ, 0x4, P2 ;  /* 0x00000004ff097807 */ /* 0x000fe40001000000 */
[-C--:B------:R-:W-:Y:S02]  /*cd50*/  ISETP.GE.AND P4, PT, R215, R18.reuse, PT ;  /* 0x00000012d700720c */ /* 0x080fe40003f86270 */
[----:B------:R-:W-:Y:S01]  /*cd60*/  SEL R9, R9, RZ, P1 ;  /* 0x000000ff09097207 */ /* 0x000fe20000800000 */
[----:B------:R-:W3:Y:S01]  /*cd70*/  LDL.LU.64 R214, [R1+0x78] ;  /* 0x0000780001d67983 */ /* 0x000ee20000300a00 */
[----:B------:R-:W-:-:S02]  /*cd80*/  ISETP.GE.AND P2, PT, R247, R18, PT ;  /* 0x00000012f700720c */ /* 0x000fc40003f46270 */
[----:B------:R-:W-:Y:S02]  /*cd90*/  SEL R19, RZ, 0x4, P4 ;  /* 0x00000004ff137807 */ /* 0x000fe40002000000 */
[----:B------:R-:W-:Y:S02]  /*cda0*/  ISETP.NE.U32.AND P4, PT, R9, RZ, PT ;  /* 0x000000ff0900720c */ /* 0x000fe40003f85070 */
[----:B------:R-:W-:Y:S02]  /*cdb0*/  SEL R9, RZ, 0x4, P2 ;  /* 0x00000004ff097807 */ /* 0x000fe40001000000 */
[----:B------:R-:W-:-:S04]  /*cdc0*/  IADD3 R110, P2, PT, R190, UR12, RZ ;  /* 0x0000000cbe6e7c10 */ /* 0x000fc8000ff5e0ff */
[----:B------:R-:W-:Y:S02]  /*cdd0*/  IADD3.X R111, PT, PT, R191, UR13, RZ, P2, !PT ;  /* 0x0000000dbf6f7c10 */ /* 0x000fe400097fe4ff */
[----:B------:R-:W-:Y:S02]  /*cde0*/  ISETP.NE.U32.AND P2, PT, R113, RZ, PT ;  /* 0x000000ff7100720c */ /* 0x000fe40003f45070 */
[----:B------:R-:W-:Y:S01]  /*cdf0*/  LOP3.LUT R247, R3, 0x34, RZ, 0xfc, !PT ;  /* 0x0000003403f77812 */ /* 0x000fe200078efcff */
[----:B------:R-:W-:Y:S03]  /*ce00*/  LDGSTS.E [R8+0x16000], desc[UR22][R132.64], P4 ;  /* 0x1600000084087fae */ /* 0x000fe6000a1a1016 */
[----:B------:R-:W-:Y:S02]  /*ce10*/  ISETP.GE.AND P5, PT, R247, R18, PT ;  /* 0x00000012f700720c */ /* 0x000fe40003fa6270 */
[----:B------:R-:W-:-:S05]  /*ce20*/  LOP3.LUT R247, R3, 0x36, RZ, 0xfc, !PT ;  /* 0x0000003603f77812 */ /* 0x000fca00078efcff */
[----:B------:R1:W-:Y:S01]  /*ce30*/  LDGSTS.E [R8+0x16008], desc[UR22][R134.64], P2 ;  /* 0x1600800086087fae */ /* 0x0003e200091a1016 */
[----:B------:R-:W-:Y:S02]  /*ce40*/  ISETP.GE.AND P2, PT, R247, R18, PT ;  /* 0x00000012f700720c */ /* 0x000fe40003f46270 */
[----:B------:R-:W4:Y:S01]  /*ce50*/  S2R R247, SR_TID.X ;  /* 0x0000000000f77919 */ /* 0x000f220000002100 */
[----:B------:R-:W-:-:S04]  /*ce60*/  SEL R19, R19, RZ, P1 ;  /* 0x000000ff13137207 */ /* 0x000fc80000800000 */
[----:B------:R-:W-:Y:S02]  /*ce70*/  ISETP.NE.U32.AND P4, PT, R19, RZ, PT ;  /* 0x000000ff1300720c */ /* 0x000fe40003f85070 */
[----:B------:R-:W-:Y:S02]  /*ce80*/  SEL R19, RZ, 0x4, P5 ;  /* 0x00000004ff137807 */ /* 0x000fe40002800000 */
[----:B------:R-:W-:Y:S02]  /*ce90*/  SEL R9, R9, RZ, P1 ;  /* 0x000000ff09097207 */ /* 0x000fe40000800000 */
[----:B------:R-:W-:Y:S02]  /*cea0*/  SEL R19, R19, RZ, P1 ;  /* 0x000000ff13137207 */ /* 0x000fe40000800000 */
[----:B------:R-:W-:Y:S02]  /*ceb0*/  SEL R114, RZ, 0x4, P2 ;  /* 0x00000004ff727807 */ /* 0x000fe40001000000 */
[----:B------:R-:W-:-:S02]  /*cec0*/  ISETP.NE.U32.AND P5, PT, R9, RZ, PT ;  /* 0x000000ff0900720c */ /* 0x000fc40003fa5070 */
[----:B------:R-:W-:Y:S01]  /*ced0*/  ISETP.NE.U32.AND P2, PT, R19, RZ, PT ;  /* 0x000000ff1300720c */ /* 0x000fe20003f45070 */
[----:B------:R-:W-:Y:S01]  /*cee0*/  LDGSTS.E [R7+0x10000], desc[UR22][R136.64], P4 ;  /* 0x1000000088077fae */ /* 0x000fe2000a1a1016 */
[----:B------:R-:W-:Y:S02]  /*cef0*/  SEL R19, R114, RZ, P1 ;  /* 0x000000ff72137207 */ /* 0x000fe40000800000 */
[----:B------:R-:W-:-:S04]  /*cf00*/  IADD3 R114, P4, PT, R238, UR12, RZ ;  /* 0x0000000cee727c10 */ /* 0x000fc8000ff9e0ff */
[----:B------:R-:W-:-:S03]  /*cf10*/  IADD3.X R115, PT, PT, R239, UR13, RZ, P4, !PT ;  /* 0x0000000def737c10 */ /* 0x000fc6000a7fe4ff */
[----:B------:R-:W-:Y:S01]  /*cf20*/  LDGSTS.E [R7+0x10008], desc[UR22][R138.64], P5 ;  /* 0x100080008a077fae */ /* 0x000fe2000a9a1016 */
[----:B----4-:R-:W-:-:S03]  /*cf30*/  SHF.R.U32.HI R238, RZ, 0x6, R247 ;  /* 0x00000006ffee7819 */ /* 0x010fc600000116f7 */
[----:B------:R-:W-:Y:S01]  /*cf40*/  LDGSTS.E [R7+0x12000], desc[UR22][R140.64], P2 ;  /* 0x120000008c077fae */ /* 0x000fe200091a1016 */
[----:B------:R-:W-:-:S04]  /*cf50*/  SGXT.U32 R238, R238, 0x1 ;  /* 0x00000001eeee781a */ /* 0x000fc80000000000 */
[----:B------:R-:W-:-:S04]  /*cf60*/  LOP3.LUT R238, R238, 0x56, RZ, 0xfc, !PT ;  /* 0x00000056eeee7812 */ /* 0x000fc800078efcff */
[----:B------:R-:W-:-:S04]  /*cf70*/  ISETP.GE.AND P2, PT, R238, R18, PT ;  /* 0x00000012ee00720c */ /* 0x000fc80003f46270 */
[----:B------:R-:W-:Y:S02]  /*cf80*/  SEL R119, RZ, 0x4, P2 ;  /* 0x00000004ff777807 */ /* 0x000fe40001000000 */
[----:B--2---:R-:W-:Y:S02]  /*cf90*/  IADD3 R116, P4, PT, R230, UR12, RZ ;  /* 0x0000000ce6747c10 */ /* 0x004fe4000ff9e0ff */
[----:B------:R-:W-:Y:S02]  /*cfa0*/  LOP3.LUT R230, R3, 0x74, RZ, 0xfc, !PT ;  /* 0x0000007403e67812 */ /* 0x000fe400078efcff */
[----:B------:R-:W-:Y:S02]  /*cfb0*/  IADD3.X R117, PT, PT, R231, UR13, RZ, P4, !PT ;  /* 0x0000000de7757c10 */ /* 0x000fe4000a7fe4ff */
[----:B------:R-:W-:Y:S02]  /*cfc0*/  LOP3.LUT R231, R3, 0x76, RZ, 0xfc, !PT ;  /* 0x0000007603e77812 */ /* 0x000fe400078efcff */
[----:B------:R-:W-:-:S02]  /*cfd0*/  ISETP.GE.AND P2, PT, R230, R18, PT ;  /* 0x00000012e600720c */ /* 0x000fc40003f46270 */
[----:B------:R-:W-:Y:S02]  /*cfe0*/  ISETP.GE.AND P4, PT, R231, R18, PT ;  /* 0x00000012e700720c */ /* 0x000fe40003f86270 */
[----:B------:R-:W2:Y:S01]  /*cff0*/  LDL.LU.64 R230, [R1+0xd0] ;  /* 0x0000d00001e67983 */ /* 0x000ea20000300a00 */
[----:B------:R-:W-:-:S04]  /*d000*/  IADD3 R108, P6, PT, R174, UR12, RZ ;  /* 0x0000000cae6c7c10 */ /* 0x000fc8000ffde0ff */
[----:B------:R-:W-:Y:S02]  /*d010*/  IADD3.X R109, PT, PT, R175, UR13, RZ, P6, !PT ;  /* 0x0000000daf6d7c10 */ /* 0x000fe4000b7fe4ff */
[----:B------:R-:W-:-:S04]  /*d020*/  IADD3 R112, P6, PT, R206, UR12, RZ ;  /* 0x0000000cce707c10 */ /* 0x000fc8000ffde0ff */
[----:B------:R-:W-:Y:S02]  /*d030*/  IADD3.X R113, PT, PT, R207, UR13, RZ, P6, !PT ;  /* 0x0000000dcf717c10 */ /* 0x000fe4000b7fe4ff */
[----:B-1----:R-:W-:Y:S02]  /*d040*/  IADD3 R8, P6, PT, R222, UR12, RZ ;  /* 0x0000000cde087c10 */ /* 0x002fe4000ffde0ff */
[----:B------:R-:W-:Y:S02]  /*d050*/  LOP3.LUT R201, R3, 0x54, RZ, 0xfc, !PT ;  /* 0x0000005403c97812 */ /* 0x000fe400078efcff */
[----:B------:R-:W-:Y:S02]  /*d060*/  IADD3.X R9, PT, PT, R223, UR13, RZ, P6, !PT ;  /* 0x0000000ddf097c10 */ /* 0x000fe4000b7fe4ff */
[----:B------:R-:W-:Y:S02]  /*d070*/  IADD3 R24, P6, PT, R24, UR12, RZ ;  /* 0x0000000c18187c10 */ /* 0x000fe4000ffde0ff */
[----:B------:R-:W-:-:S02]  /*d080*/  ISETP.NE.U32.AND P5, PT, R19, RZ, PT ;  /* 0x000000ff1300720c */ /* 0x000fc40003fa5070 */
[----:B------:R-:W-:Y:S02]  /*d090*/  IADD3.X R25, PT, PT, R25, UR13, RZ, P6, !PT ;  /* 0x0000000d19197c10 */ /* 0x000fe4000b7fe4ff */
[----:B------:R-:W-:-:S04]  /*d0a0*/  ISETP.GE.AND P6, PT, R201, R18, PT ;  /* 0x00000012c900720c */ /* 0x000fc80003fc6270 */
[----:B------:R-:W-:-:S04]  /*d0b0*/  SEL R19, RZ, 0x4, P6 ;  /* 0x00000004ff137807 */ /* 0x000fc80003000000 */
[----:B------:R-:W-:Y:S01]  /*d0c0*/  SEL R19, R19, RZ, P1 ;  /* 0x000000ff13137207 */ /* 0x000fe20000800000 */
[----:B------:R-:W-:Y:S01]  /*d0d0*/  LDGSTS.E [R7+0x12008], desc[UR22][R142.64], P5 ;  /* 0x120080008e077fae */ /* 0x000fe2000a9a1016 */
[----:B------:R-:W-:Y:S02]  /*d0e0*/  SEL R119, R119, RZ, P1 ;  /* 0x000000ff77777207 */ /* 0x000fe40000800000 */
[----:B------:R-:W-:Y:S02]  /*d0f0*/  ISETP.NE.U32.AND P5, PT, R19, RZ, PT ;  /* 0x000000ff1300720c */ /* 0x000fe40003fa5070 */
[----:B------:R-:W-:Y:S02]  /*d100*/  SEL R19, RZ, 0x4, P4 ;  /* 0x00000004ff137807 */ /* 0x000fe40002000000 */
[----:B------:R-:W-:Y:S02]  /*d110*/  ISETP.NE.U32.AND P4, PT, R119, RZ, PT ;  /* 0x000000ff7700720c */ /* 0x000fe40003f85070 */
[----:B------:R-:W-:-:S02]  /*d120*/  SEL R123, RZ, 0x4, P2 ;  /* 0x00000004ff7b7807 */ /* 0x000fc40001000000 */
[----:B------:R-:W-:Y:S02]  /*d130*/  IADD3 R120, P2, PT, R176, UR12, RZ ;  /* 0x0000000cb0787c10 */ /* 0x000fe4000ff5e0ff */
[----:B------:R-:W-:Y:S02]  /*d140*/  SEL R123, R123, RZ, P1 ;  /* 0x000000ff7b7b7207 */ /* 0x000fe40000800000 */
[----:B------:R-:W-:Y:S01]  /*d150*/  IADD3.X R121, PT, PT, R177, UR13, RZ, P2, !PT ;  /* 0x0000000db1797c10 */ /* 0x000fe200097fe4ff */
[----:B------:R-:W-:Y:S01]  /*d160*/  LDGSTS.E [R7+0x14000], desc[UR22][R144.64], P5 ;  /* 0x1400000090077fae */ /* 0x000fe2000a9a1016 */
[----:B------:R-:W-:Y:S02]  /*d170*/  ISETP.NE.U32.AND P2, PT, R123, RZ, PT ;  /* 0x000000ff7b00720c */ /* 0x000fe40003f45070 */
[----:B------:R-:W-:Y:S01]  /*d180*/  SEL R19, R19, RZ, P1 ;  /* 0x000000ff13137207 */ /* 0x000fe20000800000 */
[----:B------:R-:W-:Y:S03]  /*d190*/  LDGSTS.E [R7+0x14008], desc[UR22][R146.64], P4 ;  /* 0x1400800092077fae */ /* 0x000fe6000a1a1016 */
[----:B------:R-:W-:-:S07]  /*d1a0*/  ISETP.NE.U32.AND P4, PT, R19, RZ, PT ;  /* 0x000000ff1300720c */ /* 0x000fce0003f85070 */
[----:B------:R-:W-:Y:S06]  /*d1b0*/  LDGSTS.E [R7+0x16000], desc[UR22][R148.64], P2 ;  /* 0x1600000094077fae */ /* 0x000fec00091a1016 */
[----:B------:R1:W-:Y:S01]  /*d1c0*/  LDGSTS.E [R7+0x16008], desc[UR22][R150.64], P4 ;  /* 0x1600800096077fae */ /* 0x0003e2000a1a1016 */
[----:B---3--:R-:W-:-:S04]  /*d1d0*/  IADD3 R118, P6, PT, R214, UR12, RZ ;  /* 0x0000000cd6767c10 */ /* 0x008fc8000ffde0ff */
[----:B------:R-:W-:Y:S02]  /*d1e0*/  IADD3.X R119, PT, PT, R215, UR13, RZ, P6, !PT ;  /* 0x0000000dd7777c10 */ /* 0x000fe4000b7fe4ff */
[----:B------:R-:W-:-:S04]  /*d1f0*/  LOP3.LUT R215, R3, 0x18, RZ, 0xfc, !PT ;  /* 0x0000001803d77812 */ /* 0x000fc800078efcff */
[-C--:B------:R-:W-:Y:S02]  /*d200*/  ISETP.GE.AND P5, PT, R215, R18.reuse, PT ;  /* 0x00000012d700720c */ /* 0x080fe40003fa6270 */
[----:B------:R-:W-:Y:S02]  /*d210*/  LOP3.LUT R215, R3, 0x1a, RZ, 0xfc, !PT ;  /* 0x0000001a03d77812 */ /* 0x000fe400078efcff */
[----:B------:R-:W-:Y:S02]  /*d220*/  SEL R19, RZ, 0x4, P5 ;  /* 0x00000004ff137807 */ /* 0x000fe40002800000 */
[----:B------:R-:W-:Y:S02]  /*d230*/  ISETP.GE.AND P5, PT, R215, R18, PT ;  /* 0x00000012d700720c */ /* 0x000fe40003fa6270 */
[----:B------:R-:W-:Y:S02]  /*d240*/  LOP3.LUT R214, R3, 0x38, RZ, 0xfc, !PT ;  /* 0x0000003803d67812 */ /* 0x000fe400078efcff */
[----:B------:R-:W-:-:S02]  /*d250*/  SEL R125, RZ, 0x4, P5 ;  /* 0x00000004ff7d7807 */ /* 0x000fc40002800000 */
[----:B------:R-:W-:Y:S02]  /*d260*/  SEL R124, R19, RZ, P1 ;  /* 0x000000ff137c7207 */ /* 0x000fe40000800000 */
[----:B------:R-:W-:Y:S02]  /*d270*/  IADD3 R122, P6, PT, R192, UR12, RZ ;  /* 0x0000000cc07a7c10 */ /* 0x000fe4000ffde0ff */
[----:B------:R-:W-:Y:S02]  /*d280*/  ISETP.GE.AND P2, PT, R214, R18, PT ;  /* 0x00000012d600720c */ /* 0x000fe40003f46270 */
[----:B------:R-:W-:Y:S02]  /*d290*/  LOP3.LUT R215, R3, 0x3a, RZ, 0xfc, !PT ;  /* 0x0000003a03d77812 */ /* 0x000fe400078efcff */
[----:B------:R-:W-:Y:S02]  /*d2a0*/  SEL R125, R125, RZ, P1 ;  /* 0x000000ff7d7d7207 */ /* 0x000fe40000800000 */
[----:B------:R-:W-:-:S02]  /*d2b0*/  ISETP.NE.U32.AND P5, PT, R124, RZ, PT ;  /* 0x000000ff7c00720c */ /* 0x000fc40003fa5070 */
[----:B------:R-:W-:Y:S02]  /*d2c0*/  IADD3.X R123, PT, PT, R193, UR13, RZ, P6, !PT ;  /* 0x0000000dc17b7c10 */ /* 0x000fe4000b7fe4ff */
[----:B------:R-:W-:Y:S02]  /*d2d0*/  SEL R19, RZ, 0x4, P2 ;  /* 0x00000004ff137807 */ /* 0x000fe40001000000 */
[----:B------:R-:W-:Y:S02]  /*d2e0*/  ISETP.GE.AND P6, PT, R215, R18, PT ;  /* 0x00000012d700720c */ /* 0x000fe40003fc6270 */
[----:B------:R-:W-:Y:S02]  /*d2f0*/  ISETP.NE.U32.AND P2, PT, R125, RZ, PT ;  /* 0x000000ff7d00720c */ /* 0x000fe40003f45070 */
[----:B------:R-:W-:Y:S02]  /*d300*/  SEL R126, RZ, 0x4, P6 ;  /* 0x00000004ff7e7807 */ /* 0x000fe40003000000 */
[----:B------:R-:W-:Y:S01]  /*d310*/  SEL R19, R19, RZ, P1 ;  /* 0x000000ff13137207 */ /* 0x000fe20000800000 */
[----:B------:R-:W-:Y:S01]  /*d320*/  LDGSTS.E [R6+0x10000], desc[UR22][R152.64], P5 ;  /* 0x1000000098067fae */ /* 0x000fe2000a9a1016 */
[----:B------:R-:W-:-:S02]  /*d330*/  SEL R126, R126, RZ, P1 ;  /* 0x000000ff7e7e7207 */ /* 0x000fc40000800000 */
[----:B------:R-:W-:Y:S02]  /*d340*/  ISETP.NE.U32.AND P4, PT, R19, RZ, PT ;  /* 0x000000ff1300720c */ /* 0x000fe40003f85070 */
[----:B------:R-:W-:Y:S02]  /*d350*/  LOP3.LUT R215, R3, 0x58, RZ, 0xfc, !PT ;  /* 0x0000005803d77812 */ /* 0x000fe400078efcff */
[----:B------:R-:W-:Y:S01]  /*d360*/  ISETP.NE.U32.AND P5, PT, R126, RZ, PT ;  /* 0x000000ff7e00720c */ /* 0x000fe20003fa5070 */
[----:B------:R-:W-:Y:S01]  /*d370*/  LDGSTS.E [R6+0x10008], desc[UR22][R154.64], P2 ;  /* 0x100080009a067fae */ /* 0x000fe200091a1016 */
[----:B------:R-:W-:Y:S02]  /*d380*/  ISETP.GE.AND P2, PT, R215, R18, PT ;  /* 0x00000012d700720c */ /* 0x000fe40003f46270 */
[----:B------:R-:W-:Y:S02]  /*d390*/  LOP3.LUT R215, R3, 0x78, RZ, 0xfc, !PT ;  /* 0x0000007803d77812 */ /* 0x000fe400078efcff */
[----:B-1----:R-:W-:-:S02]  /*d3a0*/  SEL R7, RZ, 0x4, P2 ;  /* 0x00000004ff077807 */ /* 0x002fc40001000000 */
[----:B------:R-:W-:Y:S01]  /*d3b0*/  LOP3.LUT R214, R3, 0x5a, RZ, 0xfc, !PT ;  /* 0x0000005a03d67812 */ /* 0x000fe200078efcff */
[----:B------:R-:W-:Y:S01]  /*d3c0*/  LDGSTS.E [R6+0x12000], desc[UR22][R156.64], P4 ;  /* 0x120000009c067fae */ /* 0x000fe2000a1a1016 */
[----:B------:R-:W-:Y:S02]  /*d3d0*/  SEL R7, R7, RZ, P1 ;  /* 0x000000ff07077207 */ /* 0x000fe40000800000 */
[-C--:B------:R-:W-:Y:S01]  /*d3e0*/  ISETP.GE.AND P4, PT, R215, R18.reuse, PT ;  /* 0x00000012d700720c */ /* 0x080fe20003f86270 */
[----:B------:R-:W-:Y:S01]  /*d3f0*/  LDGSTS.E [R6+0x12008], desc[UR22][R158.64], P5 ;  /* 0x120080009e067fae */ /* 0x000fe2000a9a1016 */
[----:B------:R-:W-:Y:S02]  /*d400*/  ISETP.GE.AND P2, PT, R214, R18, PT ;  /* 0x00000012d600720c */ /* 0x000fe40003f46270 */
[----:B------:R-:W-:Y:S02]  /*d410*/  LOP3.LUT R215, R3, 0x1c, RZ, 0xfc, !PT ;  /* 0x0000001c03d77812 */ /* 0x000fe400078efcff */
[----:B------:R-:W-:-:S02]  /*d420*/  ISETP.NE.U32.AND P5, PT, R7, RZ, PT ;  /* 0x000000ff0700720c */ /* 0x000fc40003fa5070 */
[----:B------:R-:W-:Y:S02]  /*d430*/  SEL R7, RZ, 0x4, P2 ;  /* 0x00000004ff077807 */ /* 0x000fe40001000000 */
[----:B------:R-:W-:Y:S02]  /*d440*/  ISETP.GE.AND P2, PT, R215, R18, PT ;  /* 0x00000012d700720c */ /* 0x000fe40003f46270 */
[----:B------:R-:W1:Y:S01]  /*d450*/  S2R R215, SR_TID.X ;  /* 0x0000000000d77919 */ /* 0x000e620000002100 */
[----:B------:R-:W-:Y:S02]  /*d460*/  IADD3 R124, P6, PT, R208, UR12, RZ ;  /* 0x0000000cd07c7c10 */ /* 0x000fe4000ffde0ff */
[----:B------:R-:W-:Y:S02]  /*d470*/  LOP3.LUT R214, R3, 0x7a, RZ, 0xfc, !PT ;  /* 0x0000007a03d67812 */ /* 0x000fe400078efcff */
[----:B------:R-:W-:Y:S02]  /*d480*/  IADD3.X R125, PT, PT, R209, UR13, RZ, P6, !PT ;  /* 0x0000000dd17d7c10 */ /* 0x000fe4000b7fe4ff */
[----:B------:R-:W-:Y:S01]  /*d490*/  IADD3 R126, P6, PT, R224, UR12, RZ ;  /* 0x0000000ce07e7c10 */ /* 0x000fe2000ffde0ff */
[----:B------:R-:W-:Y:S01]  /*d4a0*/  LDGSTS.E [R6+0x14000], desc[UR22][R160.64], P5 ;  /* 0x14000000a0067fae */ /* 0x000fe2000a9a1016 */
[----:B------:R-:W-:-:S02]  /*d4b0*/  SEL R130, RZ, 0x4, P4 ;  /* 0x00000004ff827807 */ /* 0x000fc40002000000 */
[----:B------:R-:W-:Y:S02]  /*d4c0*/  ISETP.GE.AND P4, PT, R214, R18, PT ;  /* 0x00000012d600720c */ /* 0x000fe40003f86270 */
[----:B------:R-:W-:Y:S02]  /*d4d0*/  SEL R7, R7, RZ, P1 ;  /* 0x000000ff07077207 */ /* 0x000fe40000800000 */
[----:B------:R-:W-:Y:S02]  /*d4e0*/  IADD3.X R127, PT, PT, R225, UR13, RZ, P6, !PT ;  /* 0x0000000de17f7c10 */ /* 0x000fe4000b7fe4ff */
[----:B------:R-:W-:Y:S02]  /*d4f0*/  IADD3 R128, P6, PT, R240, UR12, RZ ;  /* 0x0000000cf0807c10 */ /* 0x000fe4000ffde0ff */
[----:B------:R-:W-:Y:S02]  /*d500*/  SEL R19, RZ, 0x4, P4 ;  /* 0x00000004ff137807 */ /* 0x000fe40002000000 */
[----:B------:R-:W-:-:S02]  /*d510*/  ISETP.NE.U32.AND P4, PT, R7, RZ, PT ;  /* 0x000000ff0700720c */ /* 0x000fc40003f85070 */
[----:B------:R-:W-:Y:S02]  /*d520*/  SEL R7, RZ, 0x4, P2 ;  /* 0x00000004ff077807 */ /* 0x000fe40001000000 */
[----:B------:R-:W-:Y:S02]  /*d530*/  IADD3 R22, P2, PT, R22, UR12, RZ ;  /* 0x0000000c16167c10 */ /* 0x000fe4000ff5e0ff */
[----:B------:R-:W-:Y:S02]  /*d540*/  IADD3.X R129, PT, PT, R241, UR13, RZ, P6, !PT ;  /* 0x0000000df1817c10 */ /* 0x000fe4000b7fe4ff */
[----:B------:R-:W-:Y:S02]  /*d550*/  SEL R131, R130, RZ, P1 ;  /* 0x000000ff82837207 */ /* 0x000fe40000800000 */
[----:B------:R-:W-:Y:S02]  /*d560*/  IADD3.X R23, PT, PT, R23, UR13, RZ, P2, !PT ;  /* 0x0000000d17177c10 */ /* 0x000fe400097fe4ff */
[----:B------:R-:W-:Y:S01]  /*d570*/  ISETP.NE.U32.AND P2, PT, R131, RZ, PT ;  /* 0x000000ff8300720c */ /* 0x000fe20003f45070 */
[----:B------:R-:W-:Y:S01]  /*d580*/  LDGSTS.E [R6+0x14008], desc[UR22][R162.64], P4 ;  /* 0x14008000a2067fae */ /* 0x000fe2000a1a1016 */
[----:B-1----:R-:W-:-:S02]  /*d590*/  LEA.HI R215, R215, 0x1e, RZ, 0x1a ;  /* 0x0000001ed7d77811 */ /* 0x002fc400078fd0ff */
[----:B------:R-:W-:Y:S02]  /*d5a0*/  SEL R19, R19, RZ, P1 ;  /* 0x000000ff13137207 */ /* 0x000fe40000800000 */
[----:B------:R-:W-:Y:S02]  /*d5b0*/  ISETP.GE.AND P5, PT, R215, R18, PT ;  /* 0x00000012d700720c */ /* 0x000fe40003fa6270 */
[----:B------:R-:W-:Y:S02]  /*d5c0*/  SEL R7, R7, RZ, P1 ;  /* 0x000000ff07077207 */ /* 0x000fe40000800000 */
[----:B------:R-:W-:Y:S02]  /*d5d0*/  ISETP.NE.U32.AND P4, PT, R19, RZ, PT ;  /* 0x000000ff1300720c */ /* 0x000fe40003f85070 */
[----:B------:R-:W-:Y:S01]  /*d5e0*/  LOP3.LUT R215, R3, 0x3c, RZ, 0xfc, !PT ;  /* 0x0000003c03d77812 */ /* 0x000fe200078efcff */
[----:B------:R-:W-:Y:S01]  /*d5f0*/  LDGSTS.E [R6+0x16000], desc[UR22][R164.64], P2 ;  /* 0x16000000a4067fae */ /* 0x000fe200091a1016 */
[----:B------:R-:W-:-:S02]  /*d600*/  SEL R19, RZ, 0x4, P5 ;  /* 0x00000004ff137807 */ /* 0x000fc40002800000 */
[----:B------:R-:W-:Y:S02]  /*d610*/  ISETP.NE.U32.AND P5, PT, R7, RZ, PT ;  /* 0x000000ff0700720c */ /* 0x000fe40003fa5070 */
[----:B--2---:R-:W-:-:S05]  /*d620*/  IADD3 R130, P6, PT, R230, UR12, RZ ;  /* 0x0000000ce6827c10 */ /* 0x004fca000ffde0ff */
[----:B------:R1:W-:Y:S01]  /*d630*/  LDGSTS.E [R6+0x16008], desc[UR22][R166.64], P4 ;  /* 0x16008000a6067fae */ /* 0x0003e2000a1a1016 */
[----:B------:R-:W-:-:S05]  /*d640*/  IADD3.X R131, PT, PT, R231, UR13, RZ, P6, !PT ;  /* 0x0000000de7837c10 */ /* 0x000fca000b7fe4ff */
[----:B------:R2:W-:Y:S01]  /*d650*/  LDGSTS.E [R5+0x10000], desc[UR22][R168.64], P5 ;  /* 0x10000000a8057fae */ /* 0x0005e2000a9a1016 */
[----:B------:R-:W-:Y:S02]  /*d660*/  IADD3 R132, P6, PT, R250, UR12, RZ ;  /* 0x0000000cfa847c10 */ /* 0x000fe4000ffde0ff */
[----:B------:R-:W3:Y:S01]  /*d670*/  S2R R250, SR_TID.X ;  /* 0x0000000000fa7919 */ /* 0x000ee20000002100 */
[----:B------:R-:W-:-:S04]  /*d680*/  ISETP.GE.AND P2, PT, R215, R18, PT ;  /* 0x00000012d700720c */ /* 0x000fc80003f46270 */
[----:B------:R-:W-:Y:S02]  /*d690*/  SEL R7, RZ, 0x4, P2 ;  /* 0x00000004ff077807 */ /* 0x000fe40001000000 */
[----:B-1----:R-:W-:Y:S02]  /*d6a0*/  IADD3 R6, P4, PT, R178, UR12, RZ ;  /* 0x0000000cb2067c10 */ /* 0x002fe4000ff9e0ff */
[----:B------:R-:W-:-:S04]  /*d6b0*/  SEL R7, R7, RZ, P1 ;  /* 0x000000ff07077207 */ /* 0x000fc80000800000 */
[----:B------:R-:W-:Y:S02]  /*d6c0*/  ISETP.NE.U32.AND P5, PT, R7, RZ, PT ;  /* 0x000000ff0700720c */ /* 0x000fe40003fa5070 */
[----:B------:R-:W-:Y:S02]  /*d6d0*/  IADD3.X R7, PT, PT, R179, UR13, RZ, P4, !PT ;  /* 0x0000000db3077c10 */ /* 0x000fe4000a7fe4ff */
[----:B------:R-:W-:-:S04]  /*d6e0*/  IADD3 R136, P4, PT, R210, UR12, RZ ;  /* 0x0000000cd2887c10 */ /* 0x000fc8000ff9e0ff */
[----:B------:R-:W-:Y:S02]  /*d6f0*/  IADD3.X R137, PT, PT, R211, UR13, RZ, P4, !PT ;  /* 0x0000000dd3897c10 */ /* 0x000fe4000a7fe4ff */
[----:B---3--:R-:W-:-:S04]  /*d700*/  LEA.HI R250, R250, 0x3e, RZ, 0x1a ;  /* 0x0000003efafa7811 */ /* 0x008fc800078fd0ff */
[----:B------:R-:W-:Y:S02]  /*d710*/  ISETP.GE.AND P4, PT, R250, R18, PT ;  /* 0x00000012fa00720c */ /* 0x000fe40003f86270 */
[----:B------:R-:W1:Y:S01]  /*d720*/  S2R R250, SR_TID.X ;  /* 0x0000000000fa7919 */ /* 0x000e620000002100 */
[----:B------:R-:W-:-:S04]  /*d730*/  SEL R19, R19, RZ, P1 ;  /* 0x000000ff13137207 */ /* 0x000fc80000800000 */
[----:B------:R-:W-:Y:S02]  /*d740*/  ISETP.NE.U32.AND P2, PT, R19, RZ, PT ;  /* 0x000000ff1300720c */ /* 0x000fe40003f45070 */
[----:B------:R-:W-:Y:S02]  /*d750*/  LOP3.LUT R215, R3, 0x5c, RZ, 0xfc, !PT ;  /* 0x0000005c03d77812 */ /* 0x000fe400078efcff */
[----:B------:R-:W-:Y:S02]  /*d760*/  SEL R19, RZ, 0x4, P4 ;  /* 0x00000004ff137807 */ /* 0x000fe40002000000 */
[----:B------:R-:W-:Y:S02]  /*d770*/  IADD3.X R133, PT, PT, R251, UR13, RZ, P6, !PT ;  /* 0x0000000dfb857c10 */ /* 0x000fe4000b7fe4ff */
[----:B------:R-:W-:-:S05]  /*d780*/  IADD3 R134, P6, PT, R194, UR12, RZ ;  /* 0x0000000cc2867c10 */ /* 0x000fca000ffde0ff */
[----:B------:R2:W-:Y:S01]  /*d790*/  LDGSTS.E [R5+0x10008], desc[UR22][R170.64], P2 ;  /* 0x10008000aa057fae */ /* 0x0005e200091a1016 */
[----:B------:R-:W-:Y:S02]  /*d7a0*/  ISETP.GE.AND P2, PT, R215, R18, PT ;  /* 0x00000012d700720c */ /* 0x000fe40003f46270 */
[----:B------:R-:W-:Y:S01]  /*d7b0*/  SEL R140, R19, RZ, P1 ;  /* 0x000000ff138c7207 */ /* 0x000fe20000800000 */
[----:B------:R2:W-:Y:S01]  /*d7c0*/  LDGSTS.E [R5+0x12000], desc[UR22][R180.64], P5 ;  /* 0x12000000b4057fae */ /* 0x0005e2000a9a1016 */
[----:B------:R-:W-:Y:S02]  /*d7d0*/  SEL R19, RZ, 0x4, P2 ;  /* 0x00000004ff137807 */ /* 0x000fe40001000000 */
[----:B------:R-:W-:Y:S02]  /*d7e0*/  IADD3.X R135, PT, PT, R195, UR13, RZ, P6, !PT ;  /* 0x0000000dc3877c10 */ /* 0x000fe4000b7fe4ff */
[----:B------:R-:W-:Y:S02]  /*d7f0*/  IADD3 R138, P6, PT, R226, UR12, RZ ;  /* 0x0000000ce28a7c10 */ /* 0x000fe4000ffde0ff */
[----:B-1----:R-:W-:-:S02]  /*d800*/  LEA.HI R251, R250, 0x5e, RZ, 0x1a ;  /* 0x0000005efafb7811 */ /* 0x002fc400078fd0ff */
[----:B------:R-:W-:Y:S02]  /*d810*/  LEA.HI R250, R250, 0x7e, RZ, 0x1a ;  /* 0x0000007efafa7811 */ /* 0x000fe400078fd0ff */
[----:B------:R-:W-:Y:S02]  /*d820*/  SEL R19, R19, RZ, P1 ;  /* 0x000000ff13137207 */ /* 0x000fe40000800000 */
[-C--:B------:R-:W-:Y:S02]  /*d830*/  ISETP.GE.AND P4, PT, R250, R18.reuse, PT ;  /* 0x00000012fa00720c */ /* 0x080fe40003f86270 */
[----:B------:R-:W-:Y:S02]  /*d840*/  LOP3.LUT R250, R3, 0x7c, RZ, 0xfc, !PT ;  /* 0x0000007c03fa7812 */ /* 0x000fe400078efcff */
[----:B------:R-:W-:Y:S02]  /*d850*/  ISETP.GE.AND P5, PT, R251, R18, PT ;  /* 0x00000012fb00720c */ /* 0x000fe40003fa6270 */
[----:B------:R-:W-:-:S02]  /*d860*/  ISETP.NE.U32.AND P2, PT, R140, RZ, PT ;  /* 0x000000ff8c00720c */ /* 0x000fc40003f45070 */
[----:B------:R-:W-:Y:S02]  /*d870*/  IADD3.X R139, PT, PT, R227, UR13, RZ, P6, !PT ;  /* 0x0000000de38b7c10 */ /* 0x000fe4000b7fe4ff */
[----:B------:R-:W-:Y:S02]  /*d880*/  LOP3.LUT R247, R247, 0x7f, RZ, 0xc0, !PT ;  /* 0x0000007ff7f77812 */ /* 0x000fe400078ec0ff */
[-C--:B------:R-:W-:Y:S02]  /*d890*/  ISETP.GE.AND P6, PT, R250, R18.reuse, PT ;  /* 0x00000012fa00720c */ /* 0x080fe40003fc6270 */
[----:B------:R-:W-:Y:S02]  /*d8a0*/  SEL R140, RZ, 0x4, P4 ;  /* 0x00000004ff8c7807 */ /* 0x000fe40002000000 */
[----:B------:R-:W-:Y:S02]  /*d8b0*/  ISETP.NE.U32.AND P4, PT, R19, RZ, PT ;  /* 0x000000ff1300720c */ /* 0x000fe40003f85070 */
[----:B------:R-:W-:Y:S01]  /*d8c0*/  SEL R141, RZ, 0x4, P5 ;  /* 0x00000004ff8d7807 */ /* 0x000fe20002800000 */
[----:B------:R2:W-:Y:S01]  /*d8d0*/  LDGSTS.E [R5+0x12008], desc[UR22][R182.64], P2 ;  /* 0x12008000b6057fae */ /* 0x0005e200091a1016 */
[----:B------:R-:W-:-:S02]  /*d8e0*/  ISETP.GE.AND P5, PT, R247, R18, PT ;  /* 0x00000012f700720c */ /* 0x000fc40003fa6270 */
[----:B------:R-:W-:Y:S02]  /*d8f0*/  SEL R142, RZ, 0x4, P6 ;  /* 0x00000004ff8e7807 */ /* 0x000fe40003000000 */
[----:B------:R-:W-:Y:S02]  /*d900*/  IADD3 R18, P6, PT, R50, UR12, RZ ;  /* 0x0000000c32127c10 */ /* 0x000fe4000ffde0ff */
[----:B------:R-:W-:Y:S02]  /*d910*/  SEL R141, R141, RZ, P1 ;  /* 0x000000ff8d8d7207 */ /* 0x000fe40000800000 */
[----:B------:R-:W-:Y:S01]  /*d920*/  SEL R50, RZ, 0x4, P5 ;  /* 0x00000004ff327807 */ /* 0x000fe20002800000 */
[----:B------:R2:W-:Y:S01]  /*d930*/  LDGSTS.E [R5+0x14000], desc[UR22][R184.64], P4 ;  /* 0x14000000b8057fae */ /* 0x0005e2000a1a1016 */
[----:B------:R-:W-:Y:S02]  /*d940*/  SEL R142, R142, RZ, P1 ;  /* 0x000000ff8e8e7207 */ /* 0x000fe40000800000 */
[----:B------:R-:W-:-:S02]  /*d950*/  SEL R140, R140, RZ, P1 ;  /* 0x000000ff8c8c7207 */ /* 0x000fc40000800000 */
[----:B------:R-:W-:Y:S02]  /*d960*/  ISETP.NE.U32.AND P5, PT, R141, RZ, PT ;  /* 0x000000ff8d00720c */ /* 0x000fe40003fa5070 */
[----:B------:R-:W-:Y:S02]  /*d970*/  SEL R50, R50, RZ, P1 ;  /* 0x000000ff32327207 */ /* 0x000fe40000800000 */
[----:B------:R-:W-:Y:S02]  /*d980*/  ISETP.NE.U32.AND P2, PT, R142, RZ, PT ;  /* 0x000000ff8e00720c */ /* 0x000fe40003f45070 */
[----:B------:R-:W-:Y:S02]  /*d990*/  ISETP.NE.U32.AND P1, PT, R140, RZ, PT ;  /* 0x000000ff8c00720c */ /* 0x000fe40003f25070 */
[----:B------:R-:W-:-:S05]  /*d9a0*/  ISETP.NE.U32.AND P4, PT, R50, RZ, PT ;  /* 0x000000ff3200720c */ /* 0x000fca0003f85070 */
[----:B------:R2:W-:Y:S04]  /*d9b0*/  LDGSTS.E [R5+0x14008], desc[UR22][R32.64], P5 ;  /* 0x1400800020057fae */ /* 0x0005e8000a9a1016 */
[----:B------:R2:W-:Y:S04]  /*d9c0*/  LDGSTS.E [R5+0x16000], desc[UR22][R30.64], P2 ;  /* 0x160000001e057fae */ /* 0x0005e800091a1016 */
[----:B------:R2:W-:Y:S04]  /*d9d0*/  LDGSTS.E [R5+0x16008], desc[UR22][R34.64], P1 ;  /* 0x1600800022057fae */ /* 0x0005e800089a1016 */
[----:B------:R-:W0:Y:S04]  /*d9e0*/  LDGDEPBAR ;  /* 0x00000000000079af */ /* 0x000e280000000000 */
[----:B------:R2:W-:Y:S04]  /*d9f0*/  LDGSTS.E [R17+0x28000], desc[UR22][R248.64], P4 ;  /* 0x28000000f8117fae */ /* 0x0005e8000a1a1016 */
        /* <DEDUP_REMOVED lines=47> */
[----:B------:R2:W-:Y:S01]  /*dcf0*/  LDGSTS.E [R11+0x28300], desc[UR22][R116.64], P4 ;  /* 0x28300000740b7fae */ /* 0x0005e2000a1a1016 */
[----:B------:R-:W-:-:S03]  /*dd00*/  ISETP.GE.AND P2, PT, R252, 0x100, PT ;  /* 0x00000100fc00780c */ /* 0x000fc60003f46270 */
[----:B------:R2:W-:Y:S01]  /*dd10*/  LDGSTS.E [R11+0x28700], desc[UR22][R118.64], P4 ;  /* 0x28700000760b7fae */ /* 0x0005e2000a1a1016 */
[----:B------:R-:W-:-:S03]  /*dd20*/  IADD3.X R19, PT, PT, R51, UR13, RZ, P6, !PT ;  /* 0x0000000d33137c10 */ /* 0x000fc6000b7fe4ff */
[----:B------:R2:W-:Y:S01]  /*dd30*/  LDGSTS.E [R11+0x28b00], desc[UR22][R120.64], P4 ;  /* 0x28b00000780b7fae */ /* 0x0005e2000a1a1016 */
[----:B------:R-:W-:-:S03]  /*dd40*/  IADD3 R20, P6, PT, R20, UR12, RZ ;  /* 0x0000000c14147c10 */ /* 0x000fc6000ffde0ff */
[----:B------:R2:W-:Y:S04]  /*dd50*/  LDGSTS.E [R11+0x28f00], desc[UR22][R122.64], P4 ;  /* 0x28f000007a0b7fae */ /* 0x0005e8000a1a1016 */
[----:B------:R2:W-:Y:S04]  /*dd60*/  LDGSTS.E [R11+0x29300], desc[UR22][R124.64], P4 ;  /* 0x293000007c0b7fae */ /* 0x0005e8000a1a1016 */
[----:B------:R2:W-:Y:S04]  /*dd70*/  LDGSTS.E [R11+0x29700], desc[UR22][R126.64], P4 ;  /* 0x297000007e0b7fae */ /* 0x0005e8000a1a1016 */
[----:B------:R2:W-:Y:S01]  /*dd80*/  LDGSTS.E [R11+0x29b00], desc[UR22][R128.64], P4 ;  /* 0x29b00000800b7fae */ /* 0x0005e2000a1a1016 */
[----:B------:R-:W-:-:S03]  /*dd90*/  IADD3.X R21, PT, PT, R21, UR13, RZ, P6, !PT ;  /* 0x0000000d15157c10 */ /* 0x000fc6000b7fe4ff */
[----:B------:R2:W-:Y:S04]  /*dda0*/  LDGSTS.E [R11+0x29f00], desc[UR22][R22.64], P4 ;  /* 0x29f00000160b7fae */ /* 0x0005e8000a1a1016 */
[----:B------:R2:W-:Y:S04]  /*ddb0*/  LDGSTS.E [R10+0x28380], desc[UR22][R130.64], P4 ;  /* 0x28380000820a7fae */ /* 0x0005e8000a1a1016 */
[----:B------:R2:W-:Y:S04]  /*ddc0*/  LDGSTS.E [R10+0x28780], desc[UR22][R132.64], P4 ;  /* 0x28780000840a7fae */ /* 0x0005e8000a1a1016 */
[----:B------:R2:W-:Y:S04]  /*ddd0*/  LDGSTS.E [R10+0x28b80], desc[UR22][R6.64], P4 ;  /* 0x28b80000060a7fae */ /* 0x0005e8000a1a1016 */
[----:B------:R2:W-:Y:S04]  /*dde0*/  LDGSTS.E [R10+0x28f80], desc[UR22][R134.64], P4 ;  /* 0x28f80000860a7fae */ /* 0x0005e8000a1a1016 */
[----:B------:R2:W-:Y:S01]  /*ddf0*/  LDGSTS.E [R10+0x29380], desc[UR22][R136.64], P4 ;  /* 0x29380000880a7fae */ /* 0x0005e2000a1a1016 */
[----:B------:R-:W-:-:S03]  /*de00*/  UMOV UR21, URZ ;  /* 0x000000ff00157c82 */ /* 0x000fc60008000000 */
[----:B------:R2:W-:Y:S04]  /*de10*/  LDGSTS.E [R10+0x29780], desc[UR22][R138.64], P4 ;  /* 0x297800008a0a7fae */ /* 0x0005e8000a1a1016 */
[----:B------:R2:W-:Y:S04]  /*de20*/  LDGSTS.E [R10+0x29b80], desc[UR22][R18.64], P4 ;  /* 0x29b80000120a7fae */ /* 0x0005e8000a1a1016 */
[----:B------:R2:W-:Y:S01]  /*de30*/  LDGSTS.E [R10+0x29f80], desc[UR22][R20.64], P4 ;  /* 0x29f80000140a7fae */ /* 0x0005e2000a1a1016 */
[----:B------:R-:W-:-:S03]  /*de40*/  ISETP.GE.AND P1, PT, R252, 0x80, PT ;  /* 0x00000080fc00780c */ /* 0x000fc60003f26270 */
[----:B------:R-:W0:Y:S01]  /*de50*/  LDGDEPBAR ;  /* 0x00000000000079af */ /* 0x000e220000000000 */
[----:B------:R-:W-:Y:S09]  /*de60*/  @!P2 BRA `(.L_x_7) ;  /* 0x0000006c00e4a947 */ /* 0x000ff20003800000 */
[----:B------:R-:W3:Y:S01]  /*de70*/  LDL.LU R216, [R1+0x1cc] ;  /* 0x0001cc0001d87983 */ /* 0x000ee20000300800 */
[----:B--2--5:R-:W-:Y:S01]  /*de80*/  SHF.R.S32.HI R137, RZ, 0x1f, R245 ;  /* 0x0000001fff897819 */ /* 0x024fe200000114f5 */
[----:B------:R-:W1:Y:S01]  /*de90*/  S2R R51, SR_TID.X ;  /* 0x0000000000337919 */ /* 0x000e620000002100 */
[----:B------:R-:W-:Y:S01]  /*dea0*/  IMAD R96, R238, UR16, RZ ;  /* 0x00000010ee607c24 */ /* 0x000fe2000f8e02ff */
[----:B------:R-:W-:Y:S01]  /*deb0*/  SHF.R.S32.HI R62, RZ, 0x1f, R244 ;  /* 0x0000001fff3e7819 */ /* 0x000fe200000114f4 */
[----:B------:R-:W2:Y:S01]  /*dec0*/  LDCU.128 UR24, c[0x0][0x380] ;  /* 0x00007000ff1877ac */ /* 0x000ea20008000c00 */
[----:B------:R-:W4:Y:S04]  /*ded0*/  LDL.LU R231, [R1+0x1d0] ;  /* 0x0001d00001e77983 */ /* 0x000f280000300800 */
[----:B------:R-:W2:Y:S04]  /*dee0*/  LDL.LU R251, [R1+0x1d4] ;  /* 0x0001d40001fb7983 */ /* 0x000ea80000300800 */
        /* <DEDUP_REMOVED lines=11> */
[----:B------:R-:W-:Y:S04]  /*dfa0*/  STL [R1+0x324], R4 ;  /* 0x0003240401007387 */ /* 0x000fe80000100800 */
[----:B------:R-:W-:Y:S04]  /*dfb0*/  STL [R1+0x320], R2 ;  /* 0x0003200201007387 */ /* 0x000fe80000100800 */
[----:B------:R-:W-:Y:S01]  /*dfc0*/  STL [R1+0x31c], R0 ;  /* 0x00031c0001007387 */ /* 0x000fe20000100800 */
[----:B---3--:R-:W-:-:S04]  /*dfd0*/  IADD3 R52, P5, PT, R245, R216, RZ ;  /* 0x000000d8f5347210 */ /* 0x008fc80007fbe0ff */
[----:B------:R-:W-:Y:S01]  /*dfe0*/  LEA.HI.X.SX32 R58, R216, R137, 0x1, P5 ;  /* 0x00000089d83a7211 */ /* 0x000fe200028f0eff */
[----:B------:R3:W-:Y:S01]  /*dff0*/  STL [R1+0x328], R52 ;  /* 0x0003283401007387 */ /* 0x0007e20000100800 */
[----:B----4-:R-:W-:-:S03]  /*e000*/  IADD3 R46, P6, PT, R245, R231, RZ ;  /* 0x000000e7f52e7210 */ /* 0x010fc60007fde0ff */
[----:B------:R-:W4:Y:S01]  /*e010*/  LDL.LU R203, [R1+0x204] ;  /* 0x0002040001cb7983 */ /* 0x000f220000300800 */
[----:B------:R-:W-:-:S03]  /*e020*/  LEA.HI.X.SX32 R56, R231, R137, 0x1, P6 ;  /* 0x00000089e7387211 */ /* 0x000fc600030f0eff */
[----:B------:R-:W3:Y:S01]  /*e030*/  LDL.LU R233, [R1+0x208] ;  /* 0x0002080001e97983 */ /* 0x000ee20000300800 */
[C---:B--2---:R-:W-:Y:S02]  /*e040*/  IADD3 R42, P2, PT, R245.reuse, R251, RZ ;  /* 0x000000fbf52a7210 */ /* 0x044fe40007f5e0ff */
[----:B------:R-:W-:Y:S01]  /*e050*/  IADD3 R40, P4, PT, R245, R201, RZ ;  /* 0x000000c9f5287210 */ /* 0x000fe20007f9e0ff */
[----:B------:R-:W2:Y:S03]  /*e060*/  LDL.LU R231, [R1+0x20c] ;  /* 0x00020c0001e77983 */ /* 0x000ea60000300800 */
[----:B------:R-:W-:Y:S02]  /*e070*/  LEA.HI.X.SX32 R50, R201, R137, 0x1, P4 ;  /* 0x00000089c9327211 */ /* 0x000fe400020f0eff */
[----:B------:R-:W2:Y:S01]  /*e080*/  LDL.LU R201, [R1+0x210] ;  /* 0x0002100001c97983 */ /* 0x000ea20000300800 */
[----:B------:R-:W-:-:S02]  /*e090*/  IADD3 R23, P5, PT, R245, R247, RZ ;  /* 0x000000f7f5177210 */ /* 0x000fc40007fbe0ff */
[----:B------:R-:W-:Y:S01]  /*e0a0*/  IADD3 R13, P6, PT, R245, R214, RZ ;  /* 0x000000d6f50d7210 */ /* 0x000fe20007fde0ff */
[----:B------:R-:W3:Y:S01]  /*e0b0*/  LDL.LU R186, [R1+0x214] ;  /* 0x0002140001ba7983 */ /* 0x000ee20000300800 */
[-C--:B------:R-:W-:Y:S02]  /*e0c0*/  LEA.HI.X.SX32 R54, R251, R137.reuse, 0x1, P2 ;  /* 0x00000089fb367211 */ /* 0x080fe400010f0eff */
[----:B------:R-:W-:Y:S01]  /*e0d0*/  IADD3 R251, P2, PT, R245, R252, RZ ;  /* 0x000000fcf5fb7210 */ /* 0x000fe20007f5e0ff */
[----:B------:R-:W3:Y:S01]  /*e0e0*/  LDL.LU R216, [R1+0x218] ;  /* 0x0002180001d87983 */ /* 0x000ee20000300800 */
[-C--:B------:R-:W-:Y:S02]  /*e0f0*/  LEA.HI.X.SX32 R48, R247, R137.reuse, 0x1, P5 ;  /* 0x00000089f7307211 */ /* 0x080fe400028f0eff */
[-C--:B------:R-:W-:Y:S02]  /*e100*/  LEA.HI.X.SX32 R44, R214, R137.reuse, 0x1, P6 ;  /* 0x00000089d62c7211 */ /* 0x080fe400030f0eff */
[----:B------:R-:W-:Y:S01]  /*e110*/  LEA.HI.X.SX32 R252, R252, R137, 0x1, P2 ;  /* 0x00000089fcfc7211 */ /* 0x000fe200010f0eff */
[----:B------:R-:W3:Y:S01]  /*e120*/  LDL.LU R214, [R1+0x21c] ;  /* 0x00021c0001d67983 */ /* 0x000ee20000300800 */
[----:B------:R-:W-:-:S02]  /*e130*/  IADD3 R247, P5, PT, R245, R187, RZ ;  /* 0x000000bbf5f77210 */ /* 0x000fc40007fbe0ff */
[----:B------:R-:W-:Y:S01]  /*e140*/  IADD3 R11, P6, PT, R245, R217, RZ ;  /* 0x000000d9f50b7210 */ /* 0x000fe20007fde0ff */
[----:B------:R-:W3:Y:S01]  /*e150*/  LDL.LU R219, [R1+0x220] ;  /* 0x0002200001db7983 */ /* 0x000ee20000300800 */
[----:B------:R-:W-:Y:S02]  /*e160*/  LEA.HI.X.SX32 R248, R187, R137, 0x1, P5 ;  /* 0x00000089bbf87211 */ /* 0x000fe400028f0eff */
[----:B------:R-:W-:Y:S01]  /*e170*/  IADD3 R243, P2, PT, R245, R215, RZ ;  /* 0x000000d7f5f37210 */ /* 0x000fe20007f5e0ff */
[----:B------:R-:W3:Y:S01]  /*e180*/  LDL.LU R187, [R1+0x224] ;  /* 0x0002240001bb7983 */ /* 0x000ee20000300800 */
[-C--:B------:R-:W-:Y:S02]  /*e190*/  LEA.HI.X.SX32 R37, R217, R137.reuse, 0x1, P6 ;  /* 0x00000089d9257211 */ /* 0x080fe400030f0eff */
[----:B------:R-:W-:Y:S01]  /*e1a0*/  LEA.HI.X.SX32 R15, R215, R137, 0x1, P2 ;  /* 0x00000089d70f7211 */ /* 0x000fe200010f0eff */
[----:B------:R-:W3:Y:S04]  /*e1b0*/  LDL.LU R217, [R1+0x228] ;  /* 0x0002280001d97983 */ /* 0x000ee80000300800 */
[----:B------:R-:W3:Y:S04]  /*e1c0*/  LDL.LU R215, [R1+0x22c] ;  /* 0x00022c0001d77983 */ /* 0x000ee80000300800 */
[----:B------:R-:W3:Y:S01]  /*e1d0*/  LDL.LU R172, [R1+0x230] ;  /* 0x0002300001ac7983 */ /* 0x000ee20000300800 */
[----:B------:R-:W-:-:S03]  /*e1e0*/  IADD3 R236, P6, PT, R245, R200, RZ ;  /* 0x000000c8f5ec7210 */ /* 0x000fc60007fde0ff */
[----:B------:R-:W3:Y:S01]  /*e1f0*/  LDL.LU R202, [R1+0x234] ;  /* 0x0002340001ca7983 */ /* 0x000ee20000300800 */
[----:B------:R-:W-:-:S03]  /*e200*/  LEA.HI.X.SX32 R237, R200, R137, 0x1, P6 ;  /* 0x00000089c8ed7211 */ /* 0x000fc600030f0eff */
[----:B------:R-:W3:Y:S04]  /*e210*/  LDL.LU R200, [R1+0x238] ;  /* 0x0002380001c87983 */ /* 0x000ee80000300800 */
[----:B------:R-:W3:Y:S04]  /*e220*/  LDL.LU R175, [R1+0x23c] ;  /* 0x00023c0001af7983 */ /* 0x000ee80000300800 */
[----:B------:R-:W3:Y:S01]  /*e230*/  LDL.LU R205, [R1+0x240] ;  /* 0x0002400001cd7983 */ /* 0x000ee20000300800 */
[----:B----4-:R-:W-:-:S04]  /*e240*/  IADD3 R234, P2, PT, R245, R203, RZ ;  /* 0x000000cbf5ea7210 */ /* 0x010fc80007f5e0ff */
[----:B------:R-:W-:Y:S02]  /*e250*/  LEA.HI.X.SX32 R235, R203, R137, 0x1, P2 ;  /* 0x00000089cbeb7211 */ /* 0x000fe400010f0eff */
[----:B------:R-:W4:Y:S01]  /*e260*/  LDL.LU R203, [R1+0x244] ;  /* 0x0002440001cb7983 */ /* 0x000f220000300800 */
[----:B--2---:R-:W-:-:S04]  /*e270*/  IADD3 R228, P6, PT, R245, R201, RZ ;  /* 0x000000c9f5e47210 */ /* 0x004fc80007fde0ff */
[----:B------:R-:W-:Y:S02]  /*e280*/  LEA.HI.X.SX32 R229, R201, R137, 0x1, P6 ;  /* 0x00000089c9e57211 */ /* 0x000fe400030f0eff */
[----:B------:R-:W2:Y:S04]  /*e290*/  LDL.LU R201, [R1+0x248] ;  /* 0x0002480001c97983 */ /* 0x000ea80000300800 */
[----:B------:R-:W2:Y:S01]  /*e2a0*/  LDL.LU R173, [R1+0x24c] ;  /* 0x00024c0001ad7983 */ /* 0x000ea20000300800 */
[----:B---3--:R-:W-:-:S03]  /*e2b0*/  IADD3 R226, P2, PT, R245, R186, RZ ;  /* 0x000000baf5e27210 */ /* 0x008fc60007f5e0ff */
[----:B------:R-:W3:Y:S01]  /*e2c0*/  LDL.LU R188, [R1+0x250] ;  /* 0x0002500001bc7983 */ /* 0x000ee20000300800 */
[----:B------:R-:W-:-:S03]  /*e2d0*/  LEA.HI.X.SX32 R227, R186, R137, 0x1, P2 ;  /* 0x00000089bae37211 */ /* 0x000fc600010f0eff */
[----:B------:R-:W3:Y:S01]  /*e2e0*/  LDL.LU R186, [R1+0x254] ;  /* 0x0002540001ba7983 */ /* 0x000ee20000300800 */
[----:B------:R-:W-:-:S03]  /*e2f0*/  IADD3 R220, P6, PT, R245, R219, RZ ;  /* 0x000000dbf5dc7210 */ /* 0x000fc60007fde0ff */
[----:B------:R-:W3:Y:S01]  /*e300*/  LDL.LU R193, [R1+0x258] ;  /* 0x0002580001c17983 */ /* 0x000ee20000300800 */
[----:B------:R-:W-:Y:S02]  /*e310*/  IADD3 R218, P2, PT, R245, R187, RZ ;  /* 0x000000bbf5da7210 */ /* 0x000fe40007f5e0ff */
[-C--:B------:R-:W-:Y:S01]  /*e320*/  LEA.HI.X.SX32 R221, R219, R137.reuse, 0x1, P6 ;  /* 0x00000089dbdd7211 */ /* 0x080fe200030f0eff */
[----:B------:R-:W3:Y:S01]  /*e330*/  LDL.LU R191, [R1+0x25c] ;  /* 0x00025c0001bf7983 */ /* 0x000ee20000300800 */
[----:B------:R-:W-:-:S03]  /*e340*/  LEA.HI.X.SX32 R219, R187, R137, 0x1, P2 ;  /* 0x00000089bbdb7211 */ /* 0x000fc600010f0eff */
        /* <DEDUP_REMOVED lines=8> */
[C---:B------:R-:W-:Y:S02]  /*e3d0*/  IADD3 R239, P5, PT, R245.reuse, R230, RZ ;  /* 0x000000e6f5ef7210 */ /* 0x040fe40007fbe0ff */
[----:B------:R-:W-:Y:S01]  /*e3e0*/  IADD3 R210, P2, PT, R245, R202, RZ ;  /* 0x000000caf5d27210 */ /* 0x000fe20007f5e0ff */
[----:B------:R-:W3:Y:S01]  /*e3f0*/  LDL.LU R177, [R1+0x278] ;  /* 0x0002780001b17983 */ /* 0x000ee20000300800 */
[----:B------:R-:W-:-:S02]  /*e400*/  LEA.HI.X.SX32 R240, R230, R137, 0x1, P5 ;  /* 0x00000089e6f07211 */ /* 0x000fc400028f0eff */
[----:B------:R-:W-:-:S04]  /*e410*/  IADD3 R230, P5, PT, R245, R231, RZ ;  /* 0x000000e7f5e67210 */ /* 0x000fc80007fbe0ff */
[----:B------:R-:W-:Y:S02]  /*e420*/  LEA.HI.X.SX32 R231, R231, R137, 0x1, P5 ;  /* 0x00000089e7e77211 */ /* 0x000fe400028f0eff */
[----:B------:R-:W-:-:S04]  /*e430*/  IADD3 R222, P5, PT, R245, R214, RZ ;  /* 0x000000d6f5de7210 */ /* 0x000fc80007fbe0ff */
[----:B------:R-:W-:Y:S02]  /*e440*/  LEA.HI.X.SX32 R223, R214, R137, 0x1, P5 ;  /* 0x00000089d6df7211 */ /* 0x000fe400028f0eff */
[----:B------:R-:W-:-:S04]  /*e450*/  IADD3 R214, P5, PT, R245, R215, RZ ;  /* 0x000000d7f5d67210 */ /* 0x000fc80007fbe0ff */
[----:B------:R-:W-:Y:S02]  /*e460*/  LEA.HI.X.SX32 R215, R215, R137, 0x1, P5 ;  /* 0x00000089d7d77211 */ /* 0x000fe400028f0eff */
[----:B------:R-:W-:-:S04]  /*e470*/  IADD3 R206, P5, PT, R245, R175, RZ ;  /* 0x000000aff5ce7210 */ /* 0x000fc80007fbe0ff */
[-C--:B------:R-:W-:Y:S02]  /*e480*/  LEA.HI.X.SX32 R207, R175, R137.reuse, 0x1, P5 ;  /* 0x00000089afcf7211 */ /* 0x080fe400028f0eff */
[----:B------:R-:W-:Y:S01]  /*e490*/  LEA.HI.X.SX32 R211, R202, R137, 0x1, P2 ;  /* 0x00000089cad37211 */ /* 0x000fe200010f0eff */
[----:B------:R-:W3:Y:S01]  /*e4a0*/  LDL.LU R175, [R1+0x27c] ;  /* 0x00027c0001af7983 */ /* 0x000ee20000300800 */
[----:B----4-:R-:W-:-:S04]  /*e4b0*/  IADD3 R202, P2, PT, R245, R203, RZ ;  /* 0x000000cbf5ca7210 */ /* 0x010fc80007f5e0ff */
[----:B------:R-:W-:Y:S02]  /*e4c0*/  LEA.HI.X.SX32 R203, R203, R137, 0x1, P2 ;  /* 0x00000089cbcb7211 */ /* 0x000fe400010f0eff */
[----:B--2---:R-:W-:-:S04]  /*e4d0*/  IADD3 R198, P5, PT, R245, R173, RZ ;  /* 0x000000adf5c67210 */ /* 0x004fc80007fbe0ff */
[----:B------:R-:W-:Y:S02]  /*e4e0*/  LEA.HI.X.SX32 R199, R173, R137, 0x1, P5 ;  /* 0x00000089adc77211 */ /* 0x000fe400028f0eff */
[----:B------:R-:W2:Y:S04]  /*e4f0*/  LDL.LU R173, [R1+0x280] ;  /* 0x0002800001ad7983 */ /* 0x000ea80000300800 */
[----:B------:R-:W4:Y:S01]  /*e500*/  LDL.LU R156, [R1+0x284] ;  /* 0x00028400019c7983 */ /* 0x000f220000300800 */
[----:B---3--:R-:W-:-:S03]  /*e510*/  IADD3 R194, P2, PT, R245, R186, RZ ;  /* 0x000000baf5c27210 */ /* 0x008fc60007f5e0ff */
[----:B------:R-:W3:Y:S04]  /*e520*/  LDL.LU R157, [R1+0x288] ;  /* 0x00028800019d7983 */ /* 0x000ee80000300800 */
[----:B------:R-:W3:Y:S01]  /*e530*/  LDL.LU R154, [R1+0x28c] ;  /* 0x00028c00019a7983 */ /* 0x000ee20000300800 */
[----:B------:R-:W-:-:S03]  /*e540*/  LEA.HI.X.SX32 R195, R186, R137, 0x1, P2 ;  /* 0x00000089bac37211 */ /* 0x000fc600010f0eff */
[----:B------:R-:W3:Y:S04]  /*e550*/  LDL.LU R155, [R1+0x290] ;  /* 0x00029000019b7983 */ /* 0x000ee80000300800 */
[----:B------:R-:W3:Y:S01]  /*e560*/  LDL.LU R152, [R1+0x294] ;  /* 0x0002940001987983 */ /* 0x000ee20000300800 */
[----:B------:R-:W-:-:S03]  /*e570*/  IADD3 R186, P2, PT, R245, R187, RZ ;  /* 0x000000bbf5ba7210 */ /* 0x000fc60007f5e0ff */
        /* <DEDUP_REMOVED lines=10> */
[----:B------:R-:W3:Y:S04]  /*e620*/  LDL.LU R147, [R1+0x2b4] ;  /* 0x0002b40001937983 */ /* 0x000ee80000300800 */
[----:B------:R-:W3:Y:S04]  /*e630*/  LDL.LU R145, [R1+0x2b8] ;  /* 0x0002b80001917983 */ /* 0x000ee80000300800 */
[----:B------:R-:W3:Y:S04]  /*e640*/  LDL.LU R143, [R1+0x2bc] ;  /* 0x0002bc00018f7983 */ /* 0x000ee80000300800 */
[----:B------:R-:W3:Y:S04]  /*e650*/  LDL.LU R141, [R1+0x2c0] ;  /* 0x0002c000018d7983 */ /* 0x000ee80000300800 */
[----:B------:R-:W3:Y:S04]  /*e660*/  LDL.LU R31, [R1+0x2c4] ;  /* 0x0002c400011f7983 */ /* 0x000ee80000300800 */
[----:B------:R-:W3:Y:S01]  /*e670*/  LDL.LU R32, [R1+0x2c8] ;  /* 0x0002c80001207983 */ /* 0x000ee20000300800 */
[----:B------:R-:W-:-:S02]  /*e680*/  IADD3 R249, P4, PT, R245, R250, RZ ;  /* 0x000000faf5f97210 */ /* 0x000fc40007f9e0ff */
[----:B------:R-:W-:Y:S02]  /*e690*/  IADD3 R204, P6, PT, R245, R205, RZ ;  /* 0x000000cdf5cc7210 */ /* 0x000fe40007fde0ff */
[----:B-1----:R-:W-:Y:S01]  /*e6a0*/  LEA.HI R51, R51, 0x7e, RZ, 0x1a ;  /* 0x0000007e33337811 */ /* 0x002fe200078fd0ff */
[----:B------:R-:W1:Y:S01]  /*e6b0*/  S2R R238, SR_TID.X ;  /* 0x0000000000ee7919 */ /* 0x000e620000002100 */
[-C--:B------:R-:W-:Y:S02]  /*e6c0*/  LEA.HI.X.SX32 R250, R250, R137.reuse, 0x1, P4 ;  /* 0x00000089fafa7211 */ /* 0x080fe400020f0eff */
[----:B------:R-:W-:Y:S01]  /*e6d0*/  IADD3 R241, P4, PT, R245, R232, RZ ;  /* 0x000000e8f5f17210 */ /* 0x000fe20007f9e0ff */
[----:B------:R-:W3:Y:S03]  /*e6e0*/  LDL.LU R17, [R1+0x1a8] ;  /* 0x0001a80001117983 */ /* 0x000ee60000300800 */
[----:B------:R-:W-:-:S02]  /*e6f0*/  LEA.HI.X.SX32 R242, R232, R137, 0x1, P4 ;  /* 0x00000089e8f27211 */ /* 0x000fc400020f0eff */
[----:B------:R-:W-:Y:S02]  /*e700*/  LEA.HI.X.SX32 R205, R205, R137, 0x1, P6 ;  /* 0x00000089cdcd7211 */ /* 0x000fe400030f0eff */
[----:B------:R-:W-:Y:S01]  /*e710*/  IADD3 R190, P5, PT, R245, R191, RZ ;  /* 0x000000bff5be7210 */ /* 0x000fe20007fbe0ff */
[----:B------:R-:W-:Y:S01]  /*e720*/  IMAD R33, R51, UR16, RZ ;  /* 0x0000001033217c24 */ /* 0x000fe2000f8e02ff */
[----:B------:R-:W-:Y:S01]  /*e730*/  IADD3 R232, P4, PT, R245, R233, RZ ;  /* 0x000000e9f5e87210 */ /* 0x000fe20007f9e0ff */
[----:B------:R-:W3:Y:S03]  /*e740*/  LDL.LU R76, [R1+0x1ac] ;  /* 0x0001ac00014c7983 */ /* 0x000ee60000300800 */
[----:B------:R-:W-:Y:S02]  /*e750*/  LEA.HI.X.SX32 R233, R233, R137, 0x1, P4 ;  /* 0x00000089e9e97211 */ /* 0x000fe400020f0eff */
[----:B------:R-:W-:-:S04]  /*e760*/  IADD3 R224, P4, PT, R245, R216, RZ ;  /* 0x000000d8f5e07210 */ /* 0x000fc80007f9e0ff */
[----:B------:R-:W-:Y:S02]  /*e770*/  LEA.HI.X.SX32 R225, R216, R137, 0x1, P4 ;  /* 0x00000089d8e17211 */ /* 0x000fe400020f0eff */
[----:B------:R-:W-:-:S04]  /*e780*/  IADD3 R216, P4, PT, R245, R217, RZ ;  /* 0x000000d9f5d87210 */ /* 0x000fc80007f9e0ff */
[----:B------:R-:W-:Y:S02]  /*e790*/  LEA.HI.X.SX32 R217, R217, R137, 0x1, P4 ;  /* 0x00000089d9d97211 */ /* 0x000fe400020f0eff */
[----:B------:R-:W-:-:S04]  /*e7a0*/  IADD3 R208, P4, PT, R245, R200, RZ ;  /* 0x000000c8f5d07210 */ /* 0x000fc80007f9e0ff */
[----:B------:R-:W-:Y:S02]  /*e7b0*/  LEA.HI.X.SX32 R209, R200, R137, 0x1, P4 ;  /* 0x00000089c8d17211 */ /* 0x000fe400020f0eff */
[C---:B------:R-:W-:Y:S02]  /*e7c0*/  IADD3 R200, P4, PT, R245.reuse, R201, RZ ;  /* 0x000000c9f5c87210 */ /* 0x040fe40007f9e0ff */
[----:B------:R-:W-:Y:S02]  /*e7d0*/  IADD3 R196, P6, PT, R245, R188, RZ ;  /* 0x000000bcf5c47210 */ /* 0x000fe40007fde0ff */
[----:B------:R-:W-:Y:S02]  /*e7e0*/  LEA.HI.X.SX32 R201, R201, R137, 0x1, P4 ;  /* 0x00000089c9c97211 */ /* 0x000fe400020f0eff */
[----:B------:R-:W-:Y:S02]  /*e7f0*/  IADD3 R192, P4, PT, R245, R193, RZ ;  /* 0x000000c1f5c07210 */ /* 0x000fe40007f9e0ff */
[----:B------:R-:W-:-:S02]  /*e800*/  LEA.HI.X.SX32 R197, R188, R137, 0x1, P6 ;  /* 0x00000089bcc57211 */ /* 0x000fc400030f0eff */
[----:B------:R-:W-:Y:S02]  /*e810*/  IADD3 R188, P6, PT, R245, R189, RZ ;  /* 0x000000bdf5bc7210 */ /* 0x000fe40007fde0ff */
[-C--:B------:R-:W-:Y:S02]  /*e820*/  LEA.HI.X.SX32 R193, R193, R137.reuse, 0x1, P4 ;  /* 0x00000089c1c17211 */ /* 0x080fe400020f0eff */
[----:B------:R-:W-:Y:S01]  /*e830*/  IADD3 R184, P4, PT, R245, R176, RZ ;  /* 0x000000b0f5b87210 */ /* 0x000fe20007f9e0ff */
[----:B------:R-:W1:Y:S01]  /*e840*/  S2R R51, SR_TID.X ;  /* 0x0000000000337919 */ /* 0x000e620000002100 */
[-C--:B------:R-:W-:Y:S02]  /*e850*/  LEA.HI.X.SX32 R191, R191, R137.reuse, 0x1, P5 ;  /* 0x00000089bfbf7211 */ /* 0x080fe400028f0eff */
[----:B------:R-:W-:Y:S02]  /*e860*/  LEA.HI.X.SX32 R189, R189, R137, 0x1, P6 ;  /* 0x00000089bdbd7211 */ /* 0x000fe400030f0eff */
[----:B------:R-:W-:-:S02]  /*e870*/  IADD3 R182, P5, PT, R245, R174, RZ ;  /* 0x000000aef5b67210 */ /* 0x000fc40007fbe0ff */
[C---:B------:R-:W-:Y:S02]  /*e880*/  IADD3 R180, P6, PT, R245.reuse, R172, RZ ;  /* 0x000000acf5b47210 */ /* 0x040fe40007fde0ff */
[----:B------:R-:W-:Y:S02]  /*e890*/  LEA.HI.X.SX32 R185, R176, R137, 0x1, P4 ;  /* 0x00000089b0b97211 */ /* 0x000fe400020f0eff */
[C---:B------:R-:W-:Y:S02]  /*e8a0*/  IADD3 R176, P4, PT, R245.reuse, R177, RZ ;  /* 0x000000b1f5b07210 */ /* 0x040fe40007f9e0ff */
[-C--:B------:R-:W-:Y:S02]  /*e8b0*/  LEA.HI.X.SX32 R183, R174, R137.reuse, 0x1, P5 ;  /* 0x00000089aeb77211 */ /* 0x080fe400028f0eff */
[----:B------:R-:W-:Y:S02]  /*e8c0*/  LEA.HI.X.SX32 R181, R172, R137, 0x1, P6 ;  /* 0x00000089acb57211 */ /* 0x000fe400030f0eff */
[----:B------:R-:W-:-:S02]  /*e8d0*/  IADD3 R174, P5, PT, R245, R175, RZ ;  /* 0x000000aff5ae7210 */ /* 0x000fc40007fbe0ff */
[-C--:B------:R-:W-:Y:S02]  /*e8e0*/  LEA.HI.X.SX32 R177, R177, R137.reuse, 0x1, P4 ;  /* 0x00000089b1b17211 */ /* 0x080fe400020f0eff */
[----:B------:R-:W-:Y:S02]  /*e8f0*/  LEA.HI.X.SX32 R175, R175, R137, 0x1, P5 ;  /* 0x00000089afaf7211 */ /* 0x000fe400028f0eff */
[----:B-1----:R-:W-:-:S04]  /*e900*/  SHF.R.U32.HI R30, RZ, 0x6, R51 ;  /* 0x00000006ff1e7819 */ /* 0x002fc80000011633 */
[----:B------:R-:W-:-:S04]  /*e910*/  SGXT.U32 R30, R30, 0x1 ;  /* 0x000000011e1e781a */ /* 0x000fc80000000000 */
[----:B------:R-:W-:-:S05]  /*e920*/  LOP3.LUT R30, R30, 0x78, RZ, 0xfc, !PT ;  /* 0x000000781e1e7812 */ /* 0x000fca00078efcff */
[----:B------:R-:W-:Y:S01]  /*e930*/  IMAD R129, R30, UR16, RZ ;  /* 0x000000101e817c24 */ /* 0x000fe2000f8e02ff */
[----:B------:R-:W-:-:S04]  /*e940*/  SHF.R.U32.HI R238, RZ, 0x6, R238 ;  /* 0x00000006ffee7819 */ /* 0x000fc800000116ee */
[----:B------:R-:W-:Y:S02]  /*e950*/  SGXT.U32 R238, R238, 0x1 ;  /* 0x00000001eeee781a */ /* 0x000fe40000000000 */
[C---:B--2---:R-:W-:Y:S02]  /*e960*/  IADD3 R172, P6, PT, R245.reuse, R173, RZ ;  /* 0x000000adf5ac7210 */ /* 0x044fe40007fde0ff */
[C---:B----4-:R-:W-:Y:S02]  /*e970*/  IADD3 R170, P2, PT, R245.reuse, R156, RZ ;  /* 0x0000009cf5aa7210 */ /* 0x050fe40007f5e0ff */
[----:B---3--:R-:W-:Y:S02]  /*e980*/  IADD3 R168, P4, PT, R245, R157, RZ ;  /* 0x0000009df5a87210 */ /* 0x008fe40007f9e0ff */
[-C--:B------:R-:W-:Y:S02]  /*e990*/  LEA.HI.X.SX32 R173, R173, R137.reuse, 0x1, P6 ;  /* 0x00000089adad7211 */ /* 0x080fe400030f0eff */
[----:B------:R-:W-:-:S02]  /*e9a0*/  LEA.HI.X.SX32 R171, R156, R137, 0x1, P2 ;  /* 0x000000899cab7211 */ /* 0x000fc400010f0eff */
[C---:B------:R-:W-:Y:S02]  /*e9b0*/  IADD3 R166, P5, PT, R245.reuse, R154, RZ ;  /* 0x0000009af5a67210 */ /* 0x040fe40007fbe0ff */
[----:B------:R-:W-:Y:S02]  /*e9c0*/  IADD3 R164, P6, PT, R245, R155, RZ ;  /* 0x0000009bf5a47210 */ /* 0x000fe40007fde0ff */
[----:B------:R-:W-:Y:S02]  /*e9d0*/  LEA.HI.X.SX32 R169, R157, R137, 0x1, P4 ;  /* 0x000000899da97211 */ /* 0x000fe400020f0eff */
[C---:B------:R-:W-:Y:S02]  /*e9e0*/  IADD3 R162, P2, PT, R245.reuse, R152, RZ ;  /* 0x00000098f5a27210 */ /* 0x040fe40007f5e0ff */
[----:B------:R-:W-:Y:S02]  /*e9f0*/  IADD3 R160, P4, PT, R245, R153, RZ ;  /* 0x00000099f5a07210 */ /* 0x000fe40007f9e0ff */
[----:B------:R-:W-:-:S02]  /*ea00*/  LEA.HI.X.SX32 R167, R154, R137, 0x1, P5 ;  /* 0x000000899aa77211 */ /* 0x000fc400028f0eff */
[-C--:B------:R-:W-:Y:S02]  /*ea10*/  LEA.HI.X.SX32 R165, R155, R137.reuse, 0x1, P6 ;  /* 0x000000899ba57211 */ /* 0x080fe400030f0eff */
[-C--:B------:R-:W-:Y:S02]  /*ea20*/  LEA.HI.X.SX32 R163, R152, R137.reuse, 0x1, P2 ;  /* 0x0000008998a37211 */ /* 0x080fe400010f0eff */
[C---:B------:R-:W-:Y:S02]  /*ea30*/  IADD3 R158, P5, PT, R245.reuse, R150, RZ ;  /* 0x00000096f59e7210 */ /* 0x040fe40007fbe0ff */
[C---:B------:R-:W-:Y:S02]  /*ea40*/  IADD3 R156, P6, PT, R245.reuse, R148, RZ ;  /* 0x00000094f59c7210 */ /* 0x040fe40007fde0ff */
[----:B------:R-:W-:Y:S02]  /*ea50*/  IADD3 R154, P2, PT, R245, R146, RZ ;  /* 0x00000092f59a7210 */ /* 0x000fe40007f5e0ff */
[----:B------:R-:W-:-:S02]  /*ea60*/  LEA.HI.X.SX32 R161, R153, R137, 0x1, P4 ;  /* 0x0000008999a17211 */ /* 0x000fc400020f0eff */
[C---:B------:R-:W-:Y:S02]  /*ea70*/  IADD3 R152, P4, PT, R245.reuse, R144, RZ ;  /* 0x00000090f5987210 */ /* 0x040fe40007f9e0ff */
[-C--:B------:R-:W-:Y:S02]  /*ea80*/  LEA.HI.X.SX32 R159, R150, R137.reuse, 0x1, P5 ;  /* 0x00000089969f7211 */ /* 0x080fe400028f0eff */
[-C--:B------:R-:W-:Y:S02]  /*ea90*/  LEA.HI.X.SX32 R157, R148, R137.reuse, 0x1, P6 ;  /* 0x00000089949d7211 */ /* 0x080fe400030f0eff */
[----:B------:R-:W-:Y:S02]  /*eaa0*/  LEA.HI.X.SX32 R155, R146, R137, 0x1, P2 ;  /* 0x00000089929b7211 */ /* 0x000fe400010f0eff */
[C---:B------:R-:W-:Y:S02]  /*eab0*/  IADD3 R150, P5, PT, R245.reuse, R151, RZ ;  /* 0x00000097f5967210 */ /* 0x040fe40007fbe0ff */
[----:B------:R-:W-:-:S02]  /*eac0*/  IADD3 R148, P6, PT, R245, R149, RZ ;  /* 0x00000095f5947210 */ /* 0x000fc40007fde0ff */
[C---:B------:R-:W-:Y:S02]  /*ead0*/  IADD3 R146, P2, PT, R245.reuse, R147, RZ ;  /* 0x00000093f5927210 */ /* 0x040fe40007f5e0ff */
[----:B------:R-:W-:Y:S02]  /*eae0*/  LEA.HI.X.SX32 R153, R144, R137, 0x1, P4 ;  /* 0x0000008990997211 */ /* 0x000fe400020f0eff */
[----:B------:R-:W-:Y:S02]  /*eaf0*/  IADD3 R144, P4, PT, R245, R145, RZ ;  /* 0x00000091f5907210 */ /* 0x000fe40007f9e0ff */
[-C--:B------:R-:W-:Y:S02]  /*eb00*/  LEA.HI.X.SX32 R151, R151, R137.reuse, 0x1, P5 ;  /* 0x0000008997977211 */ /* 0x080fe400028f0eff */
[-C--:B------:R-:W-:Y:S02]  /*eb10*/  LEA.HI.X.SX32 R149, R149, R137.reuse, 0x1, P6 ;  /* 0x0000008995957211 */ /* 0x080fe400030f0eff */
[----:B------:R-:W-:-:S02]  /*eb20*/  LEA.HI.X.SX32 R147, R147, R137, 0x1, P2 ;  /* 0x0000008993937211 */ /* 0x000fc400010f0eff */
[C---:B------:R-:W-:Y:S02]  /*eb30*/  IADD3 R142, P5, PT, R245.reuse, R143, RZ ;  /* 0x0000008ff58e7210 */ /* 0x040fe40007fbe0ff */
[C---:B------:R-:W-:Y:S02]  /*eb40*/  IADD3 R140, P6, PT, R245.reuse, R141, RZ ;  /* 0x0000008df58c7210 */ /* 0x040fe40007fde0ff */
[----:B------:R-:W-:Y:S02]  /*eb50*/  IADD3 R138, P2, PT, R245, R31, RZ ;  /* 0x0000001ff58a7210 */ /* 0x000fe40007f5e0ff */
[-C--:B------:R-:W-:Y:S02]  /*eb60*/  LEA.HI.X.SX32 R145, R145, R137.reuse, 0x1, P4 ;  /* 0x0000008991917211 */ /* 0x080fe400020f0eff */
[----:B------:R-:W-:Y:S02]  /*eb70*/  IADD3 R136, P4, PT, R245, R32, RZ ;  /* 0x00000020f5887210 */ /* 0x000fe40007f9e0ff */
[----:B------:R-:W-:-:S02]  /*eb80*/  LEA.HI.X.SX32 R143, R143, R137, 0x1, P5 ;  /* 0x000000898f8f7211 */ /* 0x000fc400028f0eff */
[-C--:B------:R-:W-:Y:S02]  /*eb90*/  LEA.HI.X.SX32 R141, R141, R137.reuse, 0x1, P6 ;  /* 0x000000898d8d7211 */ /* 0x080fe400030f0eff */
[-C--:B------:R-:W-:Y:S02]  /*eba0*/  LEA.HI.X.SX32 R139, R31, R137.reuse, 0x1, P2 ;  /* 0x000000891f8b7211 */ /* 0x080fe400010f0eff */
[----:B------:R-:W-:Y:S02]  /*ebb0*/  LEA.HI.X.SX32 R137, R32, R137, 0x1, P4 ;  /* 0x0000008920897211 */ /* 0x000fe400020f0eff */
[----:B------:R-:W-:-:S04]  /*ebc0*/  SHF.R.U32.HI R32, RZ, 0x6, R51 ;  /* 0x00000006ff207819 */ /* 0x000fc80000011633 */
[----:B------:R-:W-:-:S04]  /*ebd0*/  SGXT.U32 R32, R32, 0x1 ;  /* 0x000000012020781a */ /* 0x000fc80000000000 */
[----:B------:R-:W-:-:S05]  /*ebe0*/  LOP3.LUT R32, R32, 0x7a, RZ, 0xfc, !PT ;  /* 0x0000007a20207812 */ /* 0x000fca00078efcff */
[----:B------:R-:W-:Y:S02]  /*ebf0*/  IMAD R131, R32, UR16, RZ ;  /* 0x0000001020837c24 */ /* 0x000fe4000f8e02ff */
[----:B------:R-:W1:Y:S01]  /*ec00*/  S2R R32, SR_TID.X ;  /* 0x0000000000207919 */ /* 0x000e620000002100 */
[----:B------:R-:W-:-:S04]  /*ec10*/  SHF.R.U32.HI R31, RZ, 0x6, R51 ;  /* 0x00000006ff1f7819 */ /* 0x000fc80000011633 */
[----:B------:R-:W-:-:S04]  /*ec20*/  SGXT.U32 R31, R31, 0x1 ;  /* 0x000000011f1f781a */ /* 0x000fc80000000000 */
[----:B------:R-:W-:-:S05]  /*ec30*/  LOP3.LUT R31, R31, 0x7c, RZ, 0xfc, !PT ;  /* 0x0000007c1f1f7812 */ /* 0x000fca00078efcff */
[----:B------:R-:W-:Y:S01]  /*ec40*/  IMAD R133, R31, UR16, RZ ;  /* 0x000000101f857c24 */ /* 0x000fe2000f8e02ff */
[----:B------:R-:W-:-:S04]  /*ec50*/  SHF.R.U32.HI R31, RZ, 0x6, R51 ;  /* 0x00000006ff1f7819 */ /* 0x000fc80000011633 */
[----:B------:R-:W-:-:S04]  /*ec60*/  SGXT.U32 R31, R31, 0x1 ;  /* 0x000000011f1f781a */ /* 0x000fc80000000000 */
[----:B------:R-:W-:Y:S02]  /*ec70*/  LOP3.LUT R31, R31, 0x76, RZ, 0xfc, !PT ;  /* 0x000000761f1f7812 */ /* 0x000fe400078efcff */
[----:B-1----:R-:W-:-:S04]  /*ec80*/  SHF.R.U32.HI R30, RZ, 0x6, R32 ;  /* 0x00000006ff1e7819 */ /* 0x002fc80000011620 */
[----:B------:R-:W-:-:S04]  /*ec90*/  SGXT.U32 R30, R30, 0x1 ;  /* 0x000000011e1e781a */ /* 0x000fc80000000000 */
[----:B------:R-:W-:Y:S01]  /*eca0*/  LOP3.LUT R30, R30, 0x72, RZ, 0xfc, !PT ;  /* 0x000000721e1e7812 */ /* 0x000fe200078efcff */
[----:B------:R-:W-:Y:S01]  /*ecb0*/  IMAD R125, R31, UR16, RZ ;  /* 0x000000101f7d7c24 */ /* 0x000fe2000f8e02ff */
[--C-:B------:R-:W-:Y:S02]  /*ecc0*/  SHF.R.U32.HI R31, RZ, 0x6, R32.reuse ;  /* 0x00000006ff1f7819 */ /* 0x100fe40000011620 */
[--C-:B------:R-:W-:Y:S01]  /*ecd0*/  SHF.R.U32.HI R35, RZ, 0x6, R32.reuse ;  /* 0x00000006ff237819 */ /* 0x100fe20000011620 */
[----:B------:R-:W-:Y:S01]  /*ece0*/  IMAD R70, R30, UR16, RZ ;  /* 0x000000101e467c24 */ /* 0x000fe2000f8e02ff */
[----:B------:R-:W-:Y:S02]  /*ecf0*/  SHF.R.U32.HI R30, RZ, 0x6, R32 ;  /* 0x00000006ff1e7819 */ /* 0x000fe40000011620 */
[----:B------:R-:W-:Y:S02]  /*ed00*/  SGXT.U32 R31, R31, 0x1 ;  /* 0x000000011f1f781a */ /* 0x000fe40000000000 */
[----:B------:R-:W-:-:S02]  /*ed10*/  SGXT.U32 R35, R35, 0x1 ;  /* 0x000000012323781a */ /* 0x000fc40000000000 */
[----:B------:R-:W-:Y:S02]  /*ed20*/  SGXT.U32 R30, R30, 0x1 ;  /* 0x000000011e1e781a */ /* 0x000fe40000000000 */
[----:B------:R-:W-:Y:S02]  /*ed30*/  IADD3 R134, P2, PT, R244, R33, RZ ;  /* 0x00000021f4867210 */ /* 0x000fe40007f5e0ff */
[----:B------:R-:W-:Y:S02]  /*ed40*/  LOP3.LUT R35, R35, 0x74, RZ, 0xfc, !PT ;  /* 0x0000007423237812 */ /* 0x000fe400078efcff */
[----:B------:R-:W-:Y:S02]  /*ed50*/  LOP3.LUT R31, R31, 0x70, RZ, 0xfc, !PT ;  /* 0x000000701f1f7812 */ /* 0x000fe400078efcff */
[----:B------:R-:W-:Y:S02]  /*ed60*/  LOP3.LUT R30, R30, 0x6c, RZ, 0xfc, !PT ;  /* 0x0000006c1e1e7812 */ /* 0x000fe400078efcff */
[----:B------:R-:W-:Y:S01]  /*ed70*/  LEA.HI.X.SX32 R135, R33, R62, 0x1, P2 ;  /* 0x0000003e21877211 */ /* 0x000fe200010f0eff */
[----:B------:R-:W-:Y:S01]  /*ed80*/  IMAD R66, R35, UR16, RZ ;  /* 0x0000001023427c24 */ /* 0x000fe2000f8e02ff */
[----:B------:R-:W1:Y:S01]  /*ed90*/  S2R R33, SR_TID.X ;  /* 0x0000000000217919 */ /* 0x000e620000002100 */
[----:B------:R-:W-:Y:S01]  /*eda0*/  IMAD R72, R31, UR16, RZ ;  /* 0x000000101f487c24 */ /* 0x000fe2000f8e02ff */
[--C-:B------:R-:W-:Y:S01]  /*edb0*/  SHF.R.U32.HI R31, RZ, 0x6, R32.reuse ;  /* 0x00000006ff1f7819 */ /* 0x100fe20000011620 */
[----:B------:R-:W-:Y:S01]  /*edc0*/  IMAD R74, R30, UR16, RZ ;  /* 0x000000101e4a7c24 */ /* 0x000fe2000f8e02ff */
[----:B------:R-:W-:-:S02]  /*edd0*/  SHF.R.U32.HI R30, RZ, 0x6, R32 ;  /* 0x00000006ff1e7819 */ /* 0x000fc40000011620 */
[----:B------:R-:W-:Y:S02]  /*ede0*/  SHF.R.U32.HI R35, RZ, 0x6, R32 ;  /* 0x00000006ff237819 */ /* 0x000fe40000011620 */
[----:B------:R-:W-:Y:S02]  /*edf0*/  SGXT.U32 R31, R31, 0x1 ;  /* 0x000000011f1f781a */ /* 0x000fe40000000000 */
[----:B------:R-:W-:Y:S02]  /*ee00*/  SGXT.U32 R30, R30, 0x1 ;  /* 0x000000011e1e781a */ /* 0x000fe40000000000 */
[----:B------:R-:W-:Y:S02]  /*ee10*/  SGXT.U32 R35, R35, 0x1 ;  /* 0x000000012323781a */ /* 0x000fe40000000000 */
[----:B------:R-:W-:Y:S02]  /*ee20*/  LOP3.LUT R31, R31, 0x6a, RZ, 0xfc, !PT ;  /* 0x0000006a1f1f7812 */ /* 0x000fe400078efcff */
[----:B------:R-:W-:-:S02]  /*ee30*/  LOP3.LUT R35, R35, 0x68, RZ, 0xfc, !PT ;  /* 0x0000006823237812 */ /* 0x000fc400078efcff */
[----:B------:R-:W-:Y:S01]  /*ee40*/  LOP3.LUT R30, R30, 0x66, RZ, 0xfc, !PT ;  /* 0x000000661e1e7812 */ /* 0x000fe200078efcff */
[----:B------:R-:W-:Y:S01]  /*ee50*/  IMAD R78, R31, UR16, RZ ;  /* 0x000000101f4e7c24 */ /* 0x000fe2000f8e02ff */
[----:B------:R-:W-:Y:S01]  /*ee60*/  LEA.HI R31, R32, 0x5e, RZ, 0x1a ;  /* 0x0000005e201f7811 */ /* 0x000fe200078fd0ff */
[----:B------:R-:W-:Y:S01]  /*ee70*/  IMAD R80, R35, UR16, RZ ;  /* 0x0000001023507c24 */ /* 0x000fe2000f8e02ff */
[--C-:B------:R-:W-:Y:S01]  /*ee80*/  SHF.R.U32.HI R35, RZ, 0x6, R32.reuse ;  /* 0x00000006ff237819 */ /* 0x100fe20000011620 */
[----:B------:R-:W-:Y:S01]  /*ee90*/  IMAD R82, R30, UR16, RZ ;  /* 0x000000101e527c24 */ /* 0x000fe2000f8e02ff */
[--C-:B------:R-:W-:Y:S02]  /*eea0*/  SHF.R.U32.HI R30, RZ, 0x6, R32.reuse ;  /* 0x00000006ff1e7819 */ /* 0x100fe40000011620 */
[----:B------:R-:W-:-:S04]  /*eeb0*/  SHF.R.U32.HI R32, RZ, 0x6, R32 ;  /* 0x00000006ff207819 */ /* 0x000fc80000011620 */
[----:B------:R-:W-:Y:S02]  /*eec0*/  SGXT.U32 R32, R32, 0x1 ;  /* 0x000000012020781a */ /* 0x000fe40000000000 */
[----:B------:R-:W-:Y:S02]  /*eed0*/  LOP3.LUT R238, R238, 0x52, RZ, 0xfc, !PT ;  /* 0x00000052eeee7812 */ /* 0x000fe400078efcff */
[----:B------:R-:W-:-:S03]  /*eee0*/  LOP3.LUT R32, R32, 0x64, RZ, 0xfc, !PT ;  /* 0x0000006420207812 */ /* 0x000fc600078efcff */
[----:B------:R-:W-:Y:S02]  /*eef0*/  IMAD R100, R238, UR16, RZ ;  /* 0x00000010ee647c24 */ /* 0x000fe4000f8e02ff */
[----:B------:R-:W-:Y:S01]  /*ef00*/  IMAD R84, R32, UR16, RZ ;  /* 0x0000001020547c24 */ /* 0x000fe2000f8e02ff */
[----:B-1----:R-:W-:Y:S01]  /*ef10*/  SHF.R.U32.HI R238, RZ, 0x6, R33 ;  /* 0x00000006ffee7819 */ /* 0x002fe20000011621 */
[----:B------:R-:W1:Y:S03]  /*ef20*/  S2R R32, SR_TID.X ;  /* 0x0000000000207919 */ /* 0x000e660000002100 */
[----:B------:R-:W-:-:S04]  /*ef30*/  SGXT.U32 R238, R238, 0x1 ;  /* 0x00000001eeee781a */ /* 0x000fc80000000000 */
[----:B------:R-:W-:-:S05]  /*ef40*/  LOP3.LUT R238, R238, 0x50, RZ, 0xfc, !PT ;  /* 0x00000050eeee7812 */ /* 0x000fca00078efcff */
[----:B------:R-:W-:Y:S02]  /*ef50*/  IMAD R102, R238, UR16, RZ ;  /* 0x00000010ee667c24 */ /* 0x000fe4000f8e02ff */
[----:B------:R-:W2:Y:S01]  /*ef60*/  S2R R238, SR_TID.X ;  /* 0x0000000000ee7919 */ /* 0x000ea20000002100 */
[----:B------:R-:W-:Y:S02]  /*ef70*/  SGXT.U32 R30, R30, 0x1 ;  /* 0x000000011e1e781a */ /* 0x000fe40000000000 */
[----:B------:R-:W-:Y:S02]  /*ef80*/  SGXT.U32 R35, R35, 0x1 ;  /* 0x000000012323781a */ /* 0x000fe40000000000 */
[----:B------:R-:W-:Y:S02]  /*ef90*/  LOP3.LUT R30, R30, 0x60, RZ, 0xfc, !PT ;  /* 0x000000601e1e7812 */ /* 0x000fe400078efcff */
[----:B------:R-:W-:-:S03]  /*efa0*/  LOP3.LUT R35, R35, 0x62, RZ, 0xfc, !PT ;  /* 0x0000006223237812 */ /* 0x000fc600078efcff */
[----:B------:R-:W-:Y:S02]  /*efb0*/  IMAD R88, R30, UR16, RZ ;  /* 0x000000101e587c24 */ /* 0x000fe4000f8e02ff */
[----:B------:R-:W-:Y:S01]  /*efc0*/  IMAD R86, R35, UR16, RZ ;  /* 0x0000001023567c24 */ /* 0x000fe2000f8e02ff */
[--C-:B-1----:R-:W-:Y:S02]  /*efd0*/  SHF.R.U32.HI R30, RZ, 0x6, R32.reuse ;  /* 0x00000006ff1e7819 */ /* 0x102fe40000011620 */
[--C-:B------:R-:W-:Y:S02]  /*efe0*/  SHF.R.U32.HI R35, RZ, 0x6, R32.reuse ;  /* 0x00000006ff237819 */ /* 0x100fe40000011620 */
[--C-:B------:R-:W-:Y:S02]  /*eff0*/  SHF.R.U32.HI R34, RZ, 0x6, R32.reuse ;  /* 0x00000006ff227819 */ /* 0x100fe40000011620 */
[----:B------:R-:W-:-:S04]  /*f000*/  SHF.R.U32.HI R32, RZ, 0x6, R32 ;  /* 0x00000006ff207819 */ /* 0x000fc80000011620 */
[----:B------:R-:W-:-:S04]  /*f010*/  SGXT.U32 R32, R32, 0x1 ;  /* 0x000000012020781a */ /* 0x000fc80000000000 */
[----:B------:R-:W-:-:S05]  /*f020*/  LOP3.LUT R32, R32, 0x54, RZ, 0xfc, !PT ;  /* 0x0000005420207812 */ /* 0x000fca00078efcff */
[----:B------:R-:W-:Y:S01]  /*f030*/  IMAD R98, R32, UR16, RZ ;  /* 0x0000001020627c24 */ /* 0x000fe2000f8e02ff */
[----:B--2---:R-:W-:-:S04]  /*f040*/  SHF.R.U32.HI R32, RZ, 0x6, R238 ;  /* 0x00000006ff207819 */ /* 0x004fc800000116ee */
[----:B------:R-:W-:-:S04]  /*f050*/  SGXT.U32 R32, R32, 0x1 ;  /* 0x000000012020781a */ /* 0x000fc80000000000 */
[----:B------:R-:W-:-:S05]  /*f060*/  LOP3.LUT R32, R32, 0x4c, RZ, 0xfc, !PT ;  /* 0x0000004c20207812 */ /* 0x000fca00078efcff */
[----:B------:R-:W-:Y:S01]  /*f070*/  IMAD R104, R32, UR16, RZ ;  /* 0x0000001020687c24 */ /* 0x000fe2000f8e02ff */
[----:B------:R-:W-:-:S04]  /*f080*/  SHF.R.U32.HI R32, RZ, 0x6, R238 ;  /* 0x00000006ff207819 */ /* 0x000fc800000116ee */
[----:B------:R-:W-:-:S04]  /*f090*/  SGXT.U32 R32, R32, 0x1 ;  /* 0x000000012020781a */ /* 0x000fc80000000000 */
[----:B------:R-:W-:-:S05]  /*f0a0*/  LOP3.LUT R32, R32, 0x46, RZ, 0xfc, !PT ;  /* 0x0000004620207812 */ /* 0x000fca00078efcff */
[----:B------:R-:W-:Y:S01]  /*f0b0*/  IMAD R110, R32, UR16, RZ ;  /* 0x00000010206e7c24 */ /* 0x000fe2000f8e02ff */
[----:B------:R-:W-:-:S04]  /*f0c0*/  SHF.R.U32.HI R32, RZ, 0x6, R238 ;  /* 0x00000006ff207819 */ /* 0x000fc800000116ee */
[----:B------:R-:W-:-:S04]  /*f0d0*/  SGXT.U32 R32, R32, 0x1 ;  /* 0x000000012020781a */ /* 0x000fc80000000000 */
[----:B------:R-:W-:-:S05]  /*f0e0*/  LOP3.LUT R32, R32, 0x44, RZ, 0xfc, !PT ;  /* 0x0000004420207812 */ /* 0x000fca00078efcff */
[----:B------:R-:W-:Y:S02]  /*f0f0*/  IMAD R112, R32, UR16, RZ ;  /* 0x0000001020707c24 */ /* 0x000fe4000f8e02ff */
[----:B------:R-:W1:Y:S01]  /*f100*/  S2R R32, SR_TID.X ;  /* 0x0000000000207919 */ /* 0x000e620000002100 */
[----:B------:R-:W-:Y:S02]  /*f110*/  SGXT.U32 R30, R30, 0x1 ;  /* 0x000000011e1e781a */ /* 0x000fe40000000000 */
[----:B------:R-:W-:Y:S02]  /*f120*/  SGXT.U32 R35, R35, 0x1 ;  /* 0x000000012323781a */ /* 0x000fe40000000000 */
[----:B------:R-:W-:Y:S02]  /*f130*/  LOP3.LUT R30, R30, 0x58, RZ, 0xfc, !PT ;  /* 0x000000581e1e7812 */ /* 0x000fe400078efcff */
[----:B------:R-:W-:-:S03]  /*f140*/  LOP3.LUT R35, R35, 0x5a, RZ, 0xfc, !PT ;  /* 0x0000005a23237812 */ /* 0x000fc600078efcff */
[----:B------:R-:W-:Y:S01]  /*f150*/  IMAD R94, R30, UR16, RZ ;  /* 0x000000101e5e7c24 */ /* 0x000fe2000f8e02ff */
[--C-:B------:R-:W-:Y:S01]  /*f160*/  SHF.R.U32.HI R30, RZ, 0x6, R238.reuse ;  /* 0x00000006ff1e7819 */ /* 0x100fe200000116ee */
[----:B------:R-:W-:Y:S01]  /*f170*/  IMAD R92, R35, UR16, RZ ;  /* 0x00000010235c7c24 */ /* 0x000fe2000f8e02ff */
[--C-:B------:R-:W-:Y:S02]  /*f180*/  SHF.R.U32.HI R35, RZ, 0x6, R238.reuse ;  /* 0x00000006ff237819 */ /* 0x100fe400000116ee */
[----:B------:R-:W-:-:S04]  /*f190*/  SHF.R.U32.HI R238, RZ, 0x6, R238 ;  /* 0x00000006ffee7819 */ /* 0x000fc800000116ee */
[----:B------:R-:W-:-:S04]  /*f1a0*/  SGXT.U32 R238, R238, 0x1 ;  /* 0x00000001eeee781a */ /* 0x000fc80000000000 */
[----:B------:R-:W-:-:S05]  /*f1b0*/  LOP3.LUT R238, R238, 0x42, RZ, 0xfc, !PT ;  /* 0x00000042eeee7812 */ /* 0x000fca00078efcff */
[----:B------:R-:W-:Y:S01]  /*f1c0*/  IMAD R116, R238, UR16, RZ ;  /* 0x00000010ee747c24 */ /* 0x000fe2000f8e02ff */
[----:B-1----:R-:W-:-:S04]  /*f1d0*/  SHF.R.U32.HI R238, RZ, 0x6, R32 ;  /* 0x00000006ffee7819 */ /* 0x002fc80000011620 */
[----:B------:R-:W-:-:S04]  /*f1e0*/  SGXT.U32 R238, R238, 0x1 ;  /* 0x00000001eeee781a */ /* 0x000fc80000000000 */
[----:B------:R-:W-:-:S05]  /*f1f0*/  LOP3.LUT R238, R238, 0x40, RZ, 0xfc, !PT ;  /* 0x00000040eeee7812 */ /* 0x000fca00078efcff */
[----:B------:R-:W-:Y:S02]  /*f200*/  IMAD R120, R238, UR16, RZ ;  /* 0x00000010ee787c24 */ /* 0x000fe4000f8e02ff */
[----:B------:R-:W1:Y:S01]  /*f210*/  S2R R238, SR_TID.X ;  /* 0x0000000000ee7919 */ /* 0x000e620000002100 */
[----:B------:R-:W-:-:S05]  /*f220*/  LEA.HI R32, R32, 0x3e, RZ, 0x1a ;  /* 0x0000003e20207811 */ /* 0x000fca00078fd0ff */
[----:B------:R-:W-:Y:S01]  /*f230*/  IMAD R60, R32, UR16, RZ ;  /* 0x00000010203c7c24 */ /* 0x000fe2000f8e02ff */
[----:B-1----:R-:W-:-:S04]  /*f240*/  SHF.R.U32.HI R32, RZ, 0x6, R238 ;  /* 0x00000006ff207819 */ /* 0x002fc800000116ee */
        /* <DEDUP_REMOVED lines=8> */
[----:B------:R-:W-:-:S04]  /*f2d0*/  SGXT.U32 R30, R30, 0x1 ;  /* 0x000000011e1e781a */ /* 0x000fc80000000000 */
[----:B------:R-:W-:Y:S01]  /*f2e0*/  LOP3.LUT R30, R30, 0x48, RZ, 0xfc, !PT ;  /* 0x000000481e1e7812 */ /* 0x000fe200078efcff */
[----:B------:R-:W-:-:S04]  /*f2f0*/  IMAD R31, R31, UR16, RZ ;  /* 0x000000101f1f7c24 */ /* 0x000fc8000f8e02ff */
[----:B------:R-:W-:Y:S01]  /*f300*/  IMAD R108, R30, UR16, RZ ;  /* 0x000000101e6c7c24 */ /* 0x000fe2000f8e02ff */
[----:B------:R-:W-:-:S04]  /*f310*/  SHF.R.U32.HI R30, RZ, 0x6, R238 ;  /* 0x00000006ff1e7819 */ /* 0x000fc800000116ee */
[----:B------:R-:W-:Y:S02]  /*f320*/  SGXT.U32 R30, R30, 0x1 ;  /* 0x000000011e1e781a */ /* 0x000fe40000000000 */
[----:B------:R-:W-:Y:S02]  /*f330*/  IADD3 R8, P6, PT, R244, R31, RZ ;  /* 0x0000001ff4087210 */ /* 0x000fe40007fde0ff */
[----:B------:R-:W-:Y:S02]  /*f340*/  SGXT.U32 R34, R34, 0x1 ;  /* 0x000000012222781a */ /* 0x000fe40000000000 */
[----:B------:R-:W-:Y:S02]  /*f350*/  IADD3 R132, P5, PT, R244, R133, RZ ;  /* 0x00000085f4847210 */ /* 0x000fe40007fbe0ff */
[----:B------:R-:W-:Y:S02]  /*f360*/  LOP3.LUT R30, R30, 0x38, RZ, 0xfc, !PT ;  /* 0x000000381e1e7812 */ /* 0x000fe400078efcff */
[----:B------:R-:W-:-:S02]  /*f370*/  LOP3.LUT R34, R34, 0x5c, RZ, 0xfc, !PT ;  /* 0x0000005c22227812 */ /* 0x000fc400078efcff */
[-C--:B------:R-:W-:Y:S02]  /*f380*/  LEA.HI.X.SX32 R133, R133, R62.reuse, 0x1, P5 ;  /* 0x0000003e85857211 */ /* 0x080fe400028f0eff */
[-C--:B------:R-:W-:Y:S01]  /*f390*/  LEA.HI.X.SX32 R7, R31, R62.reuse, 0x1, P6 ;  /* 0x0000003e1f077211 */ /* 0x080fe200030f0eff */
[----:B------:R-:W-:Y:S01]  /*f3a0*/  IMAD R118, R30, UR16, RZ ;  /* 0x000000101e767c24 */ /* 0x000fe2000f8e02ff */
[----:B------:R-:W-:Y:S01]  /*f3b0*/  IADD3 R128, P5, PT, R244, R129, RZ ;  /* 0x00000081f4807210 */ /* 0x000fe20007fbe0ff */
[----:B------:R-:W2:Y:S01]  /*f3c0*/  LDL.LU R30, [R1+0x1b0] ;  /* 0x0001b000011e7983 */ /* 0x000ea20000300800 */
[----:B------:R-:W-:Y:S02]  /*f3d0*/  LEA.HI R33, R33, 0x4e, RZ, 0x1a ;  /* 0x0000004e21217811 */ /* 0x000fe400078fd0ff */
[----:B-1----:R-:W-:Y:S01]  /*f3e0*/  SHF.R.U32.HI R31, RZ, 0x6, R32 ;  /* 0x00000006ff1f7819 */ /* 0x002fe20000011620 */
[----:B------:R-:W-:Y:S01]  /*f3f0*/  IMAD R90, R34, UR16, RZ ;  /* 0x00000010225a7c24 */ /* 0x000fe2000f8e02ff */
[----:B------:R-:W-:Y:S01]  /*f400*/  LEA.HI.X.SX32 R129, R129, R62, 0x1, P5 ;  /* 0x0000003e81817211 */ /* 0x000fe200028f0eff */
[----:B------:R-:W-:Y:S01]  /*f410*/  IMAD R33, R33, UR16, RZ ;  /* 0x0000001021217c24 */ /* 0x000fe2000f8e02ff */
[----:B------:R-:W-:Y:S01]  /*f420*/  SGXT.U32 R31, R31, 0x1 ;  /* 0x000000011f1f781a */ /* 0x000fe20000000000 */
[----:B------:R-:W3:Y:S01]  /*f430*/  LDL.LU R34, [R1+0x1b4] ;  /* 0x0001b40001227983 */ /* 0x000ee20000300800 */
[----:B------:R-:W-:-:S03]  /*f440*/  IADD3 R41, P5, PT, R244, R66, RZ ;  /* 0x00000042f4297210 */ /* 0x000fc60007fbe0ff */
[----:B------:R-:W4:Y:S01]  /*f450*/  LDL.LU R91, [R1+0x1b8] ;  /* 0x0001b800015b7983 */ /* 0x000f220000300800 */
[----:B------:R-:W-:-:S03]  /*f460*/  LOP3.LUT R31, R31, 0x32, RZ, 0xfc, !PT ;  /* 0x000000321f1f7812 */ /* 0x000fc600078efcff */
[----:B------:R-:W4:Y:S01]  /*f470*/  LDL.LU R93, [R1+0x1bc] ;  /* 0x0001bc00015d7983 */ /* 0x000f220000300800 */
[-C--:B------:R-:W-:Y:S02]  /*f480*/  LEA.HI.X.SX32 R66, R66, R62.reuse, 0x1, P5 ;  /* 0x0000003e42427211 */ /* 0x080fe400028f0eff */
[----:B------:R-:W-:Y:S01]  /*f490*/  IADD3 R10, P5, PT, R244, R33, RZ ;  /* 0x00000021f40a7210 */ /* 0x000fe20007fbe0ff */
[----:B------:R-:W-:Y:S02]  /*f4a0*/  IMAD R38, R31, UR16, RZ ;  /* 0x000000101f267c24 */ /* 0x000fe4000f8e02ff */
[----:B------:R-:W4:Y:S01]  /*f4b0*/  LDL.LU R31, [R1+0x1c0] ;  /* 0x0001c000011f7983 */ /* 0x000f220000300800 */
[----:B------:R-:W-:-:S03]  /*f4c0*/  LEA.HI.X.SX32 R9, R33, R62, 0x1, P5 ;  /* 0x0000003e21097211 */ /* 0x000fc600028f0eff */
[----:B------:R-:W4:Y:S04]  /*f4d0*/  LDL.LU R33, [R1+0x1c4] ;  /* 0x0001c40001217983 */ /* 0x000f280000300800 */
[----:B------:R-:W4:Y:S04]  /*f4e0*/  LDL.LU R3, [R1+0x1c8] ;  /* 0x0001c80001037983 */ /* 0x000f280000300800 */
[----:B------:R-:W4:Y:S01]  /*f4f0*/  LDL.LU R52, [R1+0x304] ;  /* 0x0003040001347983 */ /* 0x000f220000300800 */
[----:B------:R-:W-:-:S04]  /*f500*/  SHF.R.U32.HI R32, RZ, 0x6, R32 ;  /* 0x00000006ff207819 */ /* 0x000fc80000011620 */
[----:B------:R-:W-:-:S04]  /*f510*/  SGXT.U32 R32, R32, 0x1 ;  /* 0x000000012020781a */ /* 0x000fc80000000000 */
[----:B------:R-:W-:-:S05]  /*f520*/  LOP3.LUT R32, R32, 0x30, RZ, 0xfc, !PT ;  /* 0x0000003020207812 */ /* 0x000fca00078efcff */
[----:B------:R-:W-:Y:S02]  /*f530*/  IMAD R36, R32, UR16, RZ ;  /* 0x0000001020247c24 */ /* 0x000fe4000f8e02ff */
[----:B------:R-:W1:Y:S01]  /*f540*/  S2R R32, SR_TID.X ;  /* 0x0000000000207919 */ /* 0x000e620000002100 */
[----:B------:R-:W-:Y:S01]  /*f550*/  LEA.HI R51, R51, 0x6e, RZ, 0x1a ;  /* 0x0000006e33337811 */ /* 0x000fe200078fd0ff */
[----:B------:R-:W1:Y:S01]  /*f560*/  S2R R101, SR_TID.X ;  /* 0x0000000000657919 */ /* 0x000e620000002100 */
[----:B------:R-:W-:-:S03]  /*f570*/  SGXT.U32 R35, R35, 0x1 ;  /* 0x000000012323781a */ /* 0x000fc60000000000 */
[----:B------:R-:W-:Y:S01]  /*f580*/  IMAD R51, R51, UR16, RZ ;  /* 0x0000001033337c24 */ /* 0x000fe2000f8e02ff */
[----:B------:R-:W-:Y:S02]  /*f590*/  LOP3.LUT R35, R35, 0x4a, RZ, 0xfc, !PT ;  /* 0x0000004a23237812 */ /* 0x000fe400078efcff */
[----:B-1----:R-:W-:-:S05]  /*f5a0*/  LEA.HI R32, R32, 0x2e, RZ, 0x1a ;  /* 0x0000002e20207811 */ /* 0x002fca00078fd0ff */
[----:B------:R-:W-:Y:S02]  /*f5b0*/  IMAD R64, R32, UR16, RZ ;  /* 0x0000001020407c24 */ /* 0x000fe4000f8e02ff */
[----:B------:R-:W1:Y:S01]  /*f5c0*/  S2R R32, SR_TID.X ;  /* 0x0000000000207919 */ /* 0x000e620000002100 */
[C---:B------:R-:W-:Y:S01]  /*f5d0*/  IADD3 R6, P4, PT, R244.reuse, R51, RZ ;  /* 0x00000033f4067210 */ /* 0x040fe20007f9e0ff */
[----:B------:R-:W-:Y:S01]  /*f5e0*/  IMAD R106, R35, UR16, RZ ;  /* 0x00000010236a7c24 */ /* 0x000fe2000f8e02ff */
[----:B------:R-:W-:Y:S02]  /*f5f0*/  SHF.R.U32.HI R35, RZ, 0x6, R238 ;  /* 0x00000006ff237819 */ /* 0x000fe400000116ee */
[----:B------:R-:W-:Y:S02]  /*f600*/  LEA.HI.X.SX32 R5, R51, R62, 0x1, P4 ;  /* 0x0000003e33057211 */ /* 0x000fe400020f0eff */
[----:B------:R-:W-:Y:S02]  /*f610*/  IADD3 R49, P4, PT, R244, R78, RZ ;  /* 0x0000004ef4317210 */ /* 0x000fe40007f9e0ff */
[----:B------:R-:W-:-:S02]  /*f620*/  SGXT.U32 R35, R35, 0x1 ;  /* 0x000000012323781a */ /* 0x000fc40000000000 */
[----:B------:R-:W-:Y:S02]  /*f630*/  LEA.HI.X.SX32 R78, R78, R62, 0x1, P4 ;  /* 0x0000003e4e4e7211 */ /* 0x000fe400020f0eff */
[----:B------:R-:W-:Y:S02]  /*f640*/  IADD3 R53, P4, PT, R244, R82, RZ ;  /* 0x00000052f4357210 */ /* 0x000fe40007f9e0ff */
[----:B------:R-:W-:Y:S02]  /*f650*/  LOP3.LUT R35, R35, 0x3a, RZ, 0xfc, !PT ;  /* 0x0000003a23237812 */ /* 0x000fe400078efcff */
[----:B------:R-:W-:Y:S02]  /*f660*/  LEA.HI.X.SX32 R82, R82, R62, 0x1, P4 ;  /* 0x0000003e52527211 */ /* 0x000fe400020f0eff */
[C---:B------:R-:W-:Y:S01]  /*f670*/  IADD3 R57, P4, PT, R244.reuse, R86, RZ ;  /* 0x00000056f4397210 */ /* 0x040fe20007f9e0ff */
[----:B------:R-:W-:Y:S01]  /*f680*/  IMAD R114, R35, UR16, RZ ;  /* 0x0000001023727c24 */ /* 0x000fe2000f8e02ff */
[----:B------:R-:W-:-:S02]  /*f690*/  IADD3 R130, P2, PT, R244, R131, RZ ;  /* 0x00000083f4827210 */ /* 0x000fc40007f5e0ff */
[----:B------:R-:W-:Y:S02]  /*f6a0*/  LEA.HI.X.SX32 R86, R86, R62, 0x1, P4 ;  /* 0x0000003e56567211 */ /* 0x000fe400020f0eff */
[----:B------:R-:W-:Y:S02]  /*f6b0*/  SHF.R.U32.HI R105, RZ, 0x6, R101 ;  /* 0x00000006ff697819 */ /* 0x000fe40000011665 */
[----:B------:R-:W-:Y:S02]  /*f6c0*/  IADD3 R59, P4, PT, R244, R88, RZ ;  /* 0x00000058f43b7210 */ /* 0x000fe40007f9e0ff */
[----:B-1----:R-:W-:Y:S02]  /*f6d0*/  SHF.R.U32.HI R35, RZ, 0x6, R32 ;  /* 0x00000006ff237819 */ /* 0x002fe40000011620 */
[----:B------:R-:W-:Y:S02]  /*f6e0*/  LEA.HI R32, R32, 0x1e, RZ, 0x1a ;  /* 0x0000001e20207811 */ /* 0x000fe400078fd0ff */
[----:B------:R-:W-:-:S02]  /*f6f0*/  LEA.HI.X.SX32 R131, R131, R62, 0x1, P2 ;  /* 0x0000003e83837211 */ /* 0x000fc400010f0eff */
[----:B------:R-:W-:Y:S01]  /*f700*/  IADD3 R39, P2, PT, R244, R125, RZ ;  /* 0x0000007df4277210 */ /* 0x000fe20007f5e0ff */
[----:B------:R-:W-:Y:S01]  /*f710*/  IMAD R68, R32, UR16, RZ ;  /* 0x0000001020447c24 */ /* 0x000fe2000f8e02ff */
[----:B------:R-:W-:Y:S01]  /*f720*/  SGXT.U32 R105, R105, 0x1 ;  /* 0x000000016969781a */ /* 0x000fe20000000000 */
[----:B------:R-:W1:Y:S01]  /*f730*/  S2R R32, SR_TID.X ;  /* 0x0000000000207919 */ /* 0x000e620000002100 */
[----:B------:R-:W-:Y:S02]  /*f740*/  LEA.HI.X.SX32 R88, R88, R62, 0x1, P4 ;  /* 0x0000003e58587211 */ /* 0x000fe400020f0eff */
[----:B------:R-:W-:Y:S02]  /*f750*/  IADD3 R61, P4, PT, R244, R90, RZ ;  /* 0x0000005af43d7210 */ /* 0x000fe40007f9e0ff */
[----:B------:R-:W-:Y:S02]  /*f760*/  LEA.HI.X.SX32 R125, R125, R62, 0x1, P2 ;  /* 0x0000003e7d7d7211 */ /* 0x000fe400010f0eff */
[----:B------:R-:W-:-:S02]  /*f770*/  LOP3.LUT R105, R105, 0x2a, RZ, 0xfc, !PT ;  /* 0x0000002a69697812 */ /* 0x000fc400078efcff */
[----:B------:R-:W-:Y:S02]  /*f780*/  IADD3 R43, P2, PT, R244, R70, RZ ;  /* 0x00000046f42b7210 */ /* 0x000fe40007f5e0ff */
[----:B------:R-:W-:Y:S02]  /*f790*/  LEA.HI.X.SX32 R90, R90, R62, 0x1, P4 ;  /* 0x0000003e5a5a7211 */ /* 0x000fe400020f0eff */
[C---:B------:R-:W-:Y:S02]  /*f7a0*/  IADD3 R63, P6, PT, R244.reuse, R92, RZ ;  /* 0x0000005cf43f7210 */ /* 0x040fe40007fde0ff */
[----:B------:R-:W-:Y:S01]  /*f7b0*/  IADD3 R65, P4, PT, R244, R94, RZ ;  /* 0x0000005ef4417210 */ /* 0x000fe20007f9e0ff */
[----:B------:R-:W-:Y:S01]  /*f7c0*/  IMAD R107, R105, UR16, RZ ;  /* 0x00000010696b7c24 */ /* 0x000fe2000f8e02ff */
[----:B------:R-:W-:Y:S01]  /*f7d0*/  LEA.HI.X.SX32 R70, R70, R62, 0x1, P2 ;  /* 0x0000003e46467211 */ /* 0x000fe200010f0eff */
[----:B------:R-:W1:Y:S01]  /*f7e0*/  S2R R105, SR_TID.X ;  /* 0x0000000000697919 */ /* 0x000e620000002100 */
[----:B------:R-:W-:-:S02]  /*f7f0*/  IADD3 R45, P2, PT, R244, R72, RZ ;  /* 0x00000048f42d7210 */ /* 0x000fc40007f5e0ff */
[-C--:B------:R-:W-:Y:S02]  /*f800*/  LEA.HI.X.SX32 R92, R92, R62.reuse, 0x1, P6 ;  /* 0x0000003e5c5c7211 */ /* 0x080fe400030f0eff */
[----:B------:R-:W-:Y:S02]  /*f810*/  LEA.HI.X.SX32 R94, R94, R62, 0x1, P4 ;  /* 0x0000003e5e5e7211 */ /* 0x000fe400020f0eff */
[C---:B------:R-:W-:Y:S02]  /*f820*/  IADD3 R67, P6, PT, R244.reuse, R96, RZ ;  /* 0x00000060f4437210 */ /* 0x040fe40007fde0ff */
[----:B------:R-:W-:Y:S02]  /*f830*/  IADD3 R69, P4, PT, R244, R98, RZ ;  /* 0x00000062f4457210 */ /* 0x000fe40007f9e0ff */
[----:B------:R-:W-:Y:S02]  /*f840*/  LEA.HI.X.SX32 R72, R72, R62, 0x1, P2 ;  /* 0x0000003e48487211 */ /* 0x000fe400010f0eff */
[----:B------:R-:W-:-:S02]  /*f850*/  IADD3 R47, P2, PT, R244, R74, RZ ;  /* 0x0000004af42f7210 */ /* 0x000fc40007f5e0ff */
[-C--:B------:R-:W-:Y:S02]  /*f860*/  LEA.HI.X.SX32 R96, R96, R62.reuse, 0x1, P6 ;  /* 0x0000003e60607211 */ /* 0x080fe400030f0eff */
[----:B------:R-:W-:Y:S02]  /*f870*/  LEA.HI.X.SX32 R98, R98, R62, 0x1, P4 ;  /* 0x0000003e62627211 */ /* 0x000fe400020f0eff */
[C---:B------:R-:W-:Y:S02]  /*f880*/  IADD3 R71, P6, PT, R244.reuse, R100, RZ ;  /* 0x00000064f4477210 */ /* 0x040fe40007fde0ff */
[----:B------:R-:W-:Y:S01]  /*f890*/  IADD3 R73, P4, PT, R244, R102, RZ ;  /* 0x00000066f4497210 */ /* 0x000fe20007f9e0ff */
[----:B------:R-:W1:Y:S01]  /*f8a0*/  S2R R119, SR_TID.X ;  /* 0x0000000000777919 */ /* 0x000e620000002100 */
[----:B------:R-:W-:Y:S02]  /*f8b0*/  LEA.HI.X.SX32 R74, R74, R62, 0x1, P2 ;  /* 0x0000003e4a4a7211 */ /* 0x000fe400010f0eff */
[----:B------:R-:W-:-:S02]  /*f8c0*/  IADD3 R51, P2, PT, R244, R80, RZ ;  /* 0x00000050f4337210 */ /* 0x000fc40007f5e0ff */
[----:B------:R-:W-:Y:S02]  /*f8d0*/  LEA.HI.X.SX32 R100, R100, R62, 0x1, P6 ;  /* 0x0000003e64647211 */ /* 0x000fe400030f0eff */
[----:B------:R-:W-:Y:S02]  /*f8e0*/  IADD3 R75, P5, PT, R244, R104, RZ ;  /* 0x00000068f44b7210 */ /* 0x000fe40007fbe0ff */
[----:B------:R-:W-:Y:S02]  /*f8f0*/  LEA.HI.X.SX32 R102, R102, R62, 0x1, P4 ;  /* 0x0000003e66667211 */ /* 0x000fe400020f0eff */
[C---:B------:R-:W-:Y:S02]  /*f900*/  IADD3 R77, P6, PT, R244.reuse, R106, RZ ;  /* 0x0000006af44d7210 */ /* 0x040fe40007fde0ff */
[----:B------:R-:W-:Y:S02]  /*f910*/  IADD3 R79, P4, PT, R244, R108, RZ ;  /* 0x0000006cf44f7210 */ /* 0x000fe40007f9e0ff */
[----:B------:R-:W-:-:S02]  /*f920*/  LEA.HI.X.SX32 R80, R80, R62, 0x1, P2 ;  /* 0x0000003e50507211 */ /* 0x000fc400010f0eff */
[----:B------:R-:W-:Y:S02]  /*f930*/  IADD3 R55, P2, PT, R244, R84, RZ ;  /* 0x00000054f4377210 */ /* 0x000fe40007f5e0ff */
[----:B------:R-:W-:Y:S02]  /*f940*/  LEA.HI.X.SX32 R104, R104, R62, 0x1, P5 ;  /* 0x0000003e68687211 */ /* 0x000fe400028f0eff */
[----:B------:R-:W-:Y:S02]  /*f950*/  IADD3 R81, P5, PT, R244, R110, RZ ;  /* 0x0000006ef4517210 */ /* 0x000fe40007fbe0ff */
[-C--:B------:R-:W-:Y:S02]  /*f960*/  LEA.HI.X.SX32 R106, R106, R62.reuse, 0x1, P6 ;  /* 0x0000003e6a6a7211 */ /* 0x080fe400030f0eff */
[----:B------:R-:W-:Y:S02]  /*f970*/  LEA.HI.X.SX32 R108, R108, R62, 0x1, P4 ;  /* 0x0000003e6c6c7211 */ /* 0x000fe400020f0eff */
[----:B------:R-:W-:-:S02]  /*f980*/  IADD3 R83, P6, PT, R244, R112, RZ ;  /* 0x00000070f4537210 */ /* 0x000fc40007fde0ff */
[----:B------:R-:W-:Y:S01]  /*f990*/  IADD3 R14, P4, PT, R244, R64, RZ ;  /* 0x00000040f40e7210 */ /* 0x000fe20007f9e0ff */
[----:B------:R-:W2:Y:S01]  /*f9a0*/  S2R R123, SR_TID.X ;  /* 0x00000000007b7919 */ /* 0x000ea20000002100 */
[----:B------:R-:W-:Y:S02]  /*f9b0*/  LEA.HI.X.SX32 R84, R84, R62, 0x1, P2 ;  /* 0x0000003e54547211 */ /* 0x000fe400010f0eff */
[----:B------:R-:W-:Y:S02]  /*f9c0*/  SHF.R.U32.HI R238, RZ, 0x6, R238 ;  /* 0x00000006ffee7819 */ /* 0x000fe400000116ee */
[----:B------:R-:W-:Y:S02]  /*f9d0*/  IADD3 R12, P2, PT, R244, R60, RZ ;  /* 0x0000003cf40c7210 */ /* 0x000fe40007f5e0ff */
[----:B------:R-:W-:Y:S02]  /*f9e0*/  LEA.HI.X.SX32 R110, R110, R62, 0x1, P5 ;  /* 0x0000003e6e6e7211 */ /* 0x000fe400028f0eff */
[----:B------:R-:W-:-:S02]  /*f9f0*/  IADD3 R85, P5, PT, R244, R116, RZ ;  /* 0x00000074f4557210 */ /* 0x000fc40007fbe0ff */
[-C--:B------:R-:W-:Y:S02]  /*fa00*/  LEA.HI.X.SX32 R112, R112, R62.reuse, 0x1, P6 ;  /* 0x0000003e70707211 */ /* 0x080fe400030f0eff */
[----:B------:R-:W-:Y:S02]  /*fa10*/  LEA.HI.X.SX32 R64, R64, R62, 0x1, P4 ;  /* 0x0000003e40407211 */ /* 0x000fe400020f0eff */
[----:B------:R-:W-:Y:S02]  /*fa20*/  IADD3 R87, P6, PT, R244, R120, RZ ;  /* 0x00000078f4577210 */ /* 0x000fe40007fde0ff */
[----:B-1----:R-:W-:Y:S02]  /*fa30*/  LEA.HI R32, R32, 0xe, RZ, 0x1a ;  /* 0x0000000e20207811 */ /* 0x002fe400078fd0ff */
[----:B------:R-:W-:Y:S02]  /*fa40*/  SGXT.U32 R238, R238, 0x1 ;  /* 0x00000001eeee781a */ /* 0x000fe40000000000 */
[----:B------:R-:W-:-:S02]  /*fa50*/  LEA.HI.X.SX32 R60, R60, R62, 0x1, P2 ;  /* 0x0000003e3c3c7211 */ /* 0x000fc400010f0eff */
[-C--:B------:R-:W-:Y:S02]  /*fa60*/  LEA.HI.X.SX32 R116, R116, R62.reuse, 0x1, P5 ;  /* 0x0000003e74747211 */ /* 0x080fe400028f0eff */
[----:B------:R-:W-:Y:S01]  /*fa70*/  IADD3 R18, P2, PT, R244, R17, RZ ;  /* 0x00000011f4127210 */ /* 0x000fe20007f5e0ff */
[----:B------:R-:W-:Y:S01]  /*fa80*/  IMAD R32, R32, UR16, RZ ;  /* 0x0000001020207c24 */ /* 0x000fe2000f8e02ff */
[----:B------:R-:W-:Y:S02]  /*fa90*/  IADD3 R89, P5, PT, R244, R127, RZ ;  /* 0x0000007ff4597210 */ /* 0x000fe40007fbe0ff */
[----:B------:R-:W-:Y:S02]  /*faa0*/  LEA.HI.X.SX32 R120, R120, R62, 0x1, P6 ;  /* 0x0000003e78787211 */ /* 0x000fe400030f0eff */
[----:B------:R-:W-:Y:S02]  /*fab0*/  LOP3.LUT R238, R238, 0x34, RZ, 0xfc, !PT ;  /* 0x00000034eeee7812 */ /* 0x000fe400078efcff */
[----:B------:R-:W-:-:S02]  /*fac0*/  IADD3 R16, P6, PT, R244, R68, RZ ;  /* 0x00000044f4107210 */ /* 0x000fc40007fde0ff */
[----:B------:R-:W-:Y:S02]  /*fad0*/  SGXT.U32 R35, R35, 0x1 ;  /* 0x000000012323781a */ /* 0x000fe40000000000 */
[-C--:B------:R-:W-:Y:S02]  /*fae0*/  LEA.HI.X.SX32 R17, R17, R62.reuse, 0x1, P2 ;  /* 0x0000003e11117211 */ /* 0x080fe400010f0eff */
[----:B------:R-:W-:Y:S01]  /*faf0*/  LEA.HI.X.SX32 R127, R127, R62, 0x1, P5 ;  /* 0x0000003e7f7f7211 */ /* 0x000fe200028f0eff */
[----:B------:R-:W-:Y:S01]  /*fb00*/  IMAD R238, R238, UR16, RZ ;  /* 0x00000010eeee7c24 */ /* 0x000fe2000f8e02ff */
[----:B------:R-:W-:Y:S02]  /*fb10*/  IADD3 R20, P5, PT, R244, R76, RZ ;  /* 0x0000004cf4147210 */ /* 0x000fe40007fbe0ff */
[----:B------:R-:W-:Y:S02]  /*fb20*/  LEA.HI.X.SX32 R68, R68, R62, 0x1, P6 ;  /* 0x0000003e44447211 */ /* 0x000fe400030f0eff */
[----:B------:R-:W-:-:S02]  /*fb30*/  LOP3.LUT R35, R35, 0x2c, RZ, 0xfc, !PT ;  /* 0x0000002c23237812 */ /* 0x000fc400078efcff */
[----:B------:R-:W-:Y:S02]  /*fb40*/  IADD3 R24, P6, PT, R244, R32, RZ ;  /* 0x00000020f4187210 */ /* 0x000fe40007fde0ff */
[--C-:B------:R-:W-:Y:S02]  /*fb50*/  SHF.R.U32.HI R111, RZ, 0x6, R105.reuse ;  /* 0x00000006ff6f7819 */ /* 0x100fe40000011669 */
[--C-:B------:R-:W-:Y:S02]  /*fb60*/  SHF.R.U32.HI R109, RZ, 0x6, R105.reuse ;  /* 0x00000006ff6d7819 */ /* 0x100fe40000011669 */
[----:B------:R-:W-:Y:S02]  /*fb70*/  SHF.R.U32.HI R105, RZ, 0x6, R105 ;  /* 0x00000006ff697819 */ /* 0x000fe40000011669 */
[-C--:B------:R-:W-:Y:S01]  /*fb80*/  LEA.HI.X.SX32 R19, R76, R62.reuse, 0x1, P5 ;  /* 0x0000003e4c137211 */ /* 0x080fe200028f0eff */
[----:B------:R-:W-:Y:S01]  /*fb90*/  IMAD R35, R35, UR16, RZ ;  /* 0x0000001023237c24 */ /* 0x000fe2000f8e02ff */
[----:B------:R-:W-:-:S02]  /*fba0*/  LEA.HI.X.SX32 R76, R32, R62, 0x1, P6 ;  /* 0x0000003e204c7211 */ /* 0x000fc400030f0eff */
[----:B------:R-:W-:Y:S02]  /*fbb0*/  SGXT.U32 R111, R111, 0x1 ;  /* 0x000000016f6f781a */ /* 0x000fe40000000000 */
[----:B------:R-:W-:Y:S02]  /*fbc0*/  SGXT.U32 R105, R105, 0x1 ;  /* 0x000000016969781a */ /* 0x000fe40000000000 */
[----:B------:R-:W-:Y:S02]  /*fbd0*/  SGXT.U32 R109, R109, 0x1 ;  /* 0x000000016d6d781a */ /* 0x000fe40000000000 */
[----:B------:R-:W-:Y:S02]  /*fbe0*/  LOP3.LUT R111, R111, 0x26, RZ, 0xfc, !PT ;  /* 0x000000266f6f7812 */ /* 0x000fe400078efcff */
[--C-:B------:R-:W-:Y:S02]  /*fbf0*/  SHF.R.U32.HI R113, RZ, 0x6, R119.reuse ;  /* 0x00000006ff717819 */ /* 0x100fe40000011677 */
[----:B------:R-:W-:-:S02]  /*fc00*/  SHF.R.U32.HI R115, RZ, 0x6, R119 ;  /* 0x00000006ff737819 */ /* 0x000fc40000011677 */
[--C-:B------:R-:W-:Y:S02]  /*fc10*/  SHF.R.U32.HI R117, RZ, 0x6, R119.reuse ;  /* 0x00000006ff757819 */ /* 0x100fe40000011677 */
[----:B------:R-:W-:Y:S02]  /*fc20*/  LOP3.LUT R105, R105, 0x28, RZ, 0xfc, !PT ;  /* 0x0000002869697812 */ /* 0x000fe400078efcff */
[----:B------:R-:W-:Y:S02]  /*fc30*/  SHF.R.U32.HI R119, RZ, 0x6, R119 ;  /* 0x00000006ff777819 */ /* 0x000fe40000011677 */
[----:B------:R-:W-:Y:S02]  /*fc40*/  LOP3.LUT R109, R109, 0x24, RZ, 0xfc, !PT ;  /* 0x000000246d6d7812 */ /* 0x000fe400078efcff */
[----:B--2---:R-:W-:-:S04]  /*fc50*/  IADD3 R22, P4, PT, R244, R30, RZ ;  /* 0x0000001ef4167210 */ /* 0x004fc80007f9e0ff */
[----:B------:R-:W-:Y:S02]  /*fc60*/  LEA.HI.X.SX32 R21, R30, R62, 0x1, P4 ;  /* 0x0000003e1e157211 */ /* 0x000fe400020f0eff */
[C---:B---3--:R-:W-:Y:S02]  /*fc70*/  IADD3 R26, P2, PT, R244.reuse, R34, RZ ;  /* 0x00000022f41a7210 */ /* 0x048fe40007f5e0ff */
[----:B----4-:R-:W-:-:S04]  /*fc80*/  IADD3 R30, P4, PT, R244, R93, RZ ;  /* 0x0000005df41e7210 */ /* 0x010fc80007f9e0ff */
[----:B------:R-:W-:Y:S02]  /*fc90*/  LEA.HI.X.SX32 R29, R93, R62, 0x1, P4 ;  /* 0x0000003e5d1d7211 */ /* 0x000fe400020f0eff */
[----:B------:R-:W-:Y:S02]  /*fca0*/  IADD3 R93, P4, PT, R244, R118, RZ ;  /* 0x00000076f45d7210 */ /* 0x000fe40007f9e0ff */
[-C--:B------:R-:W-:Y:S02]  /*fcb0*/  LEA.HI.X.SX32 R25, R34, R62.reuse, 0x1, P2 ;  /* 0x0000003e22197211 */ /* 0x080fe400010f0eff */
[----:B------:R-:W-:Y:S02]  /*fcc0*/  IADD3 R34, P2, PT, R244, R33, RZ ;  /* 0x00000021f4227210 */ /* 0x000fe40007f5e0ff */
[----:B------:R-:W-:Y:S02]  /*fcd0*/  LEA.HI.X.SX32 R118, R118, R62, 0x1, P4 ;  /* 0x0000003e76767211 */ /* 0x000fe400020f0eff */
[----:B------:R-:W-:-:S02]  /*fce0*/  IADD3 R32, P6, PT, R244, R31, RZ ;  /* 0x0000001ff4207210 */ /* 0x000fc40007fde0ff */
[C---:B------:R-:W-:Y:S02]  /*fcf0*/  IADD3 R97, P4, PT, R244.reuse, R238, RZ ;  /* 0x000000eef4617210 */ /* 0x040fe40007f9e0ff */
[C---:B------:R-:W-:Y:S02]  /*fd00*/  IADD3 R28, P5, PT, R244.reuse, R91, RZ ;  /* 0x0000005bf41c7210 */ /* 0x040fe40007fbe0ff */
[----:B------:R-:W-:Y:S02]  /*fd10*/  LEA.HI.X.SX32 R33, R33, R62, 0x1, P2 ;  /* 0x0000003e21217211 */ /* 0x000fe400010f0eff */
[----:B------:R-:W-:Y:S02]  /*fd20*/  IADD3 R101, P2, PT, R244, R36, RZ ;  /* 0x00000024f4657210 */ /* 0x000fe40007f5e0ff */
[-C--:B------:R-:W-:Y:S02]  /*fd30*/  LEA.HI.X.SX32 R31, R31, R62.reuse, 0x1, P6 ;  /* 0x0000003e1f1f7211 */ /* 0x080fe400030f0eff */
[----:B------:R-:W-:-:S02]  /*fd40*/  LEA.HI.X.SX32 R238, R238, R62, 0x1, P4 ;  /* 0x0000003eeeee7211 */ /* 0x000fc400020f0eff */
[C---:B------:R-:W-:Y:S02]  /*fd50*/  IADD3 R99, P6, PT, R244.reuse, R38, RZ ;  /* 0x00000026f4637210 */ /* 0x040fe40007fde0ff */
[C---:B------:R-:W-:Y:S02]  /*fd60*/  IADD3 R103, P4, PT, R244.reuse, R35, RZ ;  /* 0x00000023f4677210 */ /* 0x040fe40007f9e0ff */
[----:B------:R-:W-:Y:S02]  /*fd70*/  LEA.HI.X.SX32 R27, R91, R62, 0x1, P5 ;  /* 0x0000003e5b1b7211 */ /* 0x000fe400028f0eff */
[----:B------:R-:W-:Y:S02]  /*fd80*/  IADD3 R91, P5, PT, R244, R114, RZ ;  /* 0x00000072f45b7210 */ /* 0x000fe40007fbe0ff */
[-C--:B------:R-:W-:Y:S01]  /*fd90*/  LEA.HI.X.SX32 R2, R36, R62.reuse, 0x1, P2 ;  /* 0x0000003e24027211 */ /* 0x080fe200010f0eff */
[----:B------:R-:W-:Y:S01]  /*fda0*/  IMAD R36, R111, UR16, RZ ;  /* 0x000000106f247c24 */ /* 0x000fe2000f8e02ff */
[-C--:B------:R-:W-:Y:S01]  /*fdb0*/  LEA.HI.X.SX32 R245, R38, R62.reuse, 0x1, P6 ;  /* 0x0000003e26f57211 */ /* 0x080fe200030f0eff */
[----:B------:R-:W-:Y:S01]  /*fdc0*/  IMAD R38, R105, UR16, RZ ;  /* 0x0000001069267c24 */ /* 0x000fe2000f8e02ff */
[----:B------:R-:W-:-:S02]  /*fdd0*/  LEA.HI.X.SX32 R0, R35, R62, 0x1, P4 ;  /* 0x0000003e23007211 */ /* 0x000fc400020f0eff */
[----:B------:R-:W-:Y:S02]  /*fde0*/  SGXT.U32 R119, R119, 0x1 ;  /* 0x000000017777781a */ /* 0x000fe40000000000 */
[----:B------:R-:W-:Y:S01]  /*fdf0*/  SGXT.U32 R115, R115, 0x1 ;  /* 0x000000017373781a */ /* 0x000fe20000000000 */
[----:B------:R-:W-:Y:S01]  /*fe00*/  IMAD R35, R109, UR16, RZ ;  /* 0x000000106d237c24 */ /* 0x000fe2000f8e02ff */
[----:B------:R-:W-:Y:S02]  /*fe10*/  LEA.HI.X.SX32 R114, R114, R62, 0x1, P5 ;  /* 0x0000003e72727211 */ /* 0x000fe400028f0eff */
[C---:B------:R-:W-:Y:S01]  /*fe20*/  IADD3 R105, P2, PT, R244.reuse, R107, RZ ;  /* 0x0000006bf4697210 */ /* 0x040fe20007f5e0ff */
[----:B------:R-:W-:Y:S01]  /*fe30*/  STL [R1+0x34], R2 ;  /* 0x0000340201007387 */ /* 0x000fe20000100800 */
[C---:B------:R-:W-:Y:S02]  /*fe40*/  IADD3 R95, P5, PT, R244.reuse, R122, RZ ;  /* 0x0000007af45f7210 */ /* 0x040fe40007fbe0ff */
[----:B------:R-:W-:Y:S01]  /*fe50*/  IADD3 R109, P4, PT, R244, R36, RZ ;  /* 0x00000024f46d7210 */ /* 0x000fe20007f9e0ff */
[----:B------:R1:W-:Y:S01]  /*fe60*/  STL [R1+0x38], R0 ;  /* 0x0000380001007387 */ /* 0x0003e20000100800 */
[----:B------:R-:W-:-:S02]  /*fe70*/  SGXT.U32 R113, R113, 0x1 ;  /* 0x000000017171781a */ /* 0x000fc40000000000 */
[----:B------:R-:W-:Y:S02]  /*fe80*/  LOP3.LUT R119, R119, 0x22, RZ, 0xfc, !PT ;  /* 0x0000002277777812 */ /* 0x000fe400078efcff */
[----:B------:R-:W-:Y:S02]  /*fe90*/  SGXT.U32 R117, R117, 0x1 ;  /* 0x000000017575781a */ /* 0x000fe40000000000 */
[----:B------:R-:W-:Y:S02]  /*fea0*/  LOP3.LUT R115, R115, 0x1c, RZ, 0xfc, !PT ;  /* 0x0000001c73737812 */ /* 0x000fe400078efcff */
[----:B------:R-:W-:Y:S02]  /*feb0*/  SHF.R.U32.HI R121, RZ, 0x6, R123 ;  /* 0x00000006ff797819 */ /* 0x000fe4000001167b */
[-C--:B-1----:R-:W-:Y:S02]  /*fec0*/  LEA.HI.X.SX32 R0, R107, R62.reuse, 0x1, P2 ;  /* 0x0000003e6b007211 */ /* 0x082fe400010f0eff */
[----:B------:R-:W-:-:S02]  /*fed0*/  LEA.HI.X.SX32 R122, R122, R62, 0x1, P5 ;  /* 0x0000003e7a7a7211 */ /* 0x000fc400028f0eff */
[C---:B------:R-:W-:Y:S02]  /*fee0*/  IADD3 R107, P2, PT, R244.reuse, R38, RZ ;  /* 0x00000026f46b7210 */ /* 0x040fe40007f5e0ff */
[----:B------:R-:W-:Y:S02]  /*fef0*/  SHF.R.U32.HI R123, RZ, 0x6, R123 ;  /* 0x00000006ff7b7819 */ /* 0x000fe4000001167b */
[----:B------:R-:W-:Y:S02]  /*ff00*/  IADD3 R111, P5, PT, R244, R35, RZ ;  /* 0x00000023f46f7210 */ /* 0x000fe40007fbe0ff */
[-C--:B------:R-:W-:Y:S01]  /*ff10*/  LEA.HI.X.SX32 R2, R36, R62.reuse, 0x1, P4 ;  /* 0x0000003e24027211 */ /* 0x080fe200020f0eff */
[----:B------:R-:W-:Y:S01]  /*ff20*/  IMAD R36, R119, UR16, RZ ;  /* 0x0000001077247c24 */ /* 0x000fe2000f8e02ff */
[----:B------:R-:W-:Y:S01]  /*ff30*/  LOP3.LUT R113, R113, 0x1a, RZ, 0xfc, !PT ;  /* 0x0000001a71717812 */ /* 0x000fe200078efcff */
[----:B------:R-:W-:Y:S01]  /*ff40*/  IMAD R119, R115, UR16, RZ ;  /* 0x0000001073777c24 */ /* 0x000fe2000f8e02ff */
[----:B------:R-:W-:Y:S01]  /*ff50*/  LOP3.LUT R117, R117, 0x20, RZ, 0xfc, !PT ;  /* 0x0000002075757812 */ /* 0x000fe200078efcff */
[----:B------:R1:W-:Y:S01]  /*ff60*/  STL [R1+0x3c], R0 ;  /* 0x00003c0001007387 */ /* 0x0003e20000100800 */
[----:B------:R-:W-:-:S02]  /*ff70*/  LEA.HI.X.SX32 R4, R38, R62, 0x1, P2 ;  /* 0x0000003e26047211 */ /* 0x000fc400010f0eff */
[----:B------:R-:W-:Y:S02]  /*ff80*/  SGXT.U32 R121, R121, 0x1 ;  /* 0x000000017979781a */ /* 0x000fe40000000000 */
[----:B------:R-:W-:Y:S01]  /*ff90*/  SGXT.U32 R123, R123, 0x1 ;  /* 0x000000017b7b781a */ /* 0x000fe20000000000 */
[----:B------:R-:W-:Y:S01]  /*ffa0*/  IMAD R38, R117, UR16, RZ ;  /* 0x0000001075267c24 */ /* 0x000fe2000f8e02ff */
[----:B------:R-:W-:Y:S02]  /*ffb0*/  LOP3.LUT R121, R121, 0x16, RZ, 0xfc, !PT ;  /* 0x0000001679797812 */ /* 0x000fe400078efcff */
[----:B-1----:R-:W-:Y:S01]  /*ffc0*/  LEA.HI.X.SX32 R0, R35, R62, 0x1, P5 ;  /* 0x0000003e23007211 */ /* 0x002fe200028f0eff */
[----:B------:R-:W-:Y:S01]  /*ffd0*/  IMAD R35, R113, UR16, RZ ;  /* 0x0000001071237c24 */ /* 0x000fe2000f8e02ff */
[C---:B------:R-:W-:Y:S01]  /*ffe0*/  IADD3 R113, P2, PT, R244.reuse, R36, RZ ;  /* 0x00000024f4717210 */ /* 0x040fe20007f5e0ff */
[----:B------:R1:W-:Y:S01]  /*fff0*/  STL [R1+0x40], R4 ;  /* 0x0000400401007387 */ /* 0x0003e20000100800 */
[----:B------:R-:W-:-:S02]  /*10000*/  IADD3 R117, P5, PT, R244, R119, RZ ;  /* 0x00000077f4757210 */ /* 0x000fc40007fbe0ff */
[----:B------:R-:W-:Y:S01]  /*10010*/  LOP3.LUT R123, R123, 0x18, RZ, 0xfc, !PT ;  /* 0x000000187b7b7812 */ /* 0x000fe200078efcff */
[----:B------:R2:W-:Y:S01]  /*10020*/  STL [R1+0x44], R2 ;  /* 0x0000440201007387 */ /* 0x0005e20000100800 */
[----:B------:R-:W-:Y:S01]  /*10030*/  IADD3 R115, P4, PT, R244, R38, RZ ;  /* 0x00000026f4737210 */ /* 0x000fe20007f9e0ff */
[----:B------:R-:W-:Y:S02]  /*10040*/  IMAD R126, R121, UR16, RZ ;  /* 0x00000010797e7c24 */ /* 0x000fe4000f8e02ff */
[----:B------:R-:W-:Y:S01]  /*10050*/  IMAD R124, R123, UR16, RZ ;  /* 0x000000107b7c7c24 */ /* 0x000fe2000f8e02ff */
[-C--:B-1----:R-:W-:Y:S02]  /*10060*/  LEA.HI.X.SX32 R4, R119, R62.reuse, 0x1, P5 ;  /* 0x0000003e77047211 */ /* 0x082fe400028f0eff */
[----:B--2---:R-:W-:Y:S02]  /*10070*/  LEA.HI.X.SX32 R2, R36, R62, 0x1, P2 ;  /* 0x0000003e24027211 */ /* 0x004fe400010f0eff */
[C---:B------:R-:W-:Y:S01]  /*10080*/  IADD3 R119, P2, PT, R244.reuse, R35, RZ ;  /* 0x00000023f4777210 */ /* 0x040fe20007f5e0ff */
[----:B------:R1:W-:Y:S01]  /*10090*/  STL [R1+0x48], R0 ;  /* 0x0000480001007387 */ /* 0x0003e20000100800 */
[----:B------:R-:W-:-:S03]  /*100a0*/  IADD3 R36, P5, PT, R244, R3, RZ ;  /* 0x00000003f4247210 */ /* 0x000fc60007fbe0ff */
[----:B------:R2:W-:Y:S01]  /*100b0*/  STL [R1+0x4c], R2 ;  /* 0x00004c0201007387 */ /* 0x0005e20000100800 */
[----:B-1----:R-:W-:Y:S02]  /*100c0*/  LEA.HI.X.SX32 R0, R38, R62, 0x1, P4 ;  /* 0x0000003e26007211 */ /* 0x002fe400020f0eff */
[C---:B------:R-:W-:Y:S02]  /*100d0*/  IADD3 R123, P4, PT, R244.reuse, R126, RZ ;  /* 0x0000007ef47b7210 */ /* 0x040fe40007f9e0ff */
[----:B--2---:R-:W-:Y:S02]  /*100e0*/  LEA.HI.X.SX32 R2, R35, R62, 0x1, P2 ;  /* 0x0000003e23027211 */ /* 0x004fe400010f0eff */
[C---:B------:R-:W-:Y:S02]  /*100f0*/  IADD3 R121, P2, PT, R244.reuse, R124, RZ ;  /* 0x0000007cf4797210 */ /* 0x040fe40007f5e0ff */
[----:B------:R-:W-:Y:S01]  /*10100*/  IADD3 R38, P6, PT, R244, R52, RZ ;  /* 0x00000034f4267210 */ /* 0x000fe20007fde0ff */
[----:B------:R1:W-:Y:S01]  /*10110*/  STL [R1+0x50], R0 ;  /* 0x0000500001007387 */ /* 0x0003e20000100800 */
[----:B------:R-:W-:-:S02]  /*10120*/  LEA.HI.X.SX32 R35, R3, R62, 0x1, P5 ;  /* 0x0000003e03237211 */ /* 0x000fc400028f0eff */
[-C--:B------:R-:W-:Y:S02]  /*10130*/  LEA.HI.X.SX32 R3, R126, R62.reuse, 0x1, P4 ;  /* 0x0000003e7e037211 */ /* 0x080fe400020f0eff */
[-C--:B-1----:R-:W-:Y:S02]  /*10140*/  LEA.HI.X.SX32 R0, R124, R62.reuse, 0x1, P2 ;  /* 0x0000003e7c007211 */ /* 0x082fe400010f0eff */
[----:B------:R-:W-:Y:S02]  /*10150*/  LEA.HI.X.SX32 R62, R52, R62, 0x1, P6 ;  /* 0x0000003e343e7211 */ /* 0x000fe400030f0eff */
[----:B------:R-:W2:Y:S01]  /*10160*/  LDL.LU R52, [R1+0x328] ;  /* 0x0003280001347983 */ /* 0x000ea20000300800 */
[----:B------:R-:W-:-:S05]  /*10170*/  VIADD R244, R246, 0x7f ;  /* 0x0000007ff6f47836 */ /* 0x000fca0000000000 */
[----:B------:R-:W-:-:S04]  /*10180*/  SHF.R.S32.HI R126, RZ, 0x1f, R244 ;  /* 0x0000001fff7e7819 */ /* 0x000fc800000114f4 */
[----:B------:R-:W-:Y:S02]  /*10190*/  LEA.HI R126, R126, R244, RZ, 0x7 ;  /* 0x000000f47e7e7211 */ /* 0x000fe400078f38ff */
[----:B------:R-:W-:Y:S02]  /*101a0*/  SHF.L.U64.HI R56, R46, 0x2, R56 ;  /* 0x000000022e387819 */ /* 0x000fe40000010238 */
[----:B------:R-:W-:Y:S02]  /*101b0*/  SHF.L.U64.HI R50, R40, 0x2, R50 ;  /* 0x0000000228327819 */ /* 0x000fe40000010232 */
[C---:B--2---:R-:W-:Y:S01]  /*101c0*/  SHF.L.U64.HI R244, R52.reuse, 0x2, R58 ;  /* 0x0000000234f47819 */ /* 0x044fe2000001023a */
[----:B------:R-:W-:Y:S02]  /*101d0*/  IMAD.SHL.U32 R58, R52, 0x4, RZ ;  /* 0x00000004343a7824 */ /* 0x000fe400078e00ff */
[----:B------:R-:W-:Y:S01]  /*101e0*/  IMAD.SHL.U32 R52, R46, 0x4, RZ ;  /* 0x000000042e347824 */ /* 0x000fe200078e00ff */
[C---:B------:R-:W-:Y:S01]  /*101f0*/  SHF.L.U64.HI R46, R42.reuse, 0x2, R54 ;  /* 0x000000022a2e7819 */ /* 0x040fe20000010236 */
[----:B------:R-:W-:Y:S01]  /*10200*/  STL [R1+0x2c], R244 ;  /* 0x00002cf401007387 */ /* 0x000fe20000100800 */
[----:B------:R-:W-:-:S03]  /*10210*/  IMAD.SHL.U32 R42, R42, 0x4, RZ ;  /* 0x000000042a2a7824 */ /* 0x000fc600078e00ff */
[----:B------:R-:W-:Y:S04]  /*10220*/  STL [R1+0x28], R58 ;  /* 0x0000283a01007387 */ /* 0x000fe80000100800 */
[----:B------:R-:W-:Y:S04]  /*10230*/  STL [R1+0x24], R56 ;  /* 0x0000243801007387 */ /* 0x000fe80000100800 */
[----:B------:R-:W-:Y:S04]  /*10240*/  STL [R1+0x20], R52 ;  /* 0x0000203401007387 */ /* 0x000fe80000100800 */
[----:B------:R1:W-:Y:S04]  /*10250*/  STL [R1+0x1c], R46 ;  /* 0x00001c2e01007387 */ /* 0x0003e80000100800 */
[----:B------:R2:W-:Y:S01]  /*10260*/  STL [R1+0x18], R42 ;  /* 0x0000182a01007387 */ /* 0x0005e20000100800 */
[----:B-1----:R-:W-:-:S02]  /*10270*/  IMAD.SHL.U32 R46, R40, 0x4, RZ ;  /* 0x00000004282e7824 */ /* 0x002fc400078e00ff */
[C---:B------:R-:W-:Y:S01]  /*10280*/  IMAD.SHL.U32 R40, R23.reuse, 0x4, RZ ;  /* 0x0000000417287824 */ /* 0x040fe200078e00ff */
[----:B--2---:R-:W-:Y:S01]  /*10290*/  SHF.L.U64.HI R42, R23, 0x2, R48 ;  /* 0x00000002172a7819 */ /* 0x004fe20000010230 */
[----:B------:R-:W-:Y:S01]  /*102a0*/  STL [R1+0x14], R50 ;  /* 0x0000143201007387 */ /* 0x000fe20000100800 */
[C---:B------:R-:W-:Y:S01]  /*102b0*/  SHF.L.U64.HI R23, R13.reuse, 0x2, R44 ;  /* 0x000000020d177819 */ /* 0x040fe2000001022c */
[----:B------:R-:W-:Y:S02]  /*102c0*/  IMAD.MOV.U32 R58, RZ, RZ, R245 ;  /* 0x000000ffff3a7224 */ /* 0x000fe400078e00f5 */
[----:B------:R-:W-:Y:S01]  /*102d0*/  STL [R1+0x10], R46 ;  /* 0x0000102e01007387 */ /* 0x000fe20000100800 */
[----:B------:R-:W-:-:S03]  /*102e0*/  IMAD.SHL.U32 R13, R13, 0x4, RZ ;  /* 0x000000040d0d7824 */ /* 0x000fc600078e00ff */
[----:B------:R1:W-:Y:S04]  /*102f0*/  STL [R1+0xc], R42 ;  /* 0x00000c2a01007387 */ /* 0x0003e80000100800 */
[----:B------:R-:W-:Y:S01]  /*10300*/  STL [R1+0x8], R40 ;  /* 0x0000082801007387 */ /* 0x000fe20000100800 */
[----:B------:R-:W-:-:S03]  /*10310*/  SHF.L.U64.HI R244, R243, 0x2, R15 ;  /* 0x00000002f3f47819 */ /* 0x000fc6000001020f */
[----:B------:R2:W-:Y:S01]  /*10320*/  STL [R1+0x4], R23 ;  /* 0x0000041701007387 */ /* 0x0005e20000100800 */
[----:B------:R-:W-:Y:S02]  /*10330*/  SHF.L.U64.HI R15, R16, 0x2, R68 ;  /* 0x00000002100f7819 */ /* 0x000fe40000010244 */
[----:B-1----:R-:W-:Y:S01]  /*10340*/  SHF.L.U64.HI R42, R43, 0x2, R70 ;  /* 0x000000022b2a7819 */ /* 0x002fe20000010246 */
[----:B------:R1:W-:Y:S01]  /*10350*/  STL [R1], R13 ;  /* 0x0000000d01007387 */ /* 0x0003e20000100800 */
[----:B------:R-:W-:Y:S02]  /*10360*/  SHF.L.U64.HI R44, R45, 0x2, R72 ;  /* 0x000000022d2c7819 */ /* 0x000fe40000010248 */
[----:B------:R-:W-:Y:S02]  /*10370*/  SHF.L.U64.HI R70, R71, 0x2, R100 ;  /* 0x0000000247467819 */ /* 0x000fe40000010264 */
[----:B--2---:R-:W-:Y:S01]  /*10380*/  SHF.L.U64.HI R23, R24, 0x2, R76 ;  /* 0x0000000218177819 */ /* 0x004fe2000001024c */
[----:B------:R-:W-:Y:S01]  /*10390*/  IMAD.MOV.U32 R76, RZ, RZ, R58 ;  /* 0x000000ffff4c7224 */ /* 0x000fe200078e003a */
[----:B------:R-:W-:Y:S01]  /*103a0*/  SHF.L.U64.HI R46, R47, 0x2, R74 ;  /* 0x000000022f2e7819 */ /* 0x000fe2000001024a */
[----:B------:R-:W2:Y:S01]  /*103b0*/  LDL R100, [R1+0x34] ;  /* 0x0000340001647983 */ /* 0x000ea20000100800 */
[----:B------:R-:W-:Y:S01]  /*103c0*/  SHF.L.U64.HI R68, R69, 0x2, R98 ;  /* 0x0000000245447819 */ /* 0x000fe20000010262 */
[----:B------:R-:W-:Y:S01]  /*103d0*/  IMAD.MOV.U32 R98, RZ, RZ, R76 ;  /* 0x000000ffff627224 */ /* 0x000fe200078e004c */
[----:B------:R-:W-:-:S02]  /*103e0*/  SHF.L.U64.HI R72, R73, 0x2, R102 ;  /* 0x0000000249487819 */ /* 0x000fc40000010266 */
[----:B------:R-:W3:Y:S01]  /*103f0*/  LDL.LU R102, [R1+0x38] ;  /* 0x0000380001667983 */ /* 0x000ee20000300800 */
[----:B------:R-:W-:Y:S02]  /*10400*/  SHF.L.U64.HI R74, R75, 0x2, R104 ;  /* 0x000000024b4a7819 */ /* 0x000fe40000010268 */
[----:B------:R-:W-:Y:S01]  /*10410*/  SHF.L.U64.HI R48, R49, 0x2, R78 ;  /* 0x0000000231307819 */ /* 0x000fe2000001024e */
[----:B------:R-:W4:Y:S01]  /*10420*/  LDL.LU R104, [R1+0x3c] ;  /* 0x00003c0001687983 */ /* 0x000f220000300800 */
[----:B------:R-:W-:Y:S02]  /*10430*/  SHF.L.U64.HI R76, R77, 0x2, R106 ;  /* 0x000000024d4c7819 */ /* 0x000fe4000001026a */
[----:B------:R-:W-:Y:S01]  /*10440*/  SHF.L.U64.HI R50, R51, 0x2, R80 ;  /* 0x0000000233327819 */ /* 0x000fe20000010250 */
[----:B------:R-:W4:Y:S01]  /*10450*/  LDL.LU R106, [R1+0x40] ;  /* 0x00004000016a7983 */ /* 0x000f220000300800 */
[----:B------:R-:W-:Y:S02]  /*10460*/  SHF.L.U64.HI R78, R79, 0x2, R108 ;  /* 0x000000024f4e7819 */ /* 0x000fe4000001026c */
[----:B------:R-:W-:Y:S01]  /*10470*/  SHF.L.U64.HI R52, R53, 0x2, R82 ;  /* 0x0000000235347819 */ /* 0x000fe20000010252 */
[----:B------:R-:W4:Y:S01]  /*10480*/  LDL.LU R108, [R1+0x44] ;  /* 0x00004400016c7983 */ /* 0x000f220000300800 */
[----:B------:R-:W-:-:S02]  /*10490*/  SHF.L.U64.HI R80, R81, 0x2, R110 ;  /* 0x0000000251507819 */ /* 0x000fc4000001026e */
[----:B------:R-:W-:Y:S01]  /*104a0*/  SHF.L.U64.HI R54, R55, 0x2, R84 ;  /* 0x0000000237367819 */ /* 0x000fe20000010254 */
[----:B------:R-:W4:Y:S01]  /*104b0*/  LDL.LU R110, [R1+0x48] ;  /* 0x00004800016e7983 */ /* 0x000f220000300800 */
[----:B------:R-:W-:Y:S02]  /*104c0*/  SHF.L.U64.HI R82, R83, 0x2, R112 ;  /* 0x0000000253527819 */ /* 0x000fe40000010270 */
[----:B------:R-:W-:Y:S01]  /*104d0*/  SHF.L.U64.HI R84, R85, 0x2, R116 ;  /* 0x0000000255547819 */ /* 0x000fe20000010274 */
[----:B------:R-:W4:Y:S04]  /*104e0*/  LDL.LU R112, [R1+0x4c] ;  /* 0x00004c0001707983 */ /* 0x000f280000300800 */
[----:B------:R-:W4:Y:S01]  /*104f0*/  LDL.LU R116, [R1+0x50] ;  /* 0x0000500001747983 */ /* 0x000f220000300800 */
[----:B-1----:R-:W-:-:S02]  /*10500*/  SHF.L.U64.HI R13, R14, 0x2, R64 ;  /* 0x000000020e0d7819 */ /* 0x002fc40000010240 */
[----:B------:R-:W-:Y:S02]  /*10510*/  SHF.L.U64.HI R64, R65, 0x2, R94 ;  /* 0x0000000241407819 */ /* 0x000fe4000001025e */
[----:B------:R-:W-:Y:S02]  /*10520*/  SHF.L.U64.HI R94, R95, 0x2, R122 ;  /* 0x000000025f5e7819 */ /* 0x000fe4000001027a */
[----:B------:R-:W-:Y:S02]  /*10530*/  SHF.L.U64.HI R122, R123, 0x2, R3 ;  /* 0x000000027b7a7819 */ /* 0x000fe40000010203 */
[----:B------:R-:W1:Y:S01]  /*10540*/  S2R R3, SR_TID.X ;  /* 0x0000000000037919 */ /* 0x000e620000002100 */
[----:B------:R-:W-:Y:S02]  /*10550*/  SHF.R.S32.HI R126, RZ, 0x7, R126 ;  /* 0x00000007ff7e7819 */ /* 0x000fe4000001147e */
[----:B------:R-:W-:Y:S01]  /*10560*/  SHF.L.U64.HI R58, R59, 0x2, R88 ;  /* 0x000000023b3a7819 */ /* 0x000fe20000010258 */
[----:B------:R-:W-:Y:S01]  /*10570*/  VIADD R124, R246, 0xfffffe80 ;  /* 0xfffffe80f67c7836 */ /* 0x000fe20000000000 */
[----:B------:R-:W-:Y:S01]  /*10580*/  SHF.L.U64.HI R88, R89, 0x2, R127 ;  /* 0x0000000259587819 */ /* 0x000fe2000001027f */
[----:B------:R-:W-:Y:S01]  /*10590*/  IMAD.SHL.U32 R245, R11, 0x4, RZ ;  /* 0x000000040bf57824 */ /* 0x000fe200078e00ff */
[----:B------:R-:W-:-:S02]  /*105a0*/  VIMNMX R127, PT, PT, R126, 0x2, !PT ;  /* 0x000000027e7f7848 */ /* 0x000fc40007fe0100 */
[----:B------:R-:W-:Y:S02]  /*105b0*/  SHF.L.U64.HI R246, R11, 0x2, R37 ;  /* 0x000000020bf67819 */ /* 0x000fe40000010225 */
[----:B------:R-:W-:Y:S02]  /*105c0*/  SHF.L.U64.HI R11, R12, 0x2, R60 ;  /* 0x000000020c0b7819 */ /* 0x000fe4000001023c */
[----:B------:R-:W-:Y:S01]  /*105d0*/  SHF.L.U64.HI R60, R61, 0x2, R90 ;  /* 0x000000023d3c7819 */ /* 0x000fe2000001025a */
[----:B------:R-:W-:Y:S01]  /*105e0*/  VIADD R127, R127, 0xffffffff ;  /* 0xffffffff7f7f7836 */ /* 0x000fe20000000000 */
[----:B------:R-:W-:Y:S02]  /*105f0*/  SHF.L.U64.HI R37, R38, 0x2, R62 ;  /* 0x0000000226257819 */ /* 0x000fe4000001023e */
[----:B------:R-:W-:Y:S02]  /*10600*/  SHF.L.U64.HI R90, R91, 0x2, R114 ;  /* 0x000000025b5a7819 */ /* 0x000fe40000010272 */
[----:B------:R-:W-:-:S02]  /*10610*/  SHF.L.U64.HI R62, R63, 0x2, R92 ;  /* 0x000000023f3e7819 */ /* 0x000fc4000001025c */
[----:B------:R-:W-:Y:S02]  /*10620*/  SHF.L.U64.HI R56, R57, 0x2, R86 ;  /* 0x0000000239387819 */ /* 0x000fe40000010256 */
[----:B------:R-:W-:Y:S02]  /*10630*/  SHF.L.U64.HI R92, R93, 0x2, R118 ;  /* 0x000000025d5c7819 */ /* 0x000fe40000010276 */
[----:B------:R-:W-:Y:S02]  /*10640*/  SHF.L.U64.HI R86, R87, 0x2, R120 ;  /* 0x0000000257567819 */ /* 0x000fe40000010278 */
[----:B------:R-:W-:Y:S02]  /*10650*/  SHF.L.U64.HI R118, R119, 0x2, R2 ;  /* 0x0000000277767819 */ /* 0x000fe40000010202 */
[----:B------:R-:W-:Y:S01]  /*10660*/  SHF.L.U64.HI R120, R121, 0x2, R0 ;  /* 0x0000000279787819 */ /* 0x000fe20000010200 */
[----:B------:R-:W-:Y:S01]  /*10670*/  UIMAD.WIDE.U32 UR20, UR5, 0xc, UR26 ;  /* 0x0000000c051478a5 */ /* 0x000fe2000f8e001a */
[----:B------:R-:W-:Y:S01]  /*10680*/  SHF.L.U64.HI R40, R41, 0x2, R66 ;  /* 0x0000000229287819 */ /* 0x000fe20000010242 */
[----:B------:R-:W-:Y:S01]  /*10690*/  UIMAD.WIDE.U32 UR24, UR4, 0xc, UR24 ;  /* 0x0000000c041878a5 */ /* 0x000fe2000f8e0018 */
[----:B-1----:R-:W-:-:S02]  /*106a0*/  SHF.R.U32.HI R3, RZ, 0x6, R3 ;  /* 0x00000006ff037819 */ /* 0x002fc40000011603 */
[----:B------:R-:W-:Y:S01]  /*106b0*/  SHF.L.U64.HI R66, R67, 0x2, R96 ;  /* 0x0000000243427819 */ /* 0x000fe20000010260 */
[----:B------:R-:W-:Y:S01]  /*106c0*/  UIMAD UR17, UR15, 0xc, URZ ;  /* 0x0000000c0f1178a4 */ /* 0x000fe2000f8e02ff */
[----:B------:R-:W-:Y:S01]  /*106d0*/  SHF.L.U64.HI R96, R97, 0x2, R238 ;  /* 0x0000000261607819 */ /* 0x000fe200000102ee */
[----:B------:R-:W-:Y:S01]  /*106e0*/  UIMAD UR18, UR6, 0xc, URZ ;  /* 0x0000000c061278a4 */ /* 0x000fe2000f8e02ff */
[----:B------:R-:W-:Y:S01]  /*106f0*/  SHF.L.U64.HI R252, R251, 0x2, R252 ;  /* 0x00000002fbfc7819 */ /* 0x000fe200000102fc */
[----:B------:R-:W-:Y:S01]  /*10700*/  VIADD R238, R126, 0xfffffffd ;  /* 0xfffffffd7eee7836 */ /* 0x000fe20000000000 */
[----:B------:R-:W-:Y:S01]  /*10710*/  SHF.L.U64.HI R250, R249, 0x2, R250 ;  /* 0x00000002f9fa7819 */ /* 0x000fe200000102fa */
[----:B------:R-:W-:Y:S01]  /*10720*/  IMAD.SHL.U32 R251, R251, 0x4, RZ ;  /* 0x00000004fbfb7824 */ /* 0x000fe200078e00ff */
        /* <DEDUP_REMOVED lines=144> */
[----:B------:R-:W-:Y:S01]  /*11030*/  SGXT.U32 R3, R3, 0x1 ;  /* 0x000000010303781a */ /* 0x000fe20000000000 */
[----:B------:R-:W-:-:S02]  /*11040*/  IMAD.SHL.U32 R36, R36, 0x4, RZ ;  /* 0x0000000424247824 */ /* 0x000fc400078e00ff */
[----:B------:R-:W-:Y:S02]  /*11050*/  IMAD.SHL.U32 R38, R38, 0x4, RZ ;  /* 0x0000000426267824 */ /* 0x000fe400078e00ff */
[----:B------:R-:W-:Y:S02]  /*11060*/  IMAD.SHL.U32 R132, R132, 0x4, RZ ;  /* 0x0000000484847824 */ /* 0x000fe400078e00ff */
[----:B------:R-:W-:Y:S02]  /*11070*/  IMAD.SHL.U32 R130, R130, 0x4, RZ ;  /* 0x0000000482827824 */ /* 0x000fe400078e00ff */
[----:B------:R-:W-:Y:S02]  /*11080*/  IMAD.SHL.U32 R128, R128, 0x4, RZ ;  /* 0x0000000480807824 */ /* 0x000fe400078e00ff */
[----:B------:R-:W-:Y:S02]  /*11090*/  IMAD.SHL.U32 R39, R39, 0x4, RZ ;  /* 0x0000000427277824 */ /* 0x000fe400078e00ff */
        /* <DEDUP_REMOVED lines=30> */
[----:B------:R-:W-:Y:S01]  /*11280*/  IMAD.SHL.U32 R119, R119, 0x4, RZ ;  /* 0x0000000477777824 */ /* 0x000fe200078e00ff */
[C---:B--2---:R-:W-:Y:S01]  /*11290*/  SHF.L.U64.HI R100, R101.reuse, 0x2, R100 ;  /* 0x0000000265647819 */ /* 0x044fe20000010264 */
[----:B------:R-:W-:-:S02]  /*112a0*/  IMAD.SHL.U32 R101, R101, 0x4, RZ ;  /* 0x0000000465657824 */ /* 0x000fc400078e00ff */
[----:B------:R-:W-:Y:S01]  /*112b0*/  IMAD.SHL.U32 R121, R121, 0x4, RZ ;  /* 0x0000000479797824 */ /* 0x000fe200078e00ff */
[----:B---3--:R-:W-:Y:S02]  /*112c0*/  SHF.L.U64.HI R102, R103, 0x2, R102 ;  /* 0x0000000267667819 */ /* 0x008fe40000010266 */
[----:B----4-:R-:W-:Y:S02]  /*112d0*/  SHF.L.U64.HI R114, R115, 0x2, R116 ;  /* 0x0000000273727819 */ /* 0x010fe40000010274 */
[----:B------:R-:W-:Y:S02]  /*112e0*/  SHF.L.U64.HI R116, R117, 0x2, R4 ;  /* 0x0000000275747819 */ /* 0x000fe40000010204 */
[----:B------:R1:W5:Y:S04]  /*112f0*/  LDL.LU R4, [R1+0x324] ;  /* 0x0003240001047983 */ /* 0x0003680000300800 */
[----:B------:R1:W5:Y:S04]  /*11300*/  LDL.LU R2, [R1+0x320] ;  /* 0x0003200001027983 */ /* 0x0003680000300800 */
[----:B------:R1:W5:Y:S04]  /*11310*/  LDL.LU R0, [R1+0x31c] ;  /* 0x00031c0001007983 */ /* 0x0003680000300800 */
[----:B------:R1:W-:Y:S01]  /*11320*/  STL [R1+0x30], R127 ;  /* 0x0000307f01007387 */ /* 0x0003e20000100800 */
        /* <DEDUP_REMOVED lines=9> */
[----:B------:R-:W-:-:S02]  /*113c0*/  IMAD.SHL.U32 R111, R111, 0x4, RZ ;  /* 0x000000046f6f7824 */ /* 0x000fc400078e00ff */
[----:B------:R-:W-:Y:S02]  /*113d0*/  IMAD.SHL.U32 R113, R113, 0x4, RZ ;  /* 0x0000000471717824 */ /* 0x000fe400078e00ff */
[----:B------:R-:W-:Y:S02]  /*113e0*/  IMAD.SHL.U32 R115, R115, 0x4, RZ ;  /* 0x0000000473737824 */ /* 0x000fe400078e00ff */
[----:B------:R-:W-:Y:S02]  /*113f0*/  IMAD.SHL.U32 R117, R117, 0x4, RZ ;  /* 0x0000000475757824 */ /* 0x000fe400078e00ff */
[----:B------:R-:W-:Y:S02]  /*11400*/  IMAD.SHL.U32 R123, R123, 0x4, RZ ;  /* 0x000000047b7b7824 */ /* 0x000fe400078e00ff */
[----:B------:R-:W-:Y:S01]  /*11410*/  IMAD.MOV.U32 R126, RZ, RZ, RZ ;  /* 0x000000ffff7e7224 */ /* 0x000fe200078e00ff */
[----:B------:R-:W-:Y:S01]  /*11420*/  UMOV UR19, UR20 ;  /* 0x0000001400137c82 */ /* 0x000fe20008000000 */
[----:B------:R-:W-:Y:S01]  /*11430*/  UMOV UR15, 0x1 ;  /* 0x00000001000f7882 */ /* 0x000fe20000000000 */
[----:B------:R-:W-:Y:S01]  /*11440*/  UMOV UR16, 0x2 ;  /* 0x0000000200107882 */ /* 0x000fe20000000000 */
[----:B------:R-:W-:Y:S01]  /*11450*/  UMOV UR4, URZ ;  /* 0x000000ff00047c82 */ /* 0x000fe20008000000 */
[----:B------:R-:W-:Y:S01]  /*11460*/  UMOV UR5, URZ ;  /* 0x000000ff00057c82 */ /* 0x000fe20008000000 */
[----:B------:R-:W-:Y:S01]  /*11470*/  UMOV UR6, URZ ;  /* 0x000000ff00067c82 */ /* 0x000fe20008000000 */
[----:B------:R-:W-:-:S02]  /*11480*/  UIADD3 UR17, UPT, UPT, UR21, UR17, URZ ;  /* 0x0000001115117290 */ /* 0x000fc4000fffe0ff */
[----:B------:R-:W-:Y:S01]  /*11490*/  UIADD3 UR18, UPT, UPT, UR25, UR18, URZ ;  /* 0x0000001219127290 */ /* 0x000fe2000fffe0ff */
[----:B-1----:R-:W-:-:S11]  /*114a0*/  UMOV UR20, UR24 ;  /* 0x0000001800147c82 */ /* 0x002fd60008000000 */
.L_x_10:
[----:B------:R-:W-:Y:S01]  /*114b0*/  UIADD3 UR4, UPT, UPT, UR4, 0x1, URZ ;  /* 0x0000000104047890 */ /* 0x000fe2000fffe0ff */
[----:B------:R-:W-:-:S04]  /*114c0*/  DEPBAR.LE SB0, 0x2 ;  /* 0x000080800000791a */ /* 0x000fc80000000000 */
[----:B------:R-:W-:Y:S01]  /*114d0*/  ULEA UR9, UR15, UR7, 0x3 ;  /* 0x000000070f097291 */ /* 0x000fe2000f8e18ff */
[----:B------:R-:W-:Y:S01]  /*114e0*/  IMAD.U32 R126, R126, -0x80000000, RZ ;  /* 0x800000007e7e7824 */ /* 0x000fe200078e00ff */
[----:B------:R-:W-:Y:S02]  /*114f0*/  UISETP.GT.AND UP1, UPT, UR4, 0x2, UPT ;  /* 0x000000020400788c */ /* 0x000fe4000bf24270 */
[----:B------:R-:W-:Y:S02]  /*11500*/  UIADD3 UR9, UPT, UPT, UR9, 0x30000, URZ ;  /* 0x0003000009097890 */ /* 0x000fe4000fffe0ff */
[----:B------:R-:W-:Y:S01]  /*11510*/  USEL UR4, UR4, URZ, !UP1 ;  /* 0x000000ff04047287 */ /* 0x000fe2000c800000 */
[----:B------:R-:W-:Y:S06]  /*11520*/  BAR.SYNC.DEFER_BLOCKING 0x0 ;  /* 0x0000000000007b1d */ /* 0x000fec0000010000 */
[----:B------:R-:W-:Y:S05]  /*11530*/  @P0 BRA `(.L_x_8) ;  /* 0x0000000400c40947 */ /* 0x000fea0003800000 */
[----:B------:R-:W-:Y:S01]  /*11540*/  ULEA UR30, UR4, UR7, 0xf ;  /* 0x00000007041e7291 */ /* 0x000fe2000f8e78ff */
[----:B------:R-:W-:Y:S01]  /*11550*/  UMOV UR21, URZ ;  /* 0x000000ff00157c82 */ /* 0x000fe20008000000 */
[----:B------:R-:W-:Y:S02]  /*11560*/  UMOV UR34, UR9 ;  /* 0x0000000900227c82 */ /* 0x000fe40008000000 */
[----:B------:R-:W-:Y:S02]  /*11570*/  USHF.R.U32.HI UR64, URZ, 0x4, UR30 ;  /* 0x00000004ff407899 */ /* 0x000fe4000801161e */
[----:B------:R-:W-:Y:S02]  /*11580*/  UIADD3 UR30, UPT, UPT, UR30, 0x18000, URZ ;  /* 0x000180001e1e7890 */ /* 0x000fe4000fffe0ff */
[----:B------:R-:W-:Y:S02]  /*11590*/  USGXT.U32 UR64, UR64, 0xe ;  /* 0x0000000e4040789a */ /* 0x000fe40008000000 */
[----:B------:R-:W-:-:S02]  /*115a0*/  USHF.R.U32.HI UR66, URZ, 0x4, UR30 ;  /* 0x00000004ff427899 */ /* 0x000fc4000801161e */
[----:B------:R-:W-:Y:S02]  /*115b0*/  UIADD3 UR30, UP1, UPT, UR64, 0x2, URZ ;  /* 0x00000002401e7890 */ /* 0x000fe4000ff3e0ff */
[----:B------:R-:W-:Y:S02]  /*115c0*/  USGXT.U32 UR66, UR66, 0xe ;  /* 0x0000000e4242789a */ /* 0x000fe40008000000 */
[----:B------:R-:W-:Y:S02]  /*115d0*/  UIADD3.X UR31, UPT, UPT, UR21, 0x40004040, URZ, UP1, !UPT ;  /* 0x40004040151f7890 */ /* 0x000fe40008ffe4ff */
[----:B------:R-:W-:Y:S01]  /*115e0*/  UIADD3 UR32, UP1, UPT, UR66, 0x2, URZ ;  /* 0x0000000242207890 */ /* 0x000fe2000ff3e0ff */
[----:B------:R-:W-:Y:S01]  /*115f0*/  UMOV UR35, URZ ;  /* 0x000000ff00237c82 */ /* 0x000fe20008000000 */
[----:B------:R-:W-:Y:S01]  /*11600*/  UMOV UR33, URZ ;  /* 0x000000ff00217c82 */ /* 0x000fe20008000000 */
[----:B------:R-:W-:Y:S01]  /*11610*/  UMOV UR21, UR34 ;  /* 0x0000002200157c82 */ /* 0x000fe20008000000 */
[----:B------:R-:W-:-:S02]  /*11620*/  UIADD3 UR42, UP5, UPT, UR30, 0x202, URZ ;  /* 0x000002021e2a7890 */ /* 0x000fc4000ffbe0ff */
[----:B------:R-:W-:Y:S02]  /*11630*/  UIADD3.X UR33, UPT, UPT, UR33, 0x40004040, URZ, UP1, !UPT ;  /* 0x4000404021217890 */ /* 0x000fe40008ffe4ff */
[----:B------:R-:W-:Y:S02]  /*11640*/  UIADD3 UR34, UP3, UPT, UR30, 0x2, URZ ;  /* 0x000000021e227890 */ /* 0x000fe4000ff7e0ff */
[----:B------:R-:W-:Y:S01]  /*11650*/  UIADD3 UR44, UP4, UPT, UR32, 0x2, URZ ;  /* 0x00000002202c7890 */ /* 0x000fe2000ff9e0ff */
[----:B------:R-:W-:Y:S01]  /*11660*/  UMOV UR62, 0x0 ;  /* 0x00000000003e7882 */ /* 0x000fe20000000000 */
[----:B------:R-:W-:Y:S01]  /*11670*/  UMOV UR63, 0x4100910 ;  /* 0x04100910003f7882 */ /* 0x000fe20000000000 */
[----:B------:R-:W-:Y:S01]  /*11680*/  UMOV UR65, 0x40004040 ;  /* 0x4000404000417882 */ /* 0x000fe20000000000 */
[----:B------:R-:W-:Y:S01]  /*11690*/  UMOV UR67, 0x40004040 ;  /* 0x4000404000437882 */ /* 0x000fe20000000000 */
[----:B------:R-:W-:Y:S01]  /*116a0*/  UIADD3 UR36, UP1, UPT, UR30, 0x4, URZ ;  /* 0x000000041e247890 */ /* 0x000fe2000ff3e0ff */
[----:B------:R1:W-:Y:S01]  /*116b0*/  UTCHMMA gdesc[UR64], gdesc[UR66], tmem[UR8], tmem[UR62], idesc[UR63], UPT ;  /* 0x00ff3e42400075ea */ /* 0x0003e2000b800008 */
[----:B------:R-:W-:-:S02]  /*116c0*/  UIADD3.X UR43, UPT, UPT, UR31, URZ, URZ, UP5, !UPT ;  /* 0x000000ff1f2b7290 */ /* 0x000fc4000affe4ff */
[----:B------:R-:W-:Y:S02]  /*116d0*/  UIADD3.X UR35, UPT, UPT, UR31, URZ, URZ, UP3, !UPT ;  /* 0x000000ff1f237290 */ /* 0x000fe40009ffe4ff */
[----:B------:R-:W-:Y:S02]  /*116e0*/  UIADD3.X UR45, UPT, UPT, UR33, URZ, URZ, UP4, !UPT ;  /* 0x000000ff212d7290 */ /* 0x000fe4000a7fe4ff */
[----:B------:R-:W-:Y:S02]  /*116f0*/  UIADD3.X UR37, UPT, UPT, UR31, URZ, URZ, UP1, !UPT ;  /* 0x000000ff1f257290 */ /* 0x000fe40008ffe4ff */
[----:B------:R-:W-:Y:S02]  /*11700*/  UIADD3 UR48, UP1, UPT, UR32, 0x4, URZ ;  /* 0x0000000420307890 */ /* 0x000fe4000ff3e0ff */
[----:B-1----:R-:W-:Y:S01]  /*11710*/  UIADD3 UR66, UP5, UPT, UR32, 0x202, URZ ;  /* 0x0000020220427890 */ /* 0x002fe2000ffbe0ff */
[----:B------:R-:W-:Y:S01]  /*11720*/  UMOV UR60, 0x0 ;  /* 0x00000000003c7882 */ /* 0x000fe20000000000 */
[----:B------:R-:W-:-:S02]  /*11730*/  UMOV UR61, 0x4100910 ;  /* 0x04100910003d7882 */ /* 0x000fc40000000000 */
[----:B------:R-:W-:Y:S02]  /*11740*/  UIADD3.X UR67, UPT, UPT, UR33, URZ, URZ, UP5, !UPT ;  /* 0x000000ff21437290 */ /* 0x000fe4000affe4ff */
[----:B------:R-:W-:Y:S01]  /*11750*/  UTCHMMA gdesc[UR30], gdesc[UR32], tmem[UR8], tmem[UR60], idesc[UR61], UPT ;  /* 0x00ff3c201e0075ea */ /* 0x000fe2000b800008 */
[----:B------:R-:W-:Y:S01]  /*11760*/  UIADD3 UR62, UP5, UPT, UR32, 0x204, URZ ;  /* 0x00000204203e7890 */ /* 0x000fe2000ffbe0ff */
[----:B------:R-:W-:Y:S01]  /*11770*/  UMOV UR24, 0x0 ;  /* 0x0000000000187882 */ /* 0x000fe20000000000 */
[----:B------:R-:W-:Y:S01]  /*11780*/  UMOV UR25, 0x4100910 ;  /* 0x0410091000197882 */ /* 0x000fe20000000000 */
[----:B------:R-:W-:Y:S01]  /*11790*/  UIADD3 UR40, UP2, UPT, UR30, 0x200, URZ ;  /* 0x000002001e287890 */ /* 0x000fe2000ff5e0ff */
[----:B------:R1:W-:Y:S01]  /*117a0*/  UTCHMMA gdesc[UR34], gdesc[UR44], tmem[UR8], tmem[UR24], idesc[UR25], UPT ;  /* 0x00ff182c220075ea */ /* 0x0003e2000b800008 */
[----:B------:R-:W-:Y:S02]  /*117b0*/  UIADD3.X UR49, UPT, UPT, UR33, URZ, URZ, UP1, !UPT ;  /* 0x000000ff21317290 */ /* 0x000fe40008ffe4ff */
[----:B------:R-:W-:-:S02]  /*117c0*/  UIADD3 UR38, UP6, UPT, UR30, 0x1fe, URZ ;  /* 0x000001fe1e267890 */ /* 0x000fc4000ffde0ff */
[----:B------:R-:W-:Y:S02]  /*117d0*/  UIADD3 UR52, UP1, UPT, UR32, 0x1fe, URZ ;  /* 0x000001fe20347890 */ /* 0x000fe4000ff3e0ff */
[----:B------:R-:W-:Y:S02]  /*117e0*/  UIADD3.X UR63, UPT, UPT, UR33, URZ, URZ, UP5, !UPT ;  /* 0x000000ff213f7290 */ /* 0x000fe4000affe4ff */
[----:B------:R-:W-:Y:S02]  /*117f0*/  UIADD3.X UR41, UPT, UPT, UR31, URZ, URZ, UP2, !UPT ;  /* 0x000000ff1f297290 */ /* 0x000fe400097fe4ff */
[----:B-1----:R-:W-:Y:S02]  /*11800*/  UIADD3 UR24, UP5, UPT, UR32, 0x3fe, URZ ;  /* 0x000003fe20187890 */ /* 0x002fe4000ffbe0ff */
[----:B------:R-:W-:Y:S02]  /*11810*/  UIADD3 UR58, UP2, UPT, UR32, 0x200, URZ ;  /* 0x00000200203a7890 */ /* 0x000fe4000ff5e0ff */
[----:B------:R-:W-:-:S02]  /*11820*/  UIADD3 UR46, UP3, UPT, UR30, 0x204, URZ ;  /* 0x000002041e2e7890 */ /* 0x000fc4000ff7e0ff */
[----:B------:R-:W-:Y:S02]  /*11830*/  UIADD3.X UR39, UPT, UPT, UR31, URZ, URZ, UP6, !UPT ;  /* 0x000000ff1f277290 */ /* 0x000fe4000b7fe4ff */
[----:B------:R-:W-:Y:S02]  /*11840*/  UIADD3.X UR53, UPT, UPT, UR33, URZ, URZ, UP1, !UPT ;  /* 0x000000ff21357290 */ /* 0x000fe40008ffe4ff */
[----:B------:R-:W-:Y:S02]  /*11850*/  UIADD3 UR50, UP4, UPT, UR30, 0x3fe, URZ ;  /* 0x000003fe1e327890 */ /* 0x000fe4000ff9e0ff */
[----:B------:R-:W-:Y:S02]  /*11860*/  UIADD3.X UR25, UPT, UPT, UR33, URZ, URZ, UP5, !UPT ;  /* 0x000000ff21197290 */ /* 0x000fe4000affe4ff */
[----:B------:R-:W-:Y:S02]  /*11870*/  UIADD3 UR54, UP6, UPT, UR30, 0x400, URZ ;  /* 0x000004001e367890 */ /* 0x000fe4000ffde0ff */
[----:B------:R-:W-:-:S02]  /*11880*/  UIADD3 UR70, UP5, UPT, UR32, 0x400, URZ ;  /* 0x0000040020467890 */ /* 0x000fc4000ffbe0ff */
[----:B------:R-:W-:Y:S02]  /*11890*/  UIADD3 UR56, UP1, UPT, UR30, 0x402, URZ ;  /* 0x000004021e387890 */ /* 0x000fe4000ff3e0ff */
[----:B------:R-:W-:Y:S01]  /*118a0*/  UIADD3.X UR59, UPT, UPT, UR33, URZ, URZ, UP2, !UPT ;  /* 0x000000ff213b7290 */ /* 0x000fe200097fe4ff */
[----:B------:R-:W-:Y:S01]  /*118b0*/  UMOV UR26, 0x0 ;  /* 0x00000000001a7882 */ /* 0x000fe20000000000 */
[----:B------:R-:W-:Y:S01]  /*118c0*/  UMOV UR27, 0x4100910 ;  /* 0x04100910001b7882 */ /* 0x000fe20000000000 */
[----:B------:R-:W-:Y:S01]  /*118d0*/  UIADD3 UR64, UP2, UPT, UR30, 0x404, URZ ;  /* 0x000004041e407890 */ /* 0x000fe2000ff5e0ff */
[----:B------:R1:W-:Y:S01]  /*118e0*/  UTCHMMA gdesc[UR36], gdesc[UR48], tmem[UR8], tmem[UR26], idesc[UR27], UPT ;  /* 0x00ff1a30240075ea */ /* 0x0003e2000b800008 */
[----:B------:R-:W-:Y:S02]  /*118f0*/  UIADD3.X UR47, UPT, UPT, UR31, URZ, URZ, UP3, !UPT ;  /* 0x000000ff1f2f7290 */ /* 0x000fe40009ffe4ff */
[----:B------:R-:W-:Y:S02]  /*11900*/  UIADD3 UR60, UP3, UPT, UR30, 0x5fe, URZ ;  /* 0x000005fe1e3c7890 */ /* 0x000fe4000ff7e0ff */
[----:B------:R-:W-:-:S02]  /*11910*/  UIADD3.X UR51, UPT, UPT, UR31, URZ, URZ, UP4, !UPT ;  /* 0x000000ff1f337290 */ /* 0x000fc4000a7fe4ff */
[----:B------:R-:W-:Y:S02]  /*11920*/  UIADD3 UR34, UP4, UPT, UR30, 0x600, URZ ;  /* 0x000006001e227890 */ /* 0x000fe4000ff9e0ff */
[----:B------:R-:W-:Y:S02]  /*11930*/  UIADD3.X UR55, UPT, UPT, UR31, URZ, URZ, UP6, !UPT ;  /* 0x000000ff1f377290 */ /* 0x000fe4000b7fe4ff */
[----:B------:R-:W-:Y:S01]  /*11940*/  UIADD3.X UR71, UPT, UPT, UR33, URZ, URZ, UP5, !UPT ;  /* 0x000000ff21477290 */ /* 0x000fe2000affe4ff */
[----:B------:R-:W-:Y:S01]  /*11950*/  UMOV UR68, 0x0 ;  /* 0x0000000000447882 */ /* 0x000fe20000000000 */
[----:B------:R-:W-:Y:S01]  /*11960*/  UMOV UR69, 0x4100910 ;  /* 0x0410091000457882 */ /* 0x000fe20000000000 */
[----:B------:R-:W-:Y:S01]  /*11970*/  UIADD3 UR44, UP6, UPT, UR30, 0x602, URZ ;  /* 0x000006021e2c7890 */ /* 0x000fe2000ffde0ff */
[----:B------:R2:W-:Y:S01]  /*11980*/  UTCHMMA gdesc[UR38], gdesc[UR52], tmem[UR8], tmem[UR68], idesc[UR69], UPT ;  /* 0x00ff4434260075ea */ /* 0x0005e2000b800008 */
[----:B-1----:R-:W-:Y:S02]  /*11990*/  UIADD3 UR26, UP5, UPT, UR30, 0x604, URZ ;  /* 0x000006041e1a7890 */ /* 0x002fe4000ffbe0ff */
[----:B------:R-:W-:-:S02]  /*119a0*/  UIADD3.X UR57, UPT, UPT, UR31, URZ, URZ, UP1, !UPT ;  /* 0x000000ff1f397290 */ /* 0x000fc40008ffe4ff */
[----:B------:R-:W-:Y:S02]  /*119b0*/  UIADD3 UR30, UP1, UPT, UR32, 0x402, URZ ;  /* 0x00000402201e7890 */ /* 0x000fe4000ff3e0ff */
[----:B------:R-:W-:Y:S02]  /*119c0*/  UIADD3.X UR65, UPT, UPT, UR31, URZ, URZ, UP2, !UPT ;  /* 0x000000ff1f417290 */ /* 0x000fe400097fe4ff */
[----:B------:R-:W-:Y:S02]  /*119d0*/  UIADD3 UR36, UP2, UPT, UR32, 0x404, URZ ;  /* 0x0000040420247890 */ /* 0x000fe4000ff5e0ff */
[----:B------:R-:W-:Y:S01]  /*119e0*/  UIADD3.X UR61, UPT, UPT, UR31, URZ, URZ, UP3, !UPT ;  /* 0x000000ff1f3d7290 */ /* 0x000fe20009ffe4ff */
[----:B------:R-:W-:Y:S01]  /*119f0*/  UMOV UR28, 0x0 ;  /* 0x00000000001c7882 */ /* 0x000fe20000000000 */
[----:B------:R-:W-:Y:S01]  /*11a00*/  UMOV UR29, 0x4100910 ;  /* 0x04100910001d7882 */ /* 0x000fe20000000000 */
[----:B--2---:R-:W-:Y:S01]  /*11a10*/  UIADD3 UR38, UP3, UPT, UR32, 0x5fe, URZ ;  /* 0x000005fe20267890 */ /* 0x004fe2000ff7e0ff */
[----:B------:R1:W-:Y:S01]  /*11a20*/  UTCHMMA gdesc[UR40], gdesc[UR58], tmem[UR8], tmem[UR28], idesc[UR29], UPT ;  /* 0x00ff1c3a280075ea */ /* 0x0003e2000b800008 */
[----:B------:R-:W-:-:S02]  /*11a30*/  UIADD3.X UR35, UPT, UPT, UR31, URZ, URZ, UP4, !UPT ;  /* 0x000000ff1f237290 */ /* 0x000fc4000a7fe4ff */
[----:B------:R-:W-:Y:S02]  /*11a40*/  UIADD3 UR52, UP4, UPT, UR32, 0x600, URZ ;  /* 0x0000060020347890 */ /* 0x000fe4000ff9e0ff */
[----:B------:R-:W-:Y:S02]  /*11a50*/  UIADD3.X UR45, UPT, UPT, UR31, URZ, URZ, UP6, !UPT ;  /* 0x000000ff1f2d7290 */ /* 0x000fe4000b7fe4ff */
[----:B------:R-:W-:Y:S02]  /*11a60*/  UIADD3.X UR27, UPT, UPT, UR31, URZ, URZ, UP5, !UPT ;  /* 0x000000ff1f1b7290 */ /* 0x000fe4000affe4ff */
[----:B------:R-:W-:Y:S02]  /*11a70*/  UIADD3 UR48, UP6, UPT, UR32, 0x602, URZ ;  /* 0x0000060220307890 */ /* 0x000fe4000ffde0ff */
[----:B------:R-:W-:Y:S02]  /*11a80*/  UIADD3.X UR31, UPT, UPT, UR33, URZ, URZ, UP1, !UPT ;  /* 0x000000ff211f7290 */ /* 0x000fe40008ffe4ff */
[----:B-1----:R-:W-:-:S02]  /*11a90*/  UIADD3 UR28, UP1, UPT, UR32, 0x604, URZ ;  /* 0x00000604201c7890 */ /* 0x002fc4000ff3e0ff */
[----:B------:R-:W-:Y:S02]  /*11aa0*/  UIADD3.X UR37, UPT, UPT, UR33, URZ, URZ, UP2, !UPT ;  /* 0x000000ff21257290 */ /* 0x000fe400097fe4ff */
[----:B------:R-:W-:Y:S01]  /*11ab0*/  UIADD3.X UR39, UPT, UPT, UR33, URZ, URZ, UP3, !UPT ;  /* 0x000000ff21277290 */ /* 0x000fe20009ffe4ff */
[----:B------:R-:W-:Y:S01]  /*11ac0*/  UMOV UR72, 0x0 ;  /* 0x0000000000487882 */ /* 0x000fe20000000000 */
[----:B------:R-:W-:Y:S01]  /*11ad0*/  UMOV UR73, 0x4100910 ;  /* 0x0410091000497882 */ /* 0x000fe20000000000 */
[----:B------:R-:W-:Y:S01]  /*11ae0*/  UIADD3.X UR53, UPT, UPT, UR33, URZ, URZ, UP4, !UPT ;  /* 0x000000ff21357290 */ /* 0x000fe2000a7fe4ff */
[----:B------:R1:W-:Y:S01]  /*11af0*/  UTCHMMA gdesc[UR42], gdesc[UR66], tmem[UR8], tmem[UR72], idesc[UR73], UPT ;  /* 0x00ff48422a0075ea */ /* 0x0003e2000b800008 */
[----:B------:R-:W-:Y:S01]  /*11b00*/  UIADD3.X UR49, UPT, UPT, UR33, URZ, URZ, UP6, !UPT ;  /* 0x000000ff21317290 */ /* 0x000fe2000b7fe4ff */
[----:B------:R1:W-:Y:S01]  /*11b10*/  UTCHMMA gdesc[UR46], gdesc[UR62], tmem[UR8], tmem[UR68], idesc[UR69], UPT ;  /* 0x00ff443e2e0075ea */ /* 0x0003e2000b800008 */
[----:B------:R-:W-:Y:S01]  /*11b20*/  UMOV UR58, 0x0 ;  /* 0x00000000003a7882 */ /* 0x000fe20000000000 */
[----:B------:R-:W-:Y:S01]  /*11b30*/  UMOV UR59, 0x4100910 ;  /* 0x04100910003b7882 */ /* 0x000fe20000000000 */
[----:B------:R-:W-:Y:S01]  /*11b40*/  UIADD3.X UR29, UPT, UPT, UR33, URZ, URZ, UP1, !UPT ;  /* 0x000000ff211d7290 */ /* 0x000fe20008ffe4ff */
[----:B------:R1:W-:Y:S01]  /*11b50*/  UTCHMMA gdesc[UR50], gdesc[UR24], tmem[UR8], tmem[UR58], idesc[UR59], UPT ;  /* 0x00ff3a18320075ea */ /* 0x0003e2000b800008 */
[----:B------:R1:W-:Y:S01]  /*11b60*/  UTCHMMA gdesc[UR54], gdesc[UR70], tmem[UR8], tmem[UR68], idesc[UR69], UPT ;  /* 0x00ff4446360075ea */ /* 0x0003e2000b800008 */
        /* <DEDUP_REMOVED lines=10> */
[----:B------:R1:W-:Y:S01]  /*11c10*/  UTCHMMA gdesc[UR44], gdesc[UR48], tmem[UR8], tmem[UR76], idesc[UR77], UPT ;  /* 0x00ff4c302c0075ea */ /* 0x0003e2000b800008 */
[----:B------:R1:W-:Y:S01]  /*11c20*/  UTCHMMA gdesc[UR26], gdesc[UR28], tmem[UR8], tmem[UR74], idesc[UR75], UPT ;  /* 0x00ff4a1c1a0075ea */ /* 0x0003e2000b800008 */
[----:B------:R1:W-:Y:S01]  /*11c30*/  UTCBAR [UR21], URZ ;  /* 0x000000ff150073e9 */ /* 0x0003e200080000ff */
[----:B------:R-:W-:Y:S01]  /*11c40*/  NOP ;  /* 0x0000000000007918 */ /* 0x000fe20000000000 */
.L_x_8:
[----:B------:R-:W2:Y:S01]  /*11c50*/  LDC R238, c[0x0][0x3a0] ;  /* 0x0000e800ffee7b82 */ /* 0x000ea20000000800 */
[----:B-1----:R-:W-:Y:S01]  /*11c60*/  UMOV UR21, UR5 ;  /* 0x0000000500157c82 */ /* 0x002fe20008000000 */
[----:B------:R-:W1:Y:S01]  /*11c70*/  SYNCS.PHASECHK.TRANS64.TRYWAIT P4, [UR14], R126 ;  /* 0x0000007eff0075a7 */ /* 0x000e62000808110e */
[----:B--2---:R-:W-:-:S05]  /*11c80*/  VIADD R238, R238, 0x7f ;  /* 0x0000007feeee7836 */ /* 0x004fca0000000000 */
[----:B------:R-:W-:-:S04]  /*11c90*/  SHF.R.S32.HI R127, RZ, 0x1f, R238 ;  /* 0x0000001fff7f7819 */ /* 0x000fc800000114ee */
[----:B------:R-:W-:-:S04]  /*11ca0*/  LEA.HI R127, R127, R238, RZ, 0x7 ;  /* 0x000000ee7f7f7211 */ /* 0x000fc800078f38ff */
[----:B------:R-:W-:-:S05]  /*11cb0*/  SHF.R.S32.HI R127, RZ, 0x7, R127 ;  /* 0x00000007ff7f7819 */ /* 0x000fca000001147f */
[----:B------:R-:W-:-:S05]  /*11cc0*/  VIADD R127, R127, 0xfffffffd ;  /* 0xfffffffd7f7f7836 */ /* 0x000fca0000000000 */
[----:B------:R-:W-:Y:S01]  /*11cd0*/  ISETP.LE.AND P2, PT, R127, UR6, PT ;  /* 0x000000067f007c0c */ /* 0x000fe2000bf43270 */
[----:B-1----:R-:W-:-:S12]  /*11ce0*/  @!P4 BRA `(.L_x_9) ;  /* 0x000000440064c947 */ /* 0x002fd80003800000 */
.L_x_16:
[----:B------:R-:W-:Y:S01]  /*11cf0*/  BAR.SYNC.DEFER_BLOCKING 0x0 ;  /* 0x0000000000007b1d */ /* 0x000fe20000010000 */
[----:B------:R-:W-:Y:S01]  /*11d00*/  ISETP.GE.AND P4, PT, R3, R124, PT ;  /* 0x0000007c0300720c */ /* 0x000fe20003f86270 */
[----:B------:R-:W-:-:S03]  /*11d10*/  UIADD3 UR16, UPT, UPT, UR16, 0x1, URZ ;  /* 0x0000000110107890 */ /* 0x000fc6000fffe0ff */
[----:B------:R-:W-:Y:S01]  /*11d20*/  SEL R126, RZ, 0x4, P4 ;  /* 0x00000004ff7e7807 */ /* 0x000fe20002000000 */
[----:B------:R-:W-:-:S03]  /*11d30*/  UISETP.GT.AND UP1, UPT, UR16, 0x2, UPT ;  /* 0x000000021000788c */ /* 0x000fc6000bf24270 */
[----:B------:R-:W-:Y:S01]  /*11d40*/  SEL R126, R126, RZ, !P2 ;  /* 0x000000ff7e7e7207 */ /* 0x000fe20005000000 */
[----:B------:R-:W-:-:S03]  /*11d50*/  USEL UR16, UR16, URZ, !UP1 ;  /* 0x000000ff10107287 */ /* 0x000fc6000c800000 */
[----:B------:R-:W-:Y:S01]  /*11d60*/  ISETP.NE.U32.AND P4, PT, R126, RZ, PT ;  /* 0x000000ff7e00720c */ /* 0x000fe20003f85070 */
[----:B------:R-:W-:Y:S01]  /*11d70*/  ULEA UR5, UR16, UR7, 0xf ;  /* 0x0000000710057291 */ /* 0x000fe2000f8e78ff */
[----:B------:R-:W-:-:S04]  /*11d80*/  IADD3 R126, P5, PT, R38, UR20, RZ ;  /* 0x00000014267e7c10 */ /* 0x000fc8000ffbe0ff */
[----:B------:R-:W-:Y:S01]  /*11d90*/  IADD3.X R127, PT, PT, R37, UR18, RZ, P5, !PT ;  /* 0x00000012257f7c10 */ /* 0x000fe2000affe4ff */
[----:B-----5:R-:W-:-:S06]  /*11da0*/  VIADD R238, R0, UR5 ;  /* 0x0000000500ee7c36 */ /* 0x020fcc0008000000 */
[----:B------:R-:W-:Y:S01]  /*11db0*/  @!PT LDS RZ, [RZ] ;  /* 0x00000000fffff984 */ /* 0x000fe20000000800 */
[----:B------:R-:W-:Y:S01]  /*11dc0*/  @!PT LDS RZ, [RZ] ;  /* 0x00000000fffff984 */ /* 0x000fe20000000800 */
[----:B------:R-:W-:Y:S01]  /*11dd0*/  @!PT LDS RZ, [RZ] ;  /* 0x00000000fffff984 */ /* 0x000fe20000000800 */
[----:B------:R1:W-:Y:S02]  /*11de0*/  LDGSTS.E [R238], desc[UR22][R126.64], P4 ;  /* 0x000000007eee7fae */ /* 0x0003e4000a1a1016 */
[----:B-1----:R-:W-:-:S04]  /*11df0*/  LOP3.LUT R127, R3, 0x2, RZ, 0xfc, !PT ;  /* 0x00000002037f7812 */ /* 0x002fc800078efcff */
[----:B------:R-:W-:-:S04]  /*11e00*/  ISETP.GE.AND P4, PT, R127, R124, PT ;  /* 0x0000007c7f00720c */ /* 0x000fc80003f86270 */
[----:B------:R-:W-:-:S04]  /*11e10*/  SEL R126, RZ, 0x4, P4 ;  /* 0x00000004ff7e7807 */ /* 0x000fc80002000000 */
[----:B------:R-:W-:-:S04]  /*11e20*/  SEL R126, R126, RZ, !P2 ;  /* 0x000000ff7e7e7207 */ /* 0x000fc80005000000 */
[----:B------:R-:W-:Y:S02]  /*11e30*/  ISETP.NE.U32.AND P4, PT, R126, RZ, PT ;  /* 0x000000ff7e00720c */ /* 0x000fe40003f85070 */
[----:B------:R-:W-:-:S04]  /*11e40*/  IADD3 R126, P5, PT, R36, UR20, RZ ;  /* 0x00000014247e7c10 */ /* 0x000fc8000ffbe0ff */
[----:B------:R-:W-:-:S07]  /*11e50*/  IADD3.X R127, PT, PT, R35, UR18, RZ, P5, !PT ;  /* 0x00000012237f7c10 */ /* 0x000fce000affe4ff */
[----:B------:R1:W-:Y:S02]  /*11e60*/  LDGSTS.E [R238+0x8], desc[UR22][R126.64], P4 ;  /* 0x000080007eee7fae */ /* 0x0003e4000a1a1016 */
        /* <DEDUP_REMOVED lines=48> */
[----:B-1----:R-:W-:Y:S02]  /*12170*/  LOP3.LUT R127, R3, 0x4, RZ, 0xfc, !PT ;  /* 0x00000004037f7812 */ /* 0x002fe400078efcff */
[----:B------:R-:W-:Y:S02]  /*12180*/  LOP3.LUT R238, R0, 0x10, RZ, 0x3c, !PT ;  /* 0x0000001000ee7812 */ /* 0x000fe400078e3cff */
[----:B------:R-:W-:-:S03]  /*12190*/  ISETP.GE.AND P4, PT, R127, R124, PT ;  /* 0x0000007c7f00720c */ /* 0x000fc60003f86270 */
[----:B------:R-:W-:Y:S01]  /*121a0*/  VIADD R238, R238, UR5 ;  /* 0x00000005eeee7c36 */ /* 0x000fe20008000000 */
[----:B------:R-:W-:-:S04]  /*121b0*/  SEL R126, RZ, 0x4, P4 ;  /* 0x00000004ff7e7807 */ /* 0x000fc80002000000 */
[----:B------:R-:W-:-:S04]  /*121c0*/  SEL R126, R126, RZ, !P2 ;  /* 0x000000ff7e7e7207 */ /* 0x000fc80005000000 */
[----:B------:R-:W-:Y:S02]  /*121d0*/  ISETP.NE.U32.AND P4, PT, R126, RZ, PT ;  /* 0x000000ff7e00720c */ /* 0x000fe40003f85070 */
[----:B------:R-:W-:-:S04]  /*121e0*/  IADD3 R126, P5, PT, R34, UR20, RZ ;  /* 0x00000014227e7c10 */ /* 0x000fc8000ffbe0ff */
[----:B------:R-:W-:-:S07]  /*121f0*/  IADD3.X R127, PT, PT, R33, UR18, RZ, P5, !PT ;  /* 0x00000012217f7c10 */ /* 0x000fce000affe4ff */
        /* <DEDUP_REMOVED lines=133> */
[----:B-1----:R-:W1:Y:S02]  /*12a50*/  S2R R127, SR_TID.X ;  /* 0x00000000007f7919 */ /* 0x002e640000002100 */
[----:B-1----:R-:W-:-:S04]  /*12a60*/  LEA.HI R127, R127, 0xe, RZ, 0x1a ;  /* 0x0000000e7f7f7811 */ /* 0x002fc800078fd0ff */
        /* <DEDUP_REMOVED lines=325> */
[----:B------:R1:W-:Y:S04]  /*13ec0*/  LDGSTS.E [R238+0x6008], desc[UR22][R126.64], P4 ;  /* 0x060080007eee7fae */ /* 0x0003e8000a1a1016 */
[----:B------:R-:W0:Y:S01]  /*13ed0*/  LDGDEPBAR ;  /* 0x00000000000079af */ /* 0x000e220000000000 */
[----:B-1----:R-:W1:Y:S01]  /*13ee0*/  S2R R127, SR_TID.X ;  /* 0x00000000007f7919 */ /* 0x002e620000002100 */
[----:B------:R-:W-:Y:S01]  /*13ef0*/  VIADD R238, R4, UR5 ;  /* 0x0000000504ee7c36 */ /* 0x000fe20008000000 */
        /* <DEDUP_REMOVED lines=8> */
[----:B-1----:R-:W-:-:S04]  /*13f80*/  IADD3 R126, P4, PT, R152, UR19, RZ ;  /* 0x00000013987e7c10 */ /* 0x002fc8000ff9e0ff */
[----:B------:R-:W-:-:S05]  /*13f90*/  IADD3.X R127, PT, PT, R153, UR17, RZ, P4, !PT ;  /* 0x00000011997f7c10 */ /* 0x000fca000a7fe4ff */
        /* <DEDUP_REMOVED lines=19> */
[----:B-1----:R-:W-:Y:S02]  /*140d0*/  LOP3.LUT R238, R4, 0x10, RZ, 0x3c, !PT ;  /* 0x0000001004ee7812 */ /* 0x002fe400078e3cff */
[----:B------:R-:W-:-:S03]  /*140e0*/  IADD3 R126, P4, PT, R138, UR19, RZ ;  /* 0x000000138a7e7c10 */ /* 0x000fc6000ff9e0ff */
[----:B------:R-:W-:Y:S01]  /*140f0*/  VIADD R238, R238, UR5 ;  /* 0x00000005eeee7c36 */ /* 0x000fe20008000000 */
        /* <DEDUP_REMOVED lines=45> */
[----:B------:R1:W-:Y:S04]  /*143d0*/  LDGSTS.E [R238+0x19900], desc[UR22][R126.64], P2 ;  /* 0x199000007eee7fae */ /* 0x0003e800091a1016 */
[----:B------:R-:W1:Y:S02]  /*143e0*/  LDL R127, [R1] ;  /* 0x00000000017f7983 */ /* 0x000e640000100800 */
[----:B-1----:R-:W-:Y:S02]  /*143f0*/  IADD3 R126, P4, PT, R127, UR19, RZ ;  /* 0x000000137f7e7c10 */ /* 0x002fe4000ff9e0ff */
[----:B------:R-:W2:Y:S02]  /*14400*/  LDL R127, [R1+0x4] ;  /* 0x00000400017f7983 */ /* 0x000ea40000100800 */
[----:B--2---:R-:W-:-:S05]  /*14410*/  IADD3.X R127, PT, PT, R127, UR17, RZ, P4, !PT ;  /* 0x000000117f7f7c10 */ /* 0x004fca000a7fe4ff */
        /* <DEDUP_REMOVED lines=24> */
[----:B------:R-:W1:Y:S02]  /*145a0*/  LDL R127, [R1+0x8] ;  /* 0x00000800017f7983 */ /* 0x000e640000100800 */
        /* <DEDUP_REMOVED lines=115> */
[----:B------:R1:W-:Y:S01]  /*14ce0*/  LDGSTS.E [R238+0x19f80], desc[UR22][R126.64], P2 ;  /* 0x19f800007eee7fae */ /* 0x0003e200091a1016 */
[----:B------:R-:W-:Y:S02]  /*14cf0*/  UIADD3 UR6, UPT, UPT, UR6, 0x1, URZ ;  /* 0x0000000106067890 */ /* 0x000fe4000fffe0ff */
[----:B------:R-:W-:Y:S01]  /*14d00*/  UIADD3 UR15, UPT, UPT, UR15, 0x1, URZ ;  /* 0x000000010f0f7890 */ /* 0x000fe2000fffe0ff */
[----:B------:R-:W0:Y:S04]  /*14d10*/  LDGDEPBAR ;  /* 0x00000000000079af */ /* 0x000e280000000000 */
[----:B------:R-:W2:Y:S01]  /*14d20*/  LDL R127, [R1+0x30] ;  /* 0x00003000017f7983 */ /* 0x000ea20000100800 */
[----:B------:R-:W-:Y:S01]  /*14d30*/  UISETP.GT.AND UP1, UPT, UR15, 0x1, UPT ;  /* 0x000000010f00788c */ /* 0x000fe2000bf24270 */
[----:B-1----:R-:W-:Y:S01]  /*14d40*/  IMAD.U32 R126, RZ, RZ, UR21 ;  /* 0x00000015ff7e7e24 */ /* 0x002fe2000f8e00ff */
[----:B------:R-:W-:Y:S01]  /*14d50*/  UIADD3 UR19, UP2, UPT, UR19, UR12, URZ ;  /* 0x0000000c13137290 */ /* 0x000fe2000ff5e0ff */
[----:B------:R-:W-:Y:S01]  /*14d60*/  VIADD R124, R124, 0xffffff80 ;  /* 0xffffff807c7c7836 */ /* 0x000fe20000000000 */
[----:B------:R-:W-:-:S02]  /*14d70*/  UIADD3 UR20, UP3, UPT, UR20, UR10, URZ ;  /* 0x0000000a14147290 */ /* 0x000fc4000ff7e0ff */
[----:B------:R-:W-:Y:S02]  /*14d80*/  USEL UR5, URZ, 0x1, !UP1 ;  /* 0x00000001ff057887 */ /* 0x000fe4000c800000 */
[----:B------:R-:W-:Y:S02]  /*14d90*/  UIADD3.X UR17, UPT, UPT, UR17, UR13, URZ, UP2, !UPT ;  /* 0x0000000d11117290 */ /* 0x000fe400097fe4ff */
[----:B------:R-:W-:Y:S02]  /*14da0*/  UIADD3.X UR18, UPT, UPT, UR18, UR11, URZ, UP3, !UPT ;  /* 0x0000000b12127290 */ /* 0x000fe40009ffe4ff */
[----:B------:R-:W-:Y:S02]  /*14db0*/  USEL UR15, UR15, URZ, !UP1 ;  /* 0x000000ff0f0f7287 */ /* 0x000fe4000c800000 */
[----:B------:R-:W-:Y:S01]  /*14dc0*/  ULOP3.LUT UR5, UR21, UR5, URZ, 0x3c, !UPT ;  /* 0x0000000515057292 */ /* 0x000fe2000f8e3cff */
[----:B------:R-:W-:Y:S01]  /*14dd0*/  UMOV UR14, UR9 ;  /* 0x00000009000e7c82 */ /* 0x000fe20008000000 */
[----:B--2---:R-:W-:-:S13]  /*14de0*/  ISETP.NE.U32.AND P2, PT, R127, UR6, PT ;  /* 0x000000067f007c0c */ /* 0x004fda000bf45070 */
[----:B------:R-:W-:Y:S05]  /*14df0*/  @P2 BRA `(.L_x_10) ;  /* 0xffffffc400ac2947 */ /* 0x000fea000383ffff */
.L_x_7:
[----:B------:R-:W1:Y:S01]  /*14e00*/  S2R R238, SR_CgaCtaId ;  /* 0x0000000000ee7919 */ /* 0x000e620000008800 */
[----:B--2---:R-:W2:Y:S01]  /*14e10*/  LDC R57, c[0x0][0x3b8] ;  /* 0x0000ee00ff397b82 */ /* 0x004ea20000000800 */
[----:B------:R-:W3:Y:S01]  /*14e20*/  LDCU UR4, c[0x0][0x3b4] ;  /* 0x00007680ff0477ac */ /* 0x000ee20008000800 */
[----:B------:R-:W4:Y:S01]  /*14e30*/  S2R R127, SR_TID.X ;  /* 0x00000000007f7919 */ /* 0x000f220000002100 */
[----:B------:R-:W1:Y:S02]  /*14e40*/  LDCU.128 UR12, c[0x0][0x390] ;  /* 0x00007200ff0c77ac */ /* 0x000e640008000c00 */
[----:B-1----:R-:W-:Y:S02]  /*14e50*/  IMAD.SHL.U32 R4, R238, 0x40, RZ ;  /* 0x00000040ee047824 */ /* 0x002fe400078e00ff */
[----:B----4-:R-:W-:-:S03]  /*14e60*/  IMAD.SHL.U32 R0, R127, 0x10, RZ ;  /* 0x000000107f007824 */ /* 0x010fc600078e00ff */
[----:B------:R-:W-:Y:S01]  /*14e70*/  LOP3.LUT R4, R4, 0x40, RZ, 0xc0, !PT ;  /* 0x0000004004047812 */ /* 0x000fe200078ec0ff */
[C---:B------:R-:W-:Y:S01]  /*14e80*/  IMAD.SHL.U32 R5, R127.reuse, 0x80, RZ ;  /* 0x000000807f057824 */ /* 0x040fe200078e00ff */
[----:B------:R-:W-:Y:S02]  /*14e90*/  LOP3.LUT R43, R127, 0x60, RZ, 0xc0, !PT ;  /* 0x000000607f2b7812 */ /* 0x000fe400078ec0ff */
[----:B------:R-:W-:Y:S02]  /*14ea0*/  LOP3.LUT R0, R0, 0xf0, RZ, 0xc0, !PT ;  /* 0x000000f000007812 */ /* 0x000fe400078ec0ff */
[----:B------:R-:W-:Y:S02]  /*14eb0*/  LOP3.LUT R5, R5, 0x800, RZ, 0xc0, !PT ;  /* 0x0000080005057812 */ /* 0x000fe400078ec0ff */
[----:B-----5:R-:W-:Y:S02]  /*14ec0*/  LOP3.LUT R52, R2, R3, R4, 0xfe, !PT ;  /* 0x0000000302347212 */ /* 0x020fe400078efe04 */
[----:B------:R-:W-:Y:S01]  /*14ed0*/  IADD3 R2, PT, PT, R0, UR7, R5 ;  /* 0x0000000700027c10 */ /* 0x000fe2000fffe005 */
[----:B---3--:R-:W-:Y:S06]  /*14ee0*/  @!P1 BRA `(.L_x_11) ;  /* 0x0000000000109947 */ /* 0x008fec0003800000 */
[----:B------:R-:W-:-:S06]  /*14ef0*/  USHF.L.U32 UR21, UR21, 0x1f, URZ ;  /* 0x0000001f15157899 */ /* 0x000fcc00080006ff */
[----:B------:R-:W-:-:S04]  /*14f00*/  IMAD.U32 R0, RZ, RZ, UR21 ;  /* 0x00000015ff007e24 */ /* 0x000fc8000f8e00ff */
[----:B------:R-:W1:Y:S02]  /*14f10*/  SYNCS.PHASECHK.TRANS64.TRYWAIT P0, [UR9], R0 ;  /* 0x00000000ff0075a7 */ /* 0x000e640008001109 */
[----:B-1----:R-:W-:Y:S05]  /*14f20*/  @!P0 BRA `(.L_x_12) ;  /* 0x0000001000e08947 */ /* 0x002fea0003800000 */
.L_x_11:
[----:B------:R-:W3:Y:S01]  /*14f30*/  LDL.LU R4, [R1+0x2d0] ;  /* 0x0002d00001047983 */ /* 0x000ee20000300800 */
[----:B------:R-:W-:-:S04]  /*14f40*/  DEPBAR.LE SB0, 0x0 ;  /* 0x000080000000791a */ /* 0x000fc80000000000 */
[----:B------:R-:W4:Y:S01]  /*14f50*/  LDL.LU R3, [R1+0x2cc] ;  /* 0x0002cc0001037983 */ /* 0x000f220000300800 */
[----:B------:R-:W-:Y:S01]  /*14f60*/  IMAD R43, R43, 0x8, R2 ;  /* 0x000000082b2b7824 */ /* 0x000fe200078e0202 */
[C---:B------:R-:W-:Y:S01]  /*14f70*/  LOP3.LUT R36, R52.reuse, 0x2, RZ, 0xfc, !PT ;  /* 0x0000000234247812 */ /* 0x040fe200078efcff */
[----:B------:R-:W-:Y:S01]  /*14f80*/  BAR.SYNC.DEFER_BLOCKING 0x0 ;  /* 0x0000000000007b1d */ /* 0x000fe20000010000 */
[C---:B------:R-:W-:Y:S02]  /*14f90*/  LOP3.LUT R2, R52.reuse, 0x6, RZ, 0xfc, !PT ;  /* 0x0000000634027812 */ /* 0x040fe400078efcff */
[----:B------:R-:W-:-:S03]  /*14fa0*/  LOP3.LUT R37, R52, 0x8, RZ, 0xfc, !PT ;  /* 0x0000000834257812 */ /* 0x000fc600078efcff */
[----:B------:R-:W1:Y:S01]  /*14fb0*/  S2R R38, SR_TID.X ;  /* 0x0000000000267919 */ /* 0x000e620000002100 */
[----:B------:R-:W5:Y:S02]  /*14fc0*/  @!P3 SYNCS.CCTL.IV [UR7+0x30000] ;  /* 0x03000000ff00b9b1 */ /* 0x000f640008000007 */
[----:B-----5:R-:W-:Y:S01]  /*14fd0*/  BAR.SYNC.DEFER_BLOCKING 0x0 ;  /* 0x0000000000007b1d */ /* 0x020fe20000010000 */
[----:B-1----:R-:W-:-:S04]  /*14fe0*/  LOP3.LUT R40, R38, 0x7f, RZ, 0xc0, !PT ;  /* 0x0000007f26287812 */ /* 0x002fc800078ec0ff */
[----:B------:R-:W-:Y:S01]  /*14ff0*/  LEA R44, R40, UR7, 0x4 ;  /* 0x00000007282c7c11 */ /* 0x000fe2000f8e20ff */
[----:B------:R-:W1:Y:S01]  /*15000*/  @!P3 SYNCS.CCTL.IV [UR7+0x30008] ;  /* 0x03000800ff00b9b1 */ /* 0x000e620008000007 */
[----:B---3--:R-:W-:Y:S02]  /*15010*/  R2UR UR5, R4 ;  /* 0x00000000040572ca */ /* 0x008fe400000e0000 */
[C---:B----4-:R-:W-:Y:S01]  /*15020*/  ISETP.GE.AND P0, PT, R3.reuse, UR14, PT ;  /* 0x0000000e03007c0c */ /* 0x050fe2000bf06270 */
[----:B------:R-:W-:Y:S01]  /*15030*/  IMAD R0, R3, UR4, RZ ;  /* 0x0000000403007c24 */ /* 0x000fe2000f8e02ff */
[----:B------:R-:W-:Y:S02]  /*15040*/  LOP3.LUT R3, R52, 0x4, RZ, 0xfc, !PT ;  /* 0x0000000434037812 */ /* 0x000fe400078efcff */
[----:B------:R-:W-:Y:S02]  /*15050*/  ISETP.LT.AND P4, PT, R36, UR15, !P0 ;  /* 0x0000000f24007c0c */ /* 0x000fe4000c781270 */
[----:B------:R-:W-:Y:S01]  /*15060*/  ISETP.LT.AND P1, PT, R3, UR15, !P0 ;  /* 0x0000000f03007c0c */ /* 0x000fe2000c721270 */
[----:B--2---:R-:W-:-:S04]  /*15070*/  IMAD R3, R52, R57, RZ ;  /* 0x0000003934037224 */ /* 0x004fc800078e02ff */
[----:B------:R-:W-:Y:S01]  /*15080*/  LDTM.16dp32bit_t0_t15.x32 R4, tmem[UR5] ;  /* 0x00000005000479ee */ /* 0x000fe20008a80000 */
[----:B------:R-:W2:Y:S01]  /*15090*/  LDTM.16dp32bit_t16_t31.x32 R4, tmem[UR5+0x20] ;  /* 0x00002005000479ee */ /* 0x000ea20008aa0000 */
[----:B------:R-:W-:Y:S01]  /*150a0*/  NOP ;  /* 0x0000000000007918 */ /* 0x000fe20000000000 */
[----:B------:R-:W-:Y:S02]  /*150b0*/  LEA R53, P2, R0, UR12, 0x2 ;  /* 0x0000000c00357c11 */ /* 0x000fe4000f8410ff */
[----:B------:R-:W-:Y:S02]  /*150c0*/  ISETP.LT.AND P6, PT, R2, UR15, !P0 ;  /* 0x0000000f02007c0c */ /* 0x000fe4000c7c1270 */
[----:B------:R-:W-:Y:S01]  /*150d0*/  LEA.HI.X.SX32 R55, R0, UR13, 0x2, P2 ;  /* 0x0000000d00377c11 */ /* 0x000fe200090f16ff */
[----:B------:R-:W-:Y:S01]  /*150e0*/  IMAD R0, R57, 0x2, R3 ;  /* 0x0000000239007824 */ /* 0x000fe200078e0203 */
[----:B------:R-:W-:Y:S02]  /*150f0*/  LOP3.LUT R36, R52, 0xa, RZ, 0xfc, !PT ;  /* 0x0000000a34247812 */ /* 0x000fe400078efcff */
[----:B------:R-:W-:Y:S01]  /*15100*/  LEA R2, P2, R3, R53, 0x2 ;  /* 0x0000003503027211 */ /* 0x000fe200078410ff */
[----:B------:R-:W-:Y:S01]  /*15110*/  IMAD R39, R57, 0x2, R0 ;  /* 0x0000000239277824 */ /* 0x000fe200078e0200 */
[----:B------:R-:W-:-:S02]  /*15120*/  ISETP.LT.AND P5, PT, R36, UR15, !P0 ;  /* 0x0000000f24007c0c */ /* 0x000fc4000c7a1270 */
[----:B------:R-:W-:Y:S02]  /*15130*/  LEA.HI.X.SX32 R3, R3, R55, 0x2, P2 ;  /* 0x0000003703037211 */ /* 0x000fe400010f16ff */
[C---:B------:R-:W-:Y:S02]  /*15140*/  LEA R36, P2, R0.reuse, R53, 0x2 ;  /* 0x0000003500247211 */ /* 0x040fe400078410ff */
[----:B------:R-:W-:Y:S02]  /*15150*/  ISETP.LT.AND P3, PT, R37, UR15, !P0 ;  /* 0x0000000f25007c0c */ /* 0x000fe4000c761270 */
[----:B------:R-:W-:Y:S01]  /*15160*/  LEA.HI.X.SX32 R37, R0, R55, 0x2, P2 ;  /* 0x0000003700257211 */ /* 0x000fe200010f16ff */
[----:B------:R-:W-:Y:S01]  /*15170*/  IMAD R0, R57, 0x2, R39 ;  /* 0x0000000239007824 */ /* 0x000fe200078e0227 */
[C---:B------:R-:W-:Y:S01]  /*15180*/  LEA R38, P2, R39.reuse, R53, 0x2 ;  /* 0x0000003527267211 */ /* 0x040fe200078410ff */
[----:B--2---:R-:W-:Y:S02]  /*15190*/  IMAD.MOV.U32 R48, RZ, RZ, R4 ;  /* 0x000000ffff307224 */ /* 0x004fe400078e0004 */
[----:B------:R-:W-:Y:S01]  /*151a0*/  IMAD.MOV.U32 R4, RZ, RZ, R5 ;  /* 0x000000ffff047224 */ /* 0x000fe200078e0005 */
[----:B------:R-:W-:Y:S01]  /*151b0*/  LEA.HI.X.SX32 R39, R39, R55, 0x2, P2 ;  /* 0x0000003727277211 */ /* 0x000fe200010f16ff */
[----:B------:R-:W-:Y:S01]  /*151c0*/  IMAD.MOV.U32 R49, RZ, RZ, R6 ;  /* 0x000000ffff317224 */ /* 0x000fe200078e0006 */
[----:B------:R-:W-:Y:S01]  /*151d0*/  LEA R40, P2, R0, R53, 0x2 ;  /* 0x0000003500287211 */ /* 0x000fe200078410ff */
[----:B------:R-:W-:-:S02]  /*151e0*/  IMAD.MOV.U32 R5, RZ, RZ, R7 ;  /* 0x000000ffff057224 */ /* 0x000fc400078e0007 */
[----:B------:R-:W-:Y:S01]  /*151f0*/  IMAD.MOV.U32 R50, RZ, RZ, R8 ;  /* 0x000000ffff327224 */ /* 0x000fe200078e0008 */
[----:B------:R-:W-:Y:S01]  /*15200*/  LEA.HI.X.SX32 R41, R0, R55, 0x2, P2 ;  /* 0x0000003700297211 */ /* 0x000fe200010f16ff */
[----:B------:R-:W-:Y:S02]  /*15210*/  IMAD.MOV.U32 R51, RZ, RZ, R10 ;  /* 0x000000ffff337224 */ /* 0x000fe400078e000a */
[----:B------:R-:W-:Y:S02]  /*15220*/  IMAD.MOV.U32 R6, RZ, RZ, R9 ;  /* 0x000000ffff067224 */ /* 0x000fe400078e0009 */
[----:B------:R-:W-:Y:S01]  /*15230*/  IMAD.MOV.U32 R7, RZ, RZ, R11 ;  /* 0x000000ffff077224 */ /* 0x000fe200078e000b */
[----:B-1----:R-:W-:Y:S01]  /*15240*/  STS.128 [R43], R48 ;  /* 0x000000302b007388 */ /* 0x002fe20000000c00 */
[----:B------:R-:W-:Y:S02]  /*15250*/  IMAD.MOV.U32 R8, RZ, RZ, R12 ;  /* 0x000000ffff087224 */ /* 0x000fe400078e000c */
[----:B------:R-:W-:Y:S01]  /*15260*/  IMAD.MOV.U32 R9, RZ, RZ, R14 ;  /* 0x000000ffff097224 */ /* 0x000fe200078e000e */
[----:B------:R1:W-:Y:S01]  /*15270*/  STS.128 [R43+0x400], R4 ;  /* 0x000400042b007388 */ /* 0x0003e20000000c00 */
[----:B------:R-:W-:-:S02]  /*15280*/  IMAD.MOV.U32 R60, RZ, RZ, R13 ;  /* 0x000000ffff3c7224 */ /* 0x000fc400078e000d */
[----:B------:R-:W-:Y:S01]  /*15290*/  IMAD.MOV.U32 R61, RZ, RZ, R15 ;  /* 0x000000ffff3d7224 */ /* 0x000fe200078e000f */
[----:B------:R-:W-:Y:S01]  /*152a0*/  BAR.SYNC.DEFER_BLOCKING 0x0 ;  /* 0x0000000000007b1d */ /* 0x000fe20000010000 */
[----:B------:R-:W-:Y:S02]  /*152b0*/  IMAD.MOV.U32 R10, RZ, RZ, R16 ;  /* 0x000000ffff0a7224 */ /* 0x000fe400078e0010 */
[----:B------:R-:W-:Y:S02]  /*152c0*/  IMAD.MOV.U32 R11, RZ, RZ, R18 ;  /* 0x000000ffff0b7224 */ /* 0x000fe400078e0012 */
[----:B------:R-:W-:Y:S02]  /*152d0*/  IMAD.MOV.U32 R62, RZ, RZ, R17 ;  /* 0x000000ffff3e7224 */ /* 0x000fe400078e0011 */
[----:B------:R-:W-:Y:S02]  /*152e0*/  IMAD.MOV.U32 R63, RZ, RZ, R19 ;  /* 0x000000ffff3f7224 */ /* 0x000fe400078e0013 */
[----:B------:R-:W-:-:S02]  /*152f0*/  IMAD.MOV.U32 R64, RZ, RZ, R29 ;  /* 0x000000ffff407224 */ /* 0x000fc400078e001d */
[----:B------:R-:W-:Y:S02]  /*15300*/  IMAD.MOV.U32 R65, RZ, RZ, R31 ;  /* 0x000000ffff417224 */ /* 0x000fe400078e001f */
[----:B-1----:R-:W-:Y:S02]  /*15310*/  IMAD.MOV.U32 R4, RZ, RZ, R20 ;  /* 0x000000ffff047224 */ /* 0x002fe400078e0014 */
[----:B------:R-:W-:Y:S02]  /*15320*/  IMAD.MOV.U32 R20, RZ, RZ, R21 ;  /* 0x000000ffff147224 */ /* 0x000fe400078e0015 */
[----:B------:R-:W-:Y:S02]  /*15330*/  IMAD.MOV.U32 R5, RZ, RZ, R22 ;  /* 0x000000ffff057224 */ /* 0x000fe400078e0016 */
[----:B------:R-:W-:Y:S02]  /*15340*/  IMAD.MOV.U32 R21, RZ, RZ, R23 ;  /* 0x000000ffff157224 */ /* 0x000fe400078e0017 */
[----:B------:R-:W-:-:S02]  /*15350*/  IMAD.MOV.U32 R6, RZ, RZ, R24 ;  /* 0x000000ffff067224 */ /* 0x000fc400078e0018 */
[----:B------:R-:W-:Y:S01]  /*15360*/  IMAD.MOV.U32 R7, RZ, RZ, R26 ;  /* 0x000000ffff077224 */ /* 0x000fe200078e001a */
[----:B------:R-:W1:Y:S01]  /*15370*/  LDS.128 R48, [R44] ;  /* 0x000000002c307984 */ /* 0x000e620000000c00 */
[----:B------:R-:W-:Y:S02]  /*15380*/  IMAD.MOV.U32 R22, RZ, RZ, R25 ;  /* 0x000000ffff167224 */ /* 0x000fe400078e0019 */
[----:B------:R-:W-:Y:S01]  /*15390*/  IMAD.MOV.U32 R23, RZ, RZ, R27 ;  /* 0x000000ffff177224 */ /* 0x000fe200078e001b */
[----:B------:R-:W-:Y:S01]  /*153a0*/  LDS.128 R12, [R44+0x800] ;  /* 0x000800002c0c7984 */ /* 0x000fe20000000c00 */
[----:B------:R-:W-:Y:S02]  /*153b0*/  IMAD.MOV.U32 R66, RZ, RZ, R33 ;  /* 0x000000ffff427224 */ /* 0x000fe400078e0021 */
[----:B------:R-:W-:Y:S01]  /*153c0*/  IMAD.MOV.U32 R67, RZ, RZ, R35 ;  /* 0x000000ffff437224 */ /* 0x000fe200078e0023 */
[----:B------:R-:W-:Y:S01]  /*153d0*/  BAR.SYNC.DEFER_BLOCKING 0x0 ;  /* 0x0000000000007b1d */ /* 0x000fe20000010000 */
[----:B------:R-:W-:Y:S01]  /*153e0*/  IMAD R42, R57, 0x2, R0 ;  /* 0x00000002392a7824 */ /* 0x000fe200078e0200 */
[----:B------:R-:W-:-:S04]  /*153f0*/  LOP3.LUT R0, R52, 0xc, RZ, 0xfc, !PT ;  /* 0x0000000c34007812 */ /* 0x000fc800078efcff */
[----:B------:R-:W-:-:S04]  /*15400*/  LEA R16, P2, R42, R53, 0x2 ;  /* 0x000000352a107211 */ /* 0x000fc800078410ff */
[----:B------:R-:W-:Y:S01]  /*15410*/  LEA.HI.X.SX32 R17, R42, R55, 0x2, P2 ;  /* 0x000000372a117211 */ /* 0x000fe200010f16ff */
[----:B------:R-:W-:Y:S01]  /*15420*/  IMAD R42, R57, 0x2, R42 ;  /* 0x00000002392a7824 */ /* 0x000fe200078e022a */
[----:B------:R-:W-:Y:S01]  /*15430*/  ISETP.LT.AND P2, PT, R52, UR15, !P0 ;  /* 0x0000000f34007c0c */ /* 0x000fe2000c741270 */
[----:B------:R-:W-:Y:S04]  /*15440*/  STS.128 [R43], R8 ;  /* 0x000000082b007388 */ /* 0x000fe80000000c00 */
[----:B------:R2:W-:Y:S01]  /*15450*/  STS.128 [R43+0x400], R60 ;  /* 0x0004003c2b007388 */ /* 0x0005e20000000c00 */
[----:B------:R-:W-:Y:S01]  /*15460*/  BAR.SYNC.DEFER_BLOCKING 0x0 ;  /* 0x0000000000007b1d */ /* 0x000fe20000010000 */
[----:B--2---:R-:W-:Y:S02]  /*15470*/  IMAD.MOV.U32 R60, RZ, RZ, R28 ;  /* 0x000000ffff3c7224 */ /* 0x004fe400078e001c */
[----:B------:R-:W-:-:S02]  /*15480*/  IMAD.MOV.U32 R61, RZ, RZ, R30 ;  /* 0x000000ffff3d7224 */ /* 0x000fc400078e001e */
[----:B------:R-:W-:Y:S02]  /*15490*/  IMAD.MOV.U32 R62, RZ, RZ, R32 ;  /* 0x000000ffff3e7224 */ /* 0x000fe400078e0020 */
[----:B------:R-:W-:Y:S01]  /*154a0*/  IMAD.MOV.U32 R63, RZ, RZ, R34 ;  /* 0x000000ffff3f7224 */ /* 0x000fe200078e0022 */
[----:B------:R-:W2:Y:S04]  /*154b0*/  LDS.128 R24, [R44] ;  /* 0x000000002c187984 */ /* 0x000ea80000000c00 */
[----:B------:R-:W-:Y:S01]  /*154c0*/  LDS.128 R8, [R44+0x800] ;  /* 0x000800002c087984 */ /* 0x000fe20000000c00 */
[----:B------:R-:W-:Y:S06]  /*154d0*/  BAR.SYNC.DEFER_BLOCKING 0x0 ;  /* 0x0000000000007b1d */ /* 0x000fec0000010000 */
[----:B------:R-:W-:Y:S04]  /*154e0*/  STS.128 [R43], R4 ;  /* 0x000000042b007388 */ /* 0x000fe80000000c00 */
[----:B------:R3:W-:Y:S01]  /*154f0*/  STS.128 [R43+0x400], R20 ;  /* 0x000400142b007388 */ /* 0x0007e20000000c00 */
[----:B------:R-:W-:Y:S01]  /*15500*/  BAR.SYNC.DEFER_BLOCKING 0x0 ;  /* 0x0000000000007b1d */ /* 0x000fe20000010000 */
[----:B---3--:R-:W-:-:S02]  /*15510*/  LOP3.LUT R21, R52, 0x12, RZ, 0xfc, !PT ;  /* 0x0000001234157812 */ /* 0x008fc400078efcff */
[----:B------:R-:W-:-:S03]  /*15520*/  LOP3.LUT R23, R52, 0x14, RZ, 0xfc, !PT ;  /* 0x0000001434177812 */ /* 0x000fc600078efcff */
[----:B------:R-:W3:Y:S04]  /*15530*/  LDS.128 R28, [R44] ;  /* 0x000000002c1c7984 */ /* 0x000ee80000000c00 */
[----:B------:R-:W-:Y:S01]  /*15540*/  LDS.128 R4, [R44+0x800] ;  /* 0x000800002c047984 */ /* 0x000fe20000000c00 */
[----:B------:R-:W-:Y:S06]  /*15550*/  BAR.SYNC.DEFER_BLOCKING 0x0 ;  /* 0x0000000000007b1d */ /* 0x000fec0000010000 */
[----:B------:R-:W-:Y:S04]  /*15560*/  STS.128 [R43], R60 ;  /* 0x0000003c2b007388 */ /* 0x000fe80000000c00 */
[----:B------:R-:W-:Y:S01]  /*15570*/  STS.128 [R43+0x400], R64 ;  /* 0x000400402b007388 */ /* 0x000fe20000000c00 */
[----:B------:R-:W-:Y:S06]  /*15580*/  BAR.SYNC.DEFER_BLOCKING 0x0 ;  /* 0x0000000000007b1d */ /* 0x000fec0000010000 */
[----:B-1----:R1:W-:Y:S01]  /*15590*/  @P2 STG.E desc[UR22][R2.64], R48 ;  /* 0x0000003002002986 */ /* 0x0023e2000c101916 */
[----:B------:R-:W-:-:S02]  /*155a0*/  ISETP.LT.AND P2, PT, R0, UR15, !P0 ;  /* 0x0000000f00007c0c */ /* 0x000fc4000c741270 */
[----:B------:R-:W-:Y:S01]  /*155b0*/  LOP3.LUT R0, R52, 0xe, RZ, 0xfc, !PT ;  /* 0x0000000e34007812 */ /* 0x000fe200078efcff */
[----:B------:R-:W-:Y:S03]  /*155c0*/  @P4 STG.E desc[UR22][R36.64], R49 ;  /* 0x0000003124004986 */ /* 0x000fe6000c101916 */
[----:B------:R-:W-:Y:S01]  /*155d0*/  ISETP.LT.AND P4, PT, R0, UR15, !P0 ;  /* 0x0000000f00007c0c */ /* 0x000fe2000c781270 */
[----:B------:R-:W-:Y:S01]  /*155e0*/  @P1 STG.E desc[UR22][R38.64], R50 ;  /* 0x0000003226001986 */ /* 0x000fe2000c101916 */
[----:B------:R-:W-:Y:S02]  /*155f0*/  LEA R18, P1, R42, R53, 0x2 ;  /* 0x000000352a127211 */ /* 0x000fe400078210ff */
[----:B------:R-:W-:Y:S01]  /*15600*/  LOP3.LUT R0, R52, 0x10, RZ, 0xfc, !PT ;  /* 0x0000001034007812 */ /* 0x000fe200078efcff */
[----:B------:R-:W-:Y:S01]  /*15610*/  @P6 STG.E desc[UR22][R40.64], R51 ;  /* 0x0000003328006986 */ /* 0x000fe2000c101916 */
[----:B------:R-:W-:Y:S01]  /*15620*/  LEA.HI.X.SX32 R19, R42, R55, 0x2, P1 ;  /* 0x000000372a137211 */ /* 0x000fe200008f16ff */
[C---:B------:R-:W-:Y:S01]  /*15630*/  IMAD R42, R57.reuse, 0x2, R42 ;  /* 0x00000002392a7824 */ /* 0x040fe200078e022a */
[----:B------:R-:W-:Y:S01]  /*15640*/  ISETP.LT.AND P1, PT, R0, UR15, !P0 ;  /* 0x0000000f00007c0c */ /* 0x000fe2000c721270 */
[----:B--2---:R2:W-:Y:S02]  /*15650*/  @P3 STG.E desc[UR22][R16.64], R24 ;  /* 0x0000001810003986 */ /* 0x0045e4000c101916 */
[----:B------:R-:W-:Y:S01]  /*15660*/  IMAD R0, R57, 0x2, R42 ;  /* 0x0000000239007824 */ /* 0x000fe200078e022a */
[-C--:B-1----:R-:W-:Y:S01]  /*15670*/  LEA R2, P3, R42, R53.reuse, 0x2 ;  /* 0x000000352a027211 */ /* 0x082fe200078610ff */
[----:B------:R1:W-:Y:S01]  /*15680*/  @P5 STG.E desc[UR22][R18.64], R25 ;  /* 0x0000001912005986 */ /* 0x0003e2000c101916 */
[----:B------:R-:W-:Y:S01]  /*15690*/  ISETP.LT.AND P5, PT, R21, UR15, !P0 ;  /* 0x0000000f15007c0c */ /* 0x000fe2000c7a1270 */
[----:B------:R-:W-:Y:S01]  /*156a0*/  IMAD R22, R57, 0x2, R0 ;  /* 0x0000000239167824 */ /* 0x000fe200078e0200 */
[----:B------:R-:W-:Y:S01]  /*156b0*/  LEA R20, P6, R0, R53, 0x2 ;  /* 0x0000003500147211 */ /* 0x000fe200078c10ff */
[----:B------:R-:W4:Y:S01]  /*156c0*/  LDS.128 R32, [R44] ;  /* 0x000000002c207984 */ /* 0x000f220000000c00 */
[----:B------:R-:W-:-:S02]  /*156d0*/  LEA.HI.X.SX32 R3, R42, R55, 0x2, P3 ;  /* 0x000000372a037211 */ /* 0x000fc400018f16ff */
[----:B------:R-:W-:Y:S01]  /*156e0*/  LEA.HI.X.SX32 R21, R0, R55, 0x2, P6 ;  /* 0x0000003700157211 */ /* 0x000fe200030f16ff */
[----:B------:R-:W-:Y:S01]  /*156f0*/  IMAD R0, R57, 0x2, R22 ;  /* 0x0000000239007824 */ /* 0x000fe200078e0216 */
[----:B------:R-:W-:Y:S01]  /*15700*/  ISETP.LT.AND P3, PT, R23, UR15, !P0 ;  /* 0x0000000f17007c0c */ /* 0x000fe2000c761270 */
[----:B------:R-:W-:Y:S01]  /*15710*/  @P2 STG.E desc[UR22][R2.64], R26 ;  /* 0x0000001a02002986 */ /* 0x000fe2000c101916 */
[-C--:B--2---:R-:W-:Y:S02]  /*15720*/  LEA R16, P2, R22, R53.reuse, 0x2 ;  /* 0x0000003516107211 */ /* 0x084fe400078410ff */
[----:B-1----:R-:W-:Y:S01]  /*15730*/  LOP3.LUT R19, R52, 0x16, RZ, 0xfc, !PT ;  /* 0x0000001634137812 */ /* 0x002fe200078efcff */
[----:B------:R1:W-:Y:S01]  /*15740*/  @P4 STG.E desc[UR22][R20.64], R27 ;  /* 0x0000001b14004986 */ /* 0x0003e2000c101916 */
[----:B------:R-:W-:Y:S02]  /*15750*/  LEA R18, P6, R0, R53, 0x2 ;  /* 0x0000003500127211 */ /* 0x000fe400078c10ff */
[----:B------:R-:W-:Y:S01]  /*15760*/  ISETP.LT.AND P4, PT, R19, UR15, !P0 ;  /* 0x0000000f13007c0c */ /* 0x000fe2000c781270 */
[----:B------:R-:W2:Y:S01]  /*15770*/  LDS.128 R44, [R44+0x800] ;  /* 0x000800002c2c7984 */ /* 0x000ea20000000c00 */
[----:B------:R-:W-:-:S02]  /*15780*/  LEA.HI.X.SX32 R17, R22, R55, 0x2, P2 ;  /* 0x0000003716117211 */ /* 0x000fc400010f16ff */
[----:B------:R-:W-:Y:S01]  /*15790*/  LEA.HI.X.SX32 R19, R0, R55, 0x2, P6 ;  /* 0x0000003700137211 */ /* 0x000fe200030f16ff */
[C---:B------:R-:W-:Y:S01]  /*157a0*/  IMAD R0, R57.reuse, 0x2, R0 ;  /* 0x0000000239007824 */ /* 0x040fe200078e0200 */
[C---:B------:R-:W-:Y:S01]  /*157b0*/  LOP3.LUT R22, R52.reuse, 0x1c, RZ, 0xfc, !PT ;  /* 0x0000001c34167812 */ /* 0x040fe200078efcff */
[----:B---3--:R3:W-:Y:S01]  /*157c0*/  @P1 STG.E desc[UR22][R16.64], R28 ;  /* 0x0000001c10001986 */ /* 0x0087e2000c101916 */
[----:B------:R-:W-:Y:S01]  /*157d0*/  LOP3.LUT R23, R52, 0x18, RZ, 0xfc, !PT ;  /* 0x0000001834177812 */ /* 0x000fe200078efcff */
[----:B-1----:R-:W-:Y:S01]  /*157e0*/  IMAD R21, R57, 0x2, R0 ;  /* 0x0000000239157824 */ /* 0x002fe200078e0200 */
[-C--:B------:R-:W-:Y:S01]  /*157f0*/  LEA R2, P1, R0, R53.reuse, 0x2 ;  /* 0x0000003500027211 */ /* 0x080fe200078210ff */
[----:B------:R1:W-:Y:S01]  /*15800*/  @P5 STG.E desc[UR22][R18.64], R29 ;  /* 0x0000001d12005986 */ /* 0x0003e2000c101916 */
[----:B------:R-:W-:Y:S02]  /*15810*/  ISETP.LT.AND P2, PT, R23, UR15, !P0 ;  /* 0x0000000f17007c0c */ /* 0x000fe4000c741270 */
[----:B------:R-:W-:-:S02]  /*15820*/  LEA R20, P6, R21, R53, 0x2 ;  /* 0x0000003515147211 */ /* 0x000fc400078c10ff */
[-C--:B------:R-:W-:Y:S01]  /*15830*/  LEA.HI.X.SX32 R3, R0, R55.reuse, 0x2, P1 ;  /* 0x0000003700037211 */ /* 0x080fe200008f16ff */
[----:B------:R-:W-:Y:S01]  /*15840*/  IMAD R0, R57, 0x2, R21 ;  /* 0x0000000239007824 */ /* 0x000fe200078e0215 */
[----:B------:R-:W-:Y:S02]  /*15850*/  LEA.HI.X.SX32 R21, R21, R55, 0x2, P6 ;  /* 0x0000003715157211 */ /* 0x000fe400030f16ff */
[----:B------:R-:W-:Y:S01]  /*15860*/  ISETP.LT.AND P1, PT, R22, UR15, !P0 ;  /* 0x0000000f16007c0c */ /* 0x000fe2000c721270 */
[----:B------:R-:W-:Y:S01]  /*15870*/  IMAD R22, R57, 0x2, R0 ;  /* 0x0000000239167824 */ /* 0x000fe200078e0200 */
[----:B------:R-:W-:Y:S01]  /*15880*/  @P3 STG.E desc[UR22][R2.64], R30 ;  /* 0x0000001e02003986 */ /* 0x000fe2000c101916 */
[----:B---3--:R-:W-:Y:S02]  /*15890*/  LEA R16, P3, R0, R53, 0x2 ;  /* 0x0000003500107211 */ /* 0x008fe400078610ff */
[C---:B------:R-:W-:Y:S01]  /*158a0*/  LOP3.LUT R23, R52.reuse, 0x1a, RZ, 0xfc, !PT ;  /* 0x0000001a34177812 */ /* 0x040fe200078efcff */
[----:B------:R3:W-:Y:S01]  /*158b0*/  @P4 STG.E desc[UR22][R20.64], R31 ;  /* 0x0000001f14004986 */ /* 0x0007e2000c101916 */
[----:B-1----:R-:W-:-:S02]  /*158c0*/  LOP3.LUT R19, R52, 0x1e, RZ, 0xfc, !PT ;  /* 0x0000001e34137812 */ /* 0x002fc400078efcff */
[----:B------:R-:W-:Y:S02]  /*158d0*/  LEA R18, P4, R22, R53, 0x2 ;  /* 0x0000003516127211 */ /* 0x000fe400078810ff */
[-C--:B------:R-:W-:Y:S02]  /*158e0*/  LEA.HI.X.SX32 R17, R0, R55.reuse, 0x2, P3 ;  /* 0x0000003700117211 */ /* 0x080fe400018f16ff */
[----:B------:R-:W-:Y:S02]  /*158f0*/  ISETP.LT.AND P5, PT, R23, UR15, !P0 ;  /* 0x0000000f17007c0c */ /* 0x000fe4000c7a1270 */
[----:B------:R-:W-:Y:S01]  /*15900*/  ISETP.LT.AND P3, PT, R19, UR15, !P0 ;  /* 0x0000000f13007c0c */ /* 0x000fe2000c761270 */
[----:B----4-:R1:W-:Y:S01]  /*15910*/  @P2 STG.E desc[UR22][R16.64], R32 ;  /* 0x0000002010002986 */ /* 0x0103e2000c101916 */
[----:B------:R-:W-:Y:S01]  /*15920*/  LEA.HI.X.SX32 R19, R22, R55, 0x2, P4 ;  /* 0x0000003716137211 */ /* 0x000fe200020f16ff */
[----:B------:R-:W-:Y:S01]  /*15930*/  IMAD R22, R57, 0x2, R22 ;  /* 0x0000000239167824 */ /* 0x000fe200078e0216 */
[----:B---3--:R-:W-:-:S02]  /*15940*/  LOP3.LUT R21, R52, 0x22, RZ, 0xfc, !PT ;  /* 0x0000002234157812 */ /* 0x008fc400078efcff */
[----:B------:R-:W-:Y:S01]  /*15950*/  LOP3.LUT R23, R52, 0x20, RZ, 0xfc, !PT ;  /* 0x0000002034177812 */ /* 0x000fe200078efcff */
[----:B------:R-:W-:Y:S01]  /*15960*/  IMAD R0, R57, 0x2, R22 ;  /* 0x0000000239007824 */ /* 0x000fe200078e0216 */
[-C--:B------:R-:W-:Y:S02]  /*15970*/  LEA R2, P2, R22, R53.reuse, 0x2 ;  /* 0x0000003516027211 */ /* 0x080fe400078410ff */
[----:B------:R-:W-:Y:S01]  /*15980*/  ISETP.LT.AND P4, PT, R23, UR15, !P0 ;  /* 0x0000000f17007c0c */ /* 0x000fe2000c781270 */
[----:B------:R3:W-:Y:S01]  /*15990*/  @P5 STG.E desc[UR22][R18.64], R33 ;  /* 0x0000002112005986 */ /* 0x0007e2000c101916 */
[----:B------:R-:W-:Y:S02]  /*159a0*/  LEA R20, P6, R0, R53, 0x2 ;  /* 0x0000003500147211 */ /* 0x000fe400078c10ff */
[----:B------:R-:W-:Y:S01]  /*159b0*/  LEA.HI.X.SX32 R3, R22, R55, 0x2, P2 ;  /* 0x0000003716037211 */ /* 0x000fe200010f16ff */
[----:B------:R-:W-:Y:S01]  /*159c0*/  IMAD R22, R57, 0x2, R0 ;  /* 0x0000000239167824 */ /* 0x000fe200078e0200 */
[----:B------:R-:W-:-:S02]  /*159d0*/  ISETP.LT.AND P5, PT, R21, UR15, !P0 ;  /* 0x0000000f15007c0c */ /* 0x000fc4000c7a1270 */
[----:B------:R-:W-:Y:S01]  /*159e0*/  LEA.HI.X.SX32 R21, R0, R55, 0x2, P6 ;  /* 0x0000003700157211 */ /* 0x000fe200030f16ff */
[----:B------:R-:W-:Y:S01]  /*159f0*/  IMAD R0, R57, 0x2, R22 ;  /* 0x0000000239007824 */ /* 0x000fe200078e0216 */
[----:B------:R-:W-:Y:S01]  /*15a00*/  @P1 STG.E desc[UR22][R2.64], R34 ;  /* 0x0000002202001986 */ /* 0x000fe2000c101916 */
[-C--:B-1----:R-:W-:Y:S02]  /*15a10*/  LEA R16, P1, R22, R53.reuse, 0x2 ;  /* 0x0000003516107211 */ /* 0x082fe400078210ff */
[----:B---3--:R-:W-:Y:S01]  /*15a20*/  LOP3.LUT R19, R52, 0x26, RZ, 0xfc, !PT ;  /* 0x0000002634137812 */ /* 0x008fe200078efcff */
[----:B------:R1:W-:Y:S01]  /*15a30*/  @P3 STG.E desc[UR22][R20.64], R35 ;  /* 0x0000002314003986 */ /* 0x0003e2000c101916 */
[----:B------:R-:W-:Y:S02]  /*15a40*/  LEA R18, P6, R0, R53, 0x2 ;  /* 0x0000003500127211 */ /* 0x000fe400078c10ff */
[----:B------:R-:W-:Y:S02]  /*15a50*/  ISETP.LT.AND P3, PT, R19, UR15, !P0 ;  /* 0x0000000f13007c0c */ /* 0x000fe4000c761270 */
[----:B------:R-:W-:-:S02]  /*15a60*/  LEA.HI.X.SX32 R17, R22, R55, 0x2, P1 ;  /* 0x0000003716117211 */ /* 0x000fc400008f16ff */
[----:B------:R-:W-:Y:S01]  /*15a70*/  LEA.HI.X.SX32 R19, R0, R55, 0x2, P6 ;  /* 0x0000003700137211 */ /* 0x000fe200030f16ff */
[C---:B------:R-:W-:Y:S01]  /*15a80*/  IMAD R0, R57.reuse, 0x2, R0 ;  /* 0x0000000239007824 */ /* 0x040fe200078e0200 */
[C---:B------:R-:W-:Y:S01]  /*15a90*/  LOP3.LUT R23, R52.reuse, 0x24, RZ, 0xfc, !PT ;  /* 0x0000002434177812 */ /* 0x040fe200078efcff */
[----:B------:R-:W-:Y:S01]  /*15aa0*/  @P4 STG.E desc[UR22][R16.64], R12 ;  /* 0x0000000c10004986 */ /* 0x000fe2000c101916 */
[----:B------:R-:W-:Y:S01]  /*15ab0*/  LOP3.LUT R22, R52, 0x2c, RZ, 0xfc, !PT ;  /* 0x0000002c34167812 */ /* 0x000fe200078efcff */
[----:B-1----:R-:W-:Y:S01]  /*15ac0*/  IMAD R21, R57, 0x2, R0 ;  /* 0x0000000239157824 */ /* 0x002fe200078e0200 */
[C---:B------:R-:W-:Y:S01]  /*15ad0*/  LEA R2, P4, R0.reuse, R53, 0x2 ;  /* 0x0000003500027211 */ /* 0x040fe200078810ff */
[----:B------:R1:W-:Y:S01]  /*15ae0*/  @P5 STG.E desc[UR22][R18.64], R13 ;  /* 0x0000000d12005986 */ /* 0x0003e2000c101916 */
[----:B------:R-:W-:Y:S02]  /*15af0*/  ISETP.LT.AND P2, PT, R23, UR15, !P0 ;  /* 0x0000000f17007c0c */ /* 0x000fe4000c741270 */
[----:B------:R-:W-:Y:S01]  /*15b00*/  LEA.HI.X.SX32 R3, R0, R55, 0x2, P4 ;  /* 0x0000003700037211 */ /* 0x000fe200020f16ff */
[----:B------:R-:W-:Y:S01]  /*15b10*/  IMAD R0, R57, 0x2, R21 ;  /* 0x0000000239007824 */ /* 0x000fe200078e0215 */
[----:B------:R-:W-:-:S02]  /*15b20*/  LEA R20, P6, R21, R53, 0x2 ;  /* 0x0000003515147211 */ /* 0x000fc400078c10ff */
[C---:B------:R-:W-:Y:S02]  /*15b30*/  LOP3.LUT R23, R52.reuse, 0x28, RZ, 0xfc, !PT ;  /* 0x0000002834177812 */ /* 0x040fe400078efcff */
[----:B------:R-:W-:Y:S02]  /*15b40*/  LEA.HI.X.SX32 R21, R21, R55, 0x2, P6 ;  /* 0x0000003715157211 */ /* 0x000fe400030f16ff */
[----:B------:R-:W-:Y:S01]  /*15b50*/  ISETP.LT.AND P1, PT, R23, UR15, !P0 ;  /* 0x0000000f17007c0c */ /* 0x000fe2000c721270 */
[----:B-1----:R-:W-:Y:S01]  /*15b60*/  IMAD R18, R57, 0x2, R0 ;  /* 0x0000000239127824 */ /* 0x002fe200078e0200 */
[C---:B------:R-:W-:Y:S01]  /*15b70*/  LOP3.LUT R23, R52.reuse, 0x2a, RZ, 0xfc, !PT ;  /* 0x0000002a34177812 */ /* 0x040fe200078efcff */
[----:B------:R-:W-:Y:S01]  /*15b80*/  @P2 STG.E desc[UR22][R2.64], R14 ;  /* 0x0000000e02002986 */ /* 0x000fe2000c101916 */
[----:B------:R-:W-:Y:S02]  /*15b90*/  LOP3.LUT R17, R52, 0x2e, RZ, 0xfc, !PT ;  /* 0x0000002e34117812 */ /* 0x000fe400078efcff */
[----:B------:R-:W-:Y:S01]  /*15ba0*/  LEA R16, P6, R18, R53, 0x2 ;  /* 0x0000003512107211 */ /* 0x000fe200078c10ff */
[----:B------:R1:W-:Y:S01]  /*15bb0*/  @P3 STG.E desc[UR22][R20.64], R15 ;  /* 0x0000000f14003986 */ /* 0x0003e2000c101916 */
[----:B------:R-:W-:-:S02]  /*15bc0*/  ISETP.LT.AND P5, PT, R23, UR15, !P0 ;  /* 0x0000000f17007c0c */ /* 0x000fc4000c7a1270 */
[----:B------:R-:W-:Y:S02]  /*15bd0*/  LEA R12, P2, R0, R53, 0x2 ;  /* 0x00000035000c7211 */ /* 0x000fe400078410ff */
[----:B------:R-:W-:Y:S02]  /*15be0*/  ISETP.LT.AND P3, PT, R17, UR15, !P0 ;  /* 0x0000000f11007c0c */ /* 0x000fe4000c761270 */
[-C--:B------:R-:W-:Y:S01]  /*15bf0*/  LEA.HI.X.SX32 R17, R18, R55.reuse, 0x2, P6 ;  /* 0x0000003712117211 */ /* 0x080fe200030f16ff */
[C---:B------:R-:W-:Y:S01]  /*15c00*/  IMAD R18, R57.reuse, 0x2, R18 ;  /* 0x0000000239127824 */ /* 0x040fe200078e0212 */
[----:B------:R-:W-:Y:S02]  /*15c10*/  LEA.HI.X.SX32 R13, R0, R55, 0x2, P2 ;  /* 0x00000037000d7211 */ /* 0x000fe400010f16ff */
[----:B------:R-:W-:Y:S01]  /*15c20*/  ISETP.LT.AND P4, PT, R22, UR15, !P0 ;  /* 0x0000000f16007c0c */ /* 0x000fe2000c781270 */
[----:B------:R-:W-:Y:S01]  /*15c30*/  IMAD R0, R57, 0x2, R18 ;  /* 0x0000000239007824 */ /* 0x000fe200078e0212 */
[----:B-1----:R-:W-:Y:S01]  /*15c40*/  LOP3.LUT R15, R52, 0x34, RZ, 0xfc, !PT ;  /* 0x00000034340f7812 */ /* 0x002fe200078efcff */
[----:B------:R1:W-:Y:S01]  /*15c50*/  @P1 STG.E desc[UR22][R12.64], R8 ;  /* 0x000000080c001986 */ /* 0x0003e2000c101916 */
[----:B------:R-:W-:-:S02]  /*15c60*/  LEA R2, P1, R18, R53, 0x2 ;  /* 0x0000003512027211 */ /* 0x000fc400078210ff */
[----:B------:R-:W-:Y:S01]  /*15c70*/  LEA R14, P6, R0, R53, 0x2 ;  /* 0x00000035000e7211 */ /* 0x000fe200078c10ff */
[----:B------:R3:W-:Y:S01]  /*15c80*/  @P5 STG.E desc[UR22][R16.64], R9 ;  /* 0x0000000910005986 */ /* 0x0007e2000c101916 */
[-C--:B------:R-:W-:Y:S02]  /*15c90*/  LEA.HI.X.SX32 R3, R18, R55.reuse, 0x2, P1 ;  /* 0x0000003712037211 */ /* 0x080fe400008f16ff */
[----:B------:R-:W-:Y:S02]  /*15ca0*/  ISETP.LT.AND P5, PT, R15, UR15, !P0 ;  /* 0x0000000f0f007c0c */ /* 0x000fe4000c7a1270 */
[----:B------:R-:W-:Y:S01]  /*15cb0*/  LOP3.LUT R19, R52, 0x30, RZ, 0xfc, !PT ;  /* 0x0000003034137812 */ /* 0x000fe200078efcff */
[----:B------:R4:W-:Y:S01]  /*15cc0*/  @P4 STG.E desc[UR22][R2.64], R10 ;  /* 0x0000000a02004986 */ /* 0x0009e2000c101916 */
[----:B------:R-:W-:Y:S01]  /*15cd0*/  LEA.HI.X.SX32 R15, R0, R55, 0x2, P6 ;  /* 0x00000037000f7211 */ /* 0x000fe200030f16ff */
[----:B------:R-:W-:Y:S01]  /*15ce0*/  IMAD R0, R57, 0x2, R0 ;  /* 0x0000000239007824 */ /* 0x000fe200078e0200 */
[----:B------:R-:W-:-:S02]  /*15cf0*/  ISETP.LT.AND P2, PT, R19, UR15, !P0 ;  /* 0x0000000f13007c0c */ /* 0x000fc4000c741270 */
[----:B------:R-:W-:Y:S01]  /*15d00*/  LOP3.LUT R19, R52, 0x32, RZ, 0xfc, !PT ;  /* 0x0000003234137812 */ /* 0x000fe200078efcff */
[----:B------:R5:W-:Y:S01]  /*15d10*/  @P3 STG.E desc[UR22][R14.64], R11 ;  /* 0x0000000b0e003986 */ /* 0x000be2000c101916 */
[C---:B-1----:R-:W-:Y:S01]  /*15d20*/  LEA R8, P3, R0.reuse, R53, 0x2 ;  /* 0x0000003500087211 */ /* 0x042fe200078610ff */
[----:B------:R-:W-:Y:S01]  /*15d30*/  IMAD R13, R57, 0x2, R0 ;  /* 0x00000002390d7824 */ /* 0x000fe200078e0200 */
[----:B------:R-:W-:Y:S02]  /*15d40*/  ISETP.LT.AND P1, PT, R19, UR15, !P0 ;  /* 0x0000000f13007c0c */ /* 0x000fe4000c721270 */
[----:B---3--:R-:W-:Y:S01]  /*15d50*/  LEA.HI.X.SX32 R9, R0, R55, 0x2, P3 ;  /* 0x0000003700097211 */ /* 0x008fe200018f16ff */
[----:B------:R-:W-:Y:S01]  /*15d60*/  IMAD R0, R57, 0x2, R13 ;  /* 0x0000000239007824 */ /* 0x000fe200078e020d */
[C---:B------:R-:W-:Y:S02]  /*15d70*/  LEA R12, P6, R13.reuse, R53, 0x2 ;  /* 0x000000350d0c7211 */ /* 0x040fe400078c10ff */
[----:B----4-:R-:W-:Y:S01]  /*15d80*/  LOP3.LUT R2, R52, 0x3a, RZ, 0xfc, !PT ;  /* 0x0000003a34027812 */ /* 0x010fe200078efcff */
[----:B------:R1:W-:Y:S01]  /*15d90*/  @P2 STG.E desc[UR22][R8.64], R4 ;  /* 0x0000000408002986 */ /* 0x0003e2000c101916 */
[----:B------:R-:W-:Y:S01]  /*15da0*/  LEA.HI.X.SX32 R13, R13, R55, 0x2, P6 ;  /* 0x000000370d0d7211 */ /* 0x000fe200030f16ff */
[----:B-----5:R-:W-:Y:S01]  /*15db0*/  IMAD R11, R57, 0x2, R0 ;  /* 0x00000002390b7824 */ /* 0x020fe200078e0200 */
[----:B------:R-:W-:-:S02]  /*15dc0*/  ISETP.LT.AND P2, PT, R2, UR15, !P0 ;  /* 0x0000000f02007c0c */ /* 0x000fc4000c741270 */
[-C--:B------:R-:W-:Y:S01]  /*15dd0*/  LEA R2, P6, R0, R53.reuse, 0x2 ;  /* 0x0000003500027211 */ /* 0x080fe200078c10ff */
[----:B------:R-:W-:Y:S01]  /*15de0*/  IMAD R14, R57, 0x2, R11 ;  /* 0x00000002390e7824 */ /* 0x000fe200078e020b */
[----:B------:R3:W-:Y:S01]  /*15df0*/  @P1 STG.E desc[UR22][R12.64], R5 ;  /* 0x000000050c001986 */ /* 0x0007e2000c101916 */
[----:B------:R-:W-:Y:S02]  /*15e00*/  LEA R10, P1, R11, R53, 0x2 ;  /* 0x000000350b0a7211 */ /* 0x000fe400078210ff */
[C---:B------:R-:W-:Y:S01]  /*15e10*/  IMAD R15, R57.reuse, 0x2, R14 ;  /* 0x00000002390f7824 */ /* 0x040fe200078e020e */
[C---:B------:R-:W-:Y:S02]  /*15e20*/  LOP3.LUT R18, R52.reuse, 0x36, RZ, 0xfc, !PT ;  /* 0x0000003634127812 */ /* 0x040fe400078efcff */
[----:B------:R-:W-:Y:S02]  /*15e30*/  LOP3.LUT R16, R52, 0x38, RZ, 0xfc, !PT ;  /* 0x0000003834107812 */ /* 0x000fe400078efcff */
[-C--:B------:R-:W-:Y:S01]  /*15e40*/  LEA.HI.X.SX32 R3, R0, R55.reuse, 0x2, P6 ;  /* 0x0000003700037211 */ /* 0x080fe200030f16ff */
[----:B------:R-:W-:Y:S01]  /*15e50*/  IMAD R0, R57, 0x2, R15 ;  /* 0x0000000239007824 */ /* 0x000fe200078e020f */
[----:B------:R-:W-:-:S02]  /*15e60*/  LEA.HI.X.SX32 R11, R11, R55, 0x2, P1 ;  /* 0x000000370b0b7211 */ /* 0x000fc400008f16ff */
[-C--:B-1----:R-:W-:Y:S01]  /*15e70*/  LEA R8, P6, R14, R53.reuse, 0x2 ;  /* 0x000000350e087211 */ /* 0x082fe200078c10ff */
[----:B------:R1:W-:Y:S01]  /*15e80*/  @P5 STG.E desc[UR22][R2.64], R6 ;  /* 0x0000000602005986 */ /* 0x0003e2000c101916 */
[----:B------:R-:W-:Y:S02]  /*15e90*/  LEA R4, P1, R15, R53, 0x2 ;  /* 0x000000350f047211 */ /* 0x000fe400078210ff */
[----:B------:R-:W-:Y:S02]  /*15ea0*/  LOP3.LUT R17, R52, 0x3c, RZ, 0xfc, !PT ;  /* 0x0000003c34117812 */ /* 0x000fe400078efcff */
[----:B------:R-:W-:Y:S02]  /*15eb0*/  ISETP.LT.AND P4, PT, R18, UR15, !P0 ;  /* 0x0000000f12007c0c */ /* 0x000fe4000c781270 */
[----:B------:R-:W-:Y:S02]  /*15ec0*/  LOP3.LUT R52, R52, 0x3e, RZ, 0xfc, !PT ;  /* 0x0000003e34347812 */ /* 0x000fe400078efcff */
[----:B------:R-:W-:Y:S01]  /*15ed0*/  ISETP.LT.AND P3, PT, R16, UR15, !P0 ;  /* 0x0000000f10007c0c */ /* 0x000fe2000c761270 */
[----:B------:R-:W-:Y:S01]  /*15ee0*/  IMAD R16, R57, 0x2, R0 ;  /* 0x0000000239107824 */ /* 0x000fe200078e0200 */
[----:B------:R-:W-:-:S02]  /*15ef0*/  LEA.HI.X.SX32 R9, R14, R55, 0x2, P6 ;  /* 0x000000370e097211 */ /* 0x000fc400030f16ff */
[----:B---3--:R-:W-:Y:S02]  /*15f00*/  LEA.HI.X.SX32 R5, R15, R55, 0x2, P1 ;  /* 0x000000370f057211 */ /* 0x008fe400008f16ff */
[----:B------:R-:W-:Y:S02]  /*15f10*/  LEA R12, P6, R0, R53, 0x2 ;  /* 0x00000035000c7211 */ /* 0x000fe400078c10ff */
[----:B------:R-:W-:Y:S01]  /*15f20*/  ISETP.LT.AND P1, PT, R17, UR15, !P0 ;  /* 0x0000000f11007c0c */ /* 0x000fe2000c721270 */
[----:B------:R1:W-:Y:S01]  /*15f30*/  @P4 STG.E desc[UR22][R10.64], R7 ;  /* 0x000000070a004986 */ /* 0x0003e2000c101916 */
[----:B------:R-:W-:Y:S02]  /*15f40*/  ISETP.LT.AND P0, PT, R52, UR15, !P0 ;  /* 0x0000000f34007c0c */ /* 0x000fe4000c701270 */
[----:B------:R-:W-:Y:S01]  /*15f50*/  LEA.HI.X.SX32 R13, R0, R55, 0x2, P6 ;  /* 0x00000037000d7211 */ /* 0x000fe200030f16ff */
[----:B--2---:R1:W-:Y:S01]  /*15f60*/  @P3 STG.E desc[UR22][R8.64], R44 ;  /* 0x0000002c08003986 */ /* 0x0043e2000c101916 */
[----:B------:R-:W-:-:S03]  /*15f70*/  LEA R14, P6, R16, R53, 0x2 ;  /* 0x00000035100e7211 */ /* 0x000fc600078c10ff */
[----:B------:R1:W-:Y:S01]  /*15f80*/  @P2 STG.E desc[UR22][R4.64], R45 ;  /* 0x0000002d04002986 */ /* 0x0003e2000c101916 */
[----:B------:R-:W-:-:S03]  /*15f90*/  LEA.HI.X.SX32 R15, R16, R55, 0x2, P6 ;  /* 0x00000037100f7211 */ /* 0x000fc600030f16ff */
[----:B------:R1:W-:Y:S04]  /*15fa0*/  @P1 STG.E desc[UR22][R12.64], R46 ;  /* 0x0000002e0c001986 */ /* 0x0003e8000c101916 */
[----:B------:R1:W-:Y:S01]  /*15fb0*/  @P0 STG.E desc[UR22][R14.64], R47 ;  /* 0x0000002f0e000986 */ /* 0x0003e2000c101916 */
[----:B------:R-:W-:Y:S06]  /*15fc0*/  BAR.SYNC.DEFER_BLOCKING 0x0 ;  /* 0x0000000000007b1d */ /* 0x000fec0000010000 */
[----:B------:R-:W-:Y:S05]  /*15fd0*/  BRA.U UP0, `(.L_x_13) ;  /* 0x0000000100a07547 */ /* 0x000fea000b800000 */
[----:B------:R-:W2:Y:S01]  /*15fe0*/  S2UR UR5, SR_CgaCtaId ;  /* 0x00000000000579c3 */ /* 0x000ea20000008800 */
[----:B------:R-:W-:Y:S01]  /*15ff0*/  NOP ;  /* 0x0000000000007918 */ /* 0x000fe20000000000 */
[----:B------:R-:W-:Y:S01]  /*16000*/  UMOV UR4, 0x50 ;  /* 0x0000005000047882 */ /* 0x000fe20000000000 */
[----:B------:R-:W-:Y:S02]  /*16010*/  IMAD.U32 R0, RZ, RZ, UR8 ;  /* 0x00000008ff007e24 */ /* 0x000fe4000f8e00ff */
[----:B-1----:R-:W-:Y:S02]  /*16020*/  IMAD.MOV.U32 R3, RZ, RZ, 0x3 ;  /* 0x00000003ff037424 */ /* 0x002fe400078e00ff */
[----:B------:R-:W-:Y:S01]  /*16030*/  IMAD.MOV.U32 R7, RZ, RZ, 0x1 ;  /* 0x00000001ff077424 */ /* 0x000fe200078e00ff */
[----:B------:R-:W-:-:S04]  /*16040*/  LOP3.LUT R0, R0, 0xffff, RZ, 0xc0, !PT ;  /* 0x0000ffff00007812 */ /* 0x000fc800078ec0ff */
[----:B------:R-:W-:-:S05]  /*16050*/  SHF.R.U32.HI R0, RZ, 0x5, R0 ;  /* 0x00000005ff007819 */ /* 0x000fca0000011600 */
[----:B------:R-:W-:Y:S01]  /*16060*/  VIADD R2, R0, 0x10 ;  /* 0x0000001000027836 */ /* 0x000fe20000000000 */
[----:B------:R-:W-:Y:S01]  /*16070*/  SHF.L.U32 R0, R3, R0, RZ ;  /* 0x0000000003007219 */ /* 0x000fe200000006ff */
[----:B--2---:R-:W-:-:S03]  /*16080*/  ULEA UR6, UR5, UR4, 0x18 ;  /* 0x0000000405067291 */ /* 0x004fc6000f8ec0ff */
[----:B------:R-:W-:-:S04]  /*16090*/  SHF.L.U32 R3, R7, R2, RZ ;  /* 0x0000000207037219 */ /* 0x000fc800000006ff */
[----:B------:R-:W-:Y:S02]  /*160a0*/  LOP3.LUT R0, R3, R0, RZ, 0xfc, !PT ;  /* 0x0000000003007212 */ /* 0x000fe400078efcff */
[----:B------:R-:W1:Y:S02]  /*160b0*/  LDS R5, [UR6] ;  /* 0x00000006ff057984 */ /* 0x000e640008000800 */
[C---:B------:R-:W-:Y:S02]  /*160c0*/  LOP3.LUT R2, R0.reuse, 0xffff, RZ, 0xc0, !PT ;  /* 0x0000ffff00027812 */ /* 0x040fe400078ec0ff */
[----:B-1----:R-:W-:-:S04]  /*160d0*/  LOP3.LUT R3, R0, 0xffff, R5, 0x80, !PT ;  /* 0x0000ffff00037812 */ /* 0x002fc800078e8005 */
[----:B------:R-:W-:-:S13]  /*160e0*/  ISETP.NE.AND P0, PT, R3, R2, PT ;  /* 0x000000020300720c */ /* 0x000fda0003f05270 */
[----:B------:R-:W-:Y:S05]  /*160f0*/  @P0 BRA `(.L_x_14) ;  /* 0x0000000000500947 */ /* 0x000fea0003800000 */
[----:B------:R-:W-:Y:S02]  /*16100*/  SHF.R.U32.HI R5, RZ, 0x10, R5 ;  /* 0x00000010ff057819 */ /* 0x000fe40000011605 */
[----:B------:R-:W-:-:S04]  /*16110*/  SHF.R.U32.HI R2, RZ, 0x10, R0 ;  /* 0x00000010ff027819 */ /* 0x000fc80000011600 */
[----:B------:R-:W-:-:S04]  /*16120*/  LOP3.LUT R5, R5, R2, RZ, 0xc0, !PT ;  /* 0x0000000205057212 */ /* 0x000fc800078ec0ff */
[----:B------:R-:W-:-:S13]  /*16130*/  ISETP.NE.AND P0, PT, R5, R2, PT ;  /* 0x000000020500720c */ /* 0x000fda0003f05270 */
[----:B------:R-:W-:Y:S05]  /*16140*/  @P0 BRA `(.L_x_15) ;  /* 0x0000000000300947 */ /* 0x000fea0003800000 */
[----:B------:R-:W-:Y:S01]  /*16150*/  R2UR UR4, R0 ;  /* 0x00000000000472ca */ /* 0x000fe200000e0000 */
[----:B------:R-:W-:Y:S01]  /*16160*/  VOTEU.ANY UR5, UPT, PT ;  /* 0x0000000000057886 */ /* 0x000fe200038e0100 */
[----:B------:R-:W1:Y:S01]  /*16170*/  S2R R0, SR_LANEID ;  /* 0x0000000000007919 */ /* 0x000e620000000000 */
[----:B------:R-:W-:-:S10]  /*16180*/  UFLO.U32 UR5, UR5 ;  /* 0x00000005000572bd */ /* 0x000fd400080e0000 */
[----:B------:R-:W-:-:S06]  /*16190*/  ULOP3.LUT UR4, URZ, UR4, URZ, 0x33, !UPT ;  /* 0x00000004ff047292 */ /* 0x000fcc000f8e33ff */
[----:B------:R-:W-:-:S04]  /*161a0*/  IMAD.U32 R2, RZ, RZ, UR4 ;  /* 0x00000004ff027e24 */ /* 0x000fc8000f8e00ff */
[----:B------:R-:W2:Y:S02]  /*161b0*/  REDUX UR7, R2 ;  /* 0x00000000020773c4 */ /* 0x000ea40000000000 */
[----:B------:R3:W-:Y:S01]  /*161c0*/  UTCATOMSWS.AND URZ, UR4 ;  /* 0x0000000400ff79e3 */ /* 0x0007e20008000000 */
[----:B-1----:R-:W-:Y:S01]  /*161d0*/  ISETP.EQ.U32.AND P0, PT, R0, UR5, PT ;  /* 0x0000000500007c0c */ /* 0x002fe2000bf02070 */
[----:B--2---:R-:W-:-:S12]  /*161e0*/  IMAD.U32 R0, RZ, RZ, UR7 ;  /* 0x00000007ff007e24 */ /* 0x004fd8000f8e00ff */
[----:B------:R3:W-:Y:S01]  /*161f0*/  @P0 ATOMS.AND RZ, [UR6], R0 ;  /* 0x00000000ffff098c */ /* 0x0007e2000a800006 */
[----:B------:R-:W-:Y:S05]  /*16200*/  BRA `(.L_x_13) ;  /* 0x0000000000147947 */ /* 0x000fea0003800000 */
.L_x_15:
[----:B------:R-:W-:-:S07]  /*16210*/  MOV R2, 0x16230 ;  /* 0x0001623000027802 */ /* 0x000fce0000000f00 */
[----:B------:R-:W-:Y:S05]  /*16220*/  CALL.REL.NOINC `($__internal_0_$__cuda_sm10x_tcgen05_guardrail_trap_col_being_dealloced_not_returned_by_alloc) ;  /* 0x00000000002c7944 */ /* 0x000fea0003c00000 */
[----:B------:R-:W-:Y:S05]  /*16230*/  BRA `(.L_x_13) ;  /* 0x0000000000087947 */ /* 0x000fea0003800000 */
.L_x_14:
[----:B------:R-:W-:-:S07]  /*16240*/  MOV R2, 0x16260 ;  /* 0x0001626000027802 */ /* 0x000fce0000000f00 */
[----:B------:R-:W-:Y:S05]  /*16250*/  CALL.REL.NOINC `($__internal_2_$__cuda_sm10x_tcgen05_guardrail_trap_unallocated_columns_being_dealloced) ;  /* 0x0000000000387944 */ /* 0x000fea0003c00000 */
.L_x_13:
[----:B------:R-:W-:Y:S01]  /*16260*/  NOP ;  /* 0x0000000000007918 */ /* 0x000fe20000000000 */
[----:B---3--:R-:W-:Y:S05]  /*16270*/  EXIT ;  /* 0x000000000000794d */ /* 0x008fea0003800000 */
.L_x_9:
[----:B------:R-:W1:Y:S02]  /*16280*/  SYNCS.PHASECHK.TRANS64.TRYWAIT P4, [UR14], R126 ;  /* 0x0000007eff0075a7 */ /* 0x000e64000808110e */
[----:B-1----:R-:W-:Y:S05]  /*16290*/  @!P4 BRA `(.L_x_9) ;  /* 0xfffffffc00f8c947 */ /* 0x002fea000383ffff */
[----:B------:R-:W-:Y:S05]  /*162a0*/  BRA `(.L_x_16) ;  /* 0xffffffb800907947 */ /* 0x000fea000383ffff */
.L_x_12:
[----:B------:R-:W1:Y:S02]  /*162b0*/  SYNCS.PHASECHK.TRANS64.TRYWAIT P0, [UR9], R0 ;  /* 0x00000000ff0075a7 */ /* 0x000e640008001109 */
[----:B-1----:R-:W-:Y:S05]  /*162c0*/  @!P0 BRA `(.L_x_12) ;  /* 0xfffffffc00f88947 */ /* 0x002fea000383ffff */
[----:B------:R-:W-:Y:S05]  /*162d0*/  BRA `(.L_x_11) ;  /* 0xffffffec00147947 */ /* 0x000fea000383ffff */
        .weak           $__internal_0_$__cuda_sm10x_tcgen05_guardrail_trap_col_being_dealloced_not_returned_by_alloc
        .type           $__internal_0_$__cuda_sm10x_tcgen05_guardrail_trap_col_being_dealloced_not_returned_by_alloc,@function
        .size           $__internal_0_$__cuda_sm10x_tcgen05_guardrail_trap_col_being_dealloced_not_returned_by_alloc,($__internal_1_$__cuda_sm10x_tcgen05_guardrail_trap_phase_invalid_during_alloc - $__internal_0_$__cuda_sm10x_tcgen05_guardrail_trap_col_being_dealloced_not_returned_by_alloc)
$__internal_0_$__cuda_sm10x_tcgen05_guardrail_trap_col_being_dealloced_not_returned_by_alloc:
[----:B------:R-:W-:Y:S05]  /*162e0*/  BPT.TRAP 0x1 ;  /* 0x000000040000795c */ /* 0x000fea0000300000 */
[----:B------:R-:W-:-:S04]  /*162f0*/  IMAD.MOV.U32 R3, RZ, RZ, 0x0 ;  /* 0x00000000ff037424 */ /* 0x000fc800078e00ff */
[----:B------:R-:W-:Y:S05]  /*16300*/  RET.REL.NODEC R2 `(matmul_kernel) ;  /* 0xfffffe9c023c7950 */ /* 0x000fea0003c3ffff */
        .weak           $__internal_1_$__cuda_sm10x_tcgen05_guardrail_trap_phase_invalid_during_alloc
        .type           $__internal_1_$__cuda_sm10x_tcgen05_guardrail_trap_phase_invalid_during_alloc,@function
        .size           $__internal_1_$__cuda_sm10x_tcgen05_guardrail_trap_phase_invalid_during_alloc,($__internal_2_$__cuda_sm10x_tcgen05_guardrail_trap_unallocated_columns_being_dealloced - $__internal_1_$__cuda_sm10x_tcgen05_guardrail_trap_phase_invalid_during_alloc)
$__internal_1_$__cuda_sm10x_tcgen05_guardrail_trap_phase_invalid_during_alloc:
[----:B------:R-:W-:Y:S05]  /*16310*/  BPT.TRAP 0x1 ;  /* 0x000000040000795c */ /* 0x000fea0000300000 */
[----:B------:R-:W-:-:S04]  /*16320*/  IMAD.MOV.U32 R3, RZ, RZ, 0x0 ;  /* 0x00000000ff037424 */ /* 0x000fc800078e00ff */
[----:B------:R-:W-:Y:S05]  /*16330*/  RET.REL.NODEC R2 `(matmul_kernel) ;  /* 0xfffffe9c02307950 */ /* 0x000fea0003c3ffff */
        .weak           $__internal_2_$__cuda_sm10x_tcgen05_guardrail_trap_unallocated_columns_being_dealloced
        .type           $__internal_2_$__cuda_sm10x_tcgen05_guardrail_trap_unallocated_columns_being_dealloced,@function
        .size           $__internal_2_$__cuda_sm10x_tcgen05_guardrail_trap_unallocated_columns_being_dealloced,(.L_x_20 - $__internal_2_$__cuda_sm10x_tcgen05_guardrail_trap_unallocated_columns_being_dealloced)
$__internal_2_$__cuda_sm10x_tcgen05_guardrail_trap_unallocated_columns_being_dealloced:
[----:B------:R-:W-:Y:S05]  /*16340*/  BPT.TRAP 0x1 ;  /* 0x000000040000795c */ /* 0x000fea0000300000 */
[----:B------:R-:W-:-:S04]  /*16350*/  IMAD.MOV.U32 R3, RZ, RZ, 0x0 ;  /* 0x00000000ff037424 */ /* 0x000fc800078e00ff */
[----:B------:R-:W-:Y:S05]  /*16360*/  RET.REL.NODEC R2 `(matmul_kernel) ;  /* 0xfffffe9c02247950 */ /* 0x000fea0003c3ffff */
.L_x_17:
[----:B------:R-:W-:-:S00]  /*16370*/  BRA `(.L_x_17) ;  /* 0xfffffffc00fc7947 */ /* 0x000fc0000383ffff */
[----:B------:R-:W-:-:S00]  /*16380*/  NOP ;  /* 0x0000000000007918 */ /* 0x000fc00000000000 */
[----:B------:R-:W-:-:S00]  /*16390*/  NOP ;  /* 0x0000000000007918 */ /* 0x000fc00000000000 */
[----:B------:R-:W-:-:S00]  /*163a0*/  NOP ;  /* 0x0000000000007918 */ /* 0x000fc00000000000 */
[----:B------:R-:W-:-:S00]  /*163b0*/  NOP ;  /* 0x0000000000007918 */ /* 0x000fc00000000000 */
[----:B------:R-:W-:-:S00]  /*163c0*/  NOP ;  /* 0x0000000000007918 */ /* 0x000fc00000000000 */
[----:B------:R-:W-:-:S00]  /*163d0*/  NOP ;  /* 0x0000000000007918 */ /* 0x000fc00000000000 */
[----:B------:R-:W-:-:S00]  /*163e0*/  NOP ;  /* 0x0000000000007918 */ /* 0x000fc00000000000 */
[----:B------:R-:W-:-:S00]  /*163f0*/  NOP ;  /* 0x0000000000007918 */ /* 0x000fc00000000000 */
.L_x_20:


//--------------------- .nv.shared.matmul_kernel  --------------------------
	.section	.nv.shared.matmul_kernel,"aw",@nobits
	.sectionflags	@""
	.align	16
	.zero		1024


//--------------------- .nv.shared.reserved.0     --------------------------
	.section	.nv.shared.reserved.0,"aw",@nobits
	.align	8
	.weak		__nv_reservedSMEM_offset_0_alias
	.size		__nv_reservedSMEM_offset_0_alias, 0, 64
	.other		__nv_reservedSMEM_offset_0_alias,@"STO_CUDA_RESERVED_SHARED STV_DEFAULT"
__nv_reservedSMEM_offset_0_alias:
	.zero		0
.nv.shared.reserved.0:
	.zero		64
	.weak		__nv_reservedSMEM_allocation_phase
	.type		__nv_reservedSMEM_allocation_phase,@object
	.size		__nv_reservedSMEM_allocation_phase,(.L_0 - __nv_reservedSMEM_allocation_phase)
__nv_reservedSMEM_allocation_phase:
	.zero		1
.L_0:
	.zero		7
	.weak		__nv_reservedSMEM_devtool_atexit_pc
	.type		__nv_reservedSMEM_devtool_atexit_pc,@object
	.size		__nv_reservedSMEM_devtool_atexit_pc,(__nv_reservedSMEM_allocation_mask - __nv_reservedSMEM_devtool_atexit_pc)
__nv_reservedSMEM_devtool_atexit_pc:
	.zero		8
	.weak		__nv_reservedSMEM_allocation_mask
	.type		__nv_reservedSMEM_allocation_mask,@object
	.size		__nv_reservedSMEM_allocation_mask,(.L_2 - __nv_reservedSMEM_allocation_mask)
__nv_reservedSMEM_allocation_mask:
	.zero		4
.L_2:


//--------------------- .nv.constant0.matmul_kernel --------------------------
	.section	.nv.constant0.matmul_kernel,"a",@progbits
	.sectionflags	@""
	.align	4
.nv.constant0.matmul_kernel:
	.zero		976


//--------------------- SYMBOLS --------------------------

	.type		.nv.reservedSmem.offset0,@object
	.size		.nv.reservedSmem.offset0,0x4
	.type		.nv.reservedSmem.cap,@object
	.size		.nv.reservedSmem.cap,0x4
